	.target	sm_80

	.elftype	@"ET_EXEC"


//--------------------- .note.nv.tkinfo           --------------------------
	.section	.note.nv.tkinfo,"",@"SHT_NOTE"
	.sectionflags	@"SHF_NOTE_NV_TKINFO"
	.tkinfo
        /*0018*/ 	.word	0x00000002
        /*0030*/ 	.string	""
        /*0030*/ 	.string	"ptxas"
        /*0030*/ 	.string	"Cuda compilation tools, release 13.0, V13.0.88"
        /*0030*/ 	.string	"Build cuda_13.0.r13.0/compiler.36424714_0"
        /*0030*/ 	.string	"-arch sm_80 -m 64 "



//--------------------- .note.nv.cuinfo           --------------------------
	.section	.note.nv.cuinfo,"",@"SHT_NOTE"
	.sectionflags	@"SHF_NOTE_NV_CUINFO"
        /*0018*/ 	.short	0x0002
        /*001a*/ 	.short	0x0050
        /*001c*/ 	.short	0x0082
	.zero		2


//--------------------- .nv.info                  --------------------------
	.section	.nv.info,"",@"SHT_CUDA_INFO"
	.align	4


	//----- nvinfo : EIATTR_REGCOUNT
	.align		4
        /*0000*/ 	.byte	0x04, 0x2f
        /*0002*/ 	.short	(.L_39 - .L_38)
	.align		4
.L_38:
        /*0004*/ 	.word	index@(_ZN2at6native60_GLOBAL__N__2075b504_27_DistributionCauchyKernel_cu_d62eea8743distribution_elementwise_grid_stride_kernelIdLi2EZNS0_9templates4cuda21uniform_and_transformIddPNS_17CUDAGeneratorImplEZZZNS4_13cauchy_kernelIS7_EEvRNS_18TensorIteratorBaseEddT_ENKUlvE_clEvENKUlvE_clEvEUldE_EEvSA_T1_T2_EUlP24curandStatePhilox4_32_10E_ZNS1_27distribution_nullary_kernelIdd7double2S7_SJ_SE_EEvSA_SG_RKT3_T4_EUlidE_EEvlNS_15PhiloxCudaStateESF_SG_)
        /*0008*/ 	.word	0x00000034


	//----- nvinfo : EIATTR_FRAME_SIZE
	.align		4
.L_39:
        /*000c*/ 	.byte	0x04, 0x11
        /*000e*/ 	.short	(.L_41 - .L_40)
	.align		4
.L_40:
        /*0010*/ 	.word	index@($_ZN2at6native60_GLOBAL__N__2075b504_27_DistributionCauchyKernel_cu_d62eea8743distribution_elementwise_grid_stride_kernelIdLi2EZNS0_9templates4cuda21uniform_and_transformIddPNS_17CUDAGeneratorImplEZZZNS4_13cauchy_kernelIS7_EEvRNS_18TensorIteratorBaseEddT_ENKUlvE_clEvENKUlvE_clEvEUldE_EEvSA_T1_T2_EUlP24curandStatePhilox4_32_10E_ZNS1_27distribution_nullary_kernelIdd7double2S7_SJ_SE_EEvSA_SG_RKT3_T4_EUlidE_EEvlNS_15PhiloxCudaStateESF_SG_$__internal_trig_reduction_slowpathd)
        /*0014*/ 	.word	0x00000000


	//----- nvinfo : EIATTR_FRAME_SIZE
	.align		4
.L_41:
        /*0018*/ 	.byte	0x04, 0x11
        /*001a*/ 	.short	(.L_43 - .L_42)
	.align		4
.L_42:
        /*001c*/ 	.word	index@($__internal_15_$__cuda_sm20_div_s64)
        /*0020*/ 	.word	0x00000000


	//----- nvinfo : EIATTR_FRAME_SIZE
	.align		4
.L_43:
        /*0024*/ 	.byte	0x04, 0x11
        /*0026*/ 	.short	(.L_45 - .L_44)
	.align		4
.L_44:
        /*0028*/ 	.word	index@(_ZN2at6native60_GLOBAL__N__2075b504_27_DistributionCauchyKernel_cu_d62eea8743distribution_elementwise_grid_stride_kernelIdLi2EZNS0_9templates4cuda21uniform_and_transformIddPNS_17CUDAGeneratorImplEZZZNS4_13cauchy_kernelIS7_EEvRNS_18TensorIteratorBaseEddT_ENKUlvE_clEvENKUlvE_clEvEUldE_EEvSA_T1_T2_EUlP24curandStatePhilox4_32_10E_ZNS1_27distribution_nullary_kernelIdd7double2S7_SJ_SE_EEvSA_SG_RKT3_T4_EUlidE_EEvlNS_15PhiloxCudaStateESF_SG_)
        /*002c*/ 	.word	0x00000028


	//----- nvinfo : EIATTR_REGCOUNT
	.align		4
.L_45:
        /*0030*/ 	.byte	0x04, 0x2f
        /*0032*/ 	.short	(.L_47 - .L_46)
	.align		4
.L_46:
        /*0034*/ 	.word	index@(_ZN2at6native60_GLOBAL__N__2075b504_27_DistributionCauchyKernel_cu_d62eea8743distribution_elementwise_grid_stride_kernelIdLi2EZNS0_9templates4cuda21uniform_and_transformIddPNS_17CUDAGeneratorImplEZZZNS4_13cauchy_kernelIS7_EEvRNS_18TensorIteratorBaseEddT_ENKUlvE_clEvENKUlvE_clEvEUldE_EEvSA_T1_T2_EUlP24curandStatePhilox4_32_10E_ZNS1_27distribution_nullary_kernelIdd7double2S7_SJ_SE_EEvSA_SG_RKT3_T4_EUlidE0_EEvlNS_15PhiloxCudaStateESF_SG_)
        /*0038*/ 	.word	0x00000032


	//----- nvinfo : EIATTR_FRAME_SIZE
	.align		4
.L_47:
        /*003c*/ 	.byte	0x04, 0x11
        /*003e*/ 	.short	(.L_49 - .L_48)
	.align		4
.L_48:
        /*0040*/ 	.word	index@($_ZN2at6native60_GLOBAL__N__2075b504_27_DistributionCauchyKernel_cu_d62eea8743distribution_elementwise_grid_stride_kernelIdLi2EZNS0_9templates4cuda21uniform_and_transformIddPNS_17CUDAGeneratorImplEZZZNS4_13cauchy_kernelIS7_EEvRNS_18TensorIteratorBaseEddT_ENKUlvE_clEvENKUlvE_clEvEUldE_EEvSA_T1_T2_EUlP24curandStatePhilox4_32_10E_ZNS1_27distribution_nullary_kernelIdd7double2S7_SJ_SE_EEvSA_SG_RKT3_T4_EUlidE0_EEvlNS_15PhiloxCudaStateESF_SG_$__internal_trig_reduction_slowpathd)
        /*0044*/ 	.word	0x00000000


	//----- nvinfo : EIATTR_FRAME_SIZE
	.align		4
.L_49:
        /*0048*/ 	.byte	0x04, 0x11
        /*004a*/ 	.short	(.L_51 - .L_50)
	.align		4
.L_50:
        /*004c*/ 	.word	index@($__internal_14_$__cuda_sm20_div_s64)
        /*0050*/ 	.word	0x00000000


	//----- nvinfo : EIATTR_FRAME_SIZE
	.align		4
.L_51:
        /*0054*/ 	.byte	0x04, 0x11
        /*0056*/ 	.short	(.L_53 - .L_52)
	.align		4
.L_52:
        /*0058*/ 	.word	index@(_ZN2at6native60_GLOBAL__N__2075b504_27_DistributionCauchyKernel_cu_d62eea8743distribution_elementwise_grid_stride_kernelIdLi2EZNS0_9templates4cuda21uniform_and_transformIddPNS_17CUDAGeneratorImplEZZZNS4_13cauchy_kernelIS7_EEvRNS_18TensorIteratorBaseEddT_ENKUlvE_clEvENKUlvE_clEvEUldE_EEvSA_T1_T2_EUlP24curandStatePhilox4_32_10E_ZNS1_27distribution_nullary_kernelIdd7double2S7_SJ_SE_EEvSA_SG_RKT3_T4_EUlidE0_EEvlNS_15PhiloxCudaStateESF_SG_)
        /*005c*/ 	.word	0x00000028


	//----- nvinfo : EIATTR_REGCOUNT
	.align		4
.L_53:
        /*0060*/ 	.byte	0x04, 0x2f
        /*0062*/ 	.short	(.L_55 - .L_54)
	.align		4
.L_54:
        /*0064*/ 	.word	index@(_ZN2at6native60_GLOBAL__N__2075b504_27_DistributionCauchyKernel_cu_d62eea8743distribution_elementwise_grid_stride_kernelIdLi2EZNS0_9templates4cuda21uniform_and_transformIddPNS_17CUDAGeneratorImplEZZZNS4_13cauchy_kernelIS7_EEvRNS_18TensorIteratorBaseEddT_ENKUlvE_clEvENKUlvE_clEvEUldE_EEvSA_T1_T2_EUlP24curandStatePhilox4_32_10E0_ZNS1_27distribution_nullary_kernelIdd6float4S7_SJ_SE_EEvSA_SG_RKT3_T4_EUlidE_EEvlNS_15PhiloxCudaStateESF_SG_)
        /*0068*/ 	.word	0x00000032


	//----- nvinfo : EIATTR_FRAME_SIZE
	.align		4
.L_55:
        /*006c*/ 	.byte	0x04, 0x11
        /*006e*/ 	.short	(.L_57 - .L_56)
	.align		4
.L_56:
        /*0070*/ 	.word	index@($_ZN2at6native60_GLOBAL__N__2075b504_27_DistributionCauchyKernel_cu_d62eea8743distribution_elementwise_grid_stride_kernelIdLi2EZNS0_9templates4cuda21uniform_and_transformIddPNS_17CUDAGeneratorImplEZZZNS4_13cauchy_kernelIS7_EEvRNS_18TensorIteratorBaseEddT_ENKUlvE_clEvENKUlvE_clEvEUldE_EEvSA_T1_T2_EUlP24curandStatePhilox4_32_10E0_ZNS1_27distribution_nullary_kernelIdd6float4S7_SJ_SE_EEvSA_SG_RKT3_T4_EUlidE_EEvlNS_15PhiloxCudaStateESF_SG_$__internal_trig_reduction_slowpathd)
        /*0074*/ 	.word	0x00000000


	//----- nvinfo : EIATTR_FRAME_SIZE
	.align		4
.L_57:
        /*0078*/ 	.byte	0x04, 0x11
        /*007a*/ 	.short	(.L_59 - .L_58)
	.align		4
.L_58:
        /*007c*/ 	.word	index@($__internal_13_$__cuda_sm20_div_s64)
        /*0080*/ 	.word	0x00000000


	//----- nvinfo : EIATTR_FRAME_SIZE
	.align		4
.L_59:
        /*0084*/ 	.byte	0x04, 0x11
        /*0086*/ 	.short	(.L_61 - .L_60)
	.align		4
.L_60:
        /*0088*/ 	.word	index@(_ZN2at6native60_GLOBAL__N__2075b504_27_DistributionCauchyKernel_cu_d62eea8743distribution_elementwise_grid_stride_kernelIdLi2EZNS0_9templates4cuda21uniform_and_transformIddPNS_17CUDAGeneratorImplEZZZNS4_13cauchy_kernelIS7_EEvRNS_18TensorIteratorBaseEddT_ENKUlvE_clEvENKUlvE_clEvEUldE_EEvSA_T1_T2_EUlP24curandStatePhilox4_32_10E0_ZNS1_27distribution_nullary_kernelIdd6float4S7_SJ_SE_EEvSA_SG_RKT3_T4_EUlidE_EEvlNS_15PhiloxCudaStateESF_SG_)
        /*008c*/ 	.word	0x00000028


	//----- nvinfo : EIATTR_REGCOUNT
	.align		4
.L_61:
        /*0090*/ 	.byte	0x04, 0x2f
        /*0092*/ 	.short	(.L_63 - .L_62)
	.align		4
.L_62:
        /*0094*/ 	.word	index@(_ZN2at6native60_GLOBAL__N__2075b504_27_DistributionCauchyKernel_cu_d62eea8743distribution_elementwise_grid_stride_kernelIdLi2EZNS0_9templates4cuda21uniform_and_transformIddPNS_17CUDAGeneratorImplEZZZNS4_13cauchy_kernelIS7_EEvRNS_18TensorIteratorBaseEddT_ENKUlvE_clEvENKUlvE_clEvEUldE_EEvSA_T1_T2_EUlP24curandStatePhilox4_32_10E0_ZNS1_27distribution_nullary_kernelIdd6float4S7_SJ_SE_EEvSA_SG_RKT3_T4_EUlidE0_EEvlNS_15PhiloxCudaStateESF_SG_)
        /*0098*/ 	.word	0x00000032


	//----- nvinfo : EIATTR_FRAME_SIZE
	.align		4
.L_63:
        /*009c*/ 	.byte	0x04, 0x11
        /*009e*/ 	.short	(.L_65 - .L_64)
	.align		4
.L_64:
        /*00a0*/ 	.word	index@($_ZN2at6native60_GLOBAL__N__2075b504_27_DistributionCauchyKernel_cu_d62eea8743distribution_elementwise_grid_stride_kernelIdLi2EZNS0_9templates4cuda21uniform_and_transformIddPNS_17CUDAGeneratorImplEZZZNS4_13cauchy_kernelIS7_EEvRNS_18TensorIteratorBaseEddT_ENKUlvE_clEvENKUlvE_clEvEUldE_EEvSA_T1_T2_EUlP24curandStatePhilox4_32_10E0_ZNS1_27distribution_nullary_kernelIdd6float4S7_SJ_SE_EEvSA_SG_RKT3_T4_EUlidE0_EEvlNS_15PhiloxCudaStateESF_SG_$__internal_trig_reduction_slowpathd)
        /*00a4*/ 	.word	0x00000000


	//----- nvinfo : EIATTR_FRAME_SIZE
	.align		4
.L_65:
        /*00a8*/ 	.byte	0x04, 0x11
        /*00aa*/ 	.short	(.L_67 - .L_66)
	.align		4
.L_66:
        /*00ac*/ 	.word	index@($__internal_12_$__cuda_sm20_div_s64)
        /*00b0*/ 	.word	0x00000000


	//----- nvinfo : EIATTR_FRAME_SIZE
	.align		4
.L_67:
        /*00b4*/ 	.byte	0x04, 0x11
        /*00b6*/ 	.short	(.L_69 - .L_68)
	.align		4
.L_68:
        /*00b8*/ 	.word	index@(_ZN2at6native60_GLOBAL__N__2075b504_27_DistributionCauchyKernel_cu_d62eea8743distribution_elementwise_grid_stride_kernelIdLi2EZNS0_9templates4cuda21uniform_and_transformIddPNS_17CUDAGeneratorImplEZZZNS4_13cauchy_kernelIS7_EEvRNS_18TensorIteratorBaseEddT_ENKUlvE_clEvENKUlvE_clEvEUldE_EEvSA_T1_T2_EUlP24curandStatePhilox4_32_10E0_ZNS1_27distribution_nullary_kernelIdd6float4S7_SJ_SE_EEvSA_SG_RKT3_T4_EUlidE0_EEvlNS_15PhiloxCudaStateESF_SG_)
        /*00bc*/ 	.word	0x00000028


	//----- nvinfo : EIATTR_REGCOUNT
	.align		4
.L_69:
        /*00c0*/ 	.byte	0x04, 0x2f
        /*00c2*/ 	.short	(.L_71 - .L_70)
	.align		4
.L_70:
        /*00c4*/ 	.word	index@(_ZN2at6native60_GLOBAL__N__2075b504_27_DistributionCauchyKernel_cu_d62eea8743distribution_elementwise_grid_stride_kernelIfLi4EZNS0_9templates4cuda21uniform_and_transformIffPNS_17CUDAGeneratorImplEZZZNS4_13cauchy_kernelIS7_EEvRNS_18TensorIteratorBaseEddT_ENKUlvE_clEvENKUlvE0_clEvEUlfE_EEvSA_T1_T2_EUlP24curandStatePhilox4_32_10E_ZNS1_27distribution_nullary_kernelIff7double2S7_SJ_SE_EEvSA_SG_RKT3_T4_EUlifE_EEvlNS_15PhiloxCudaStateESF_SG_)
        /*00c8*/ 	.word	0x00000035


	//----- nvinfo : EIATTR_FRAME_SIZE
	.align		4
.L_71:
        /*00cc*/ 	.byte	0x04, 0x11
        /*00ce*/ 	.short	(.L_73 - .L_72)
	.align		4
.L_72:
        /*00d0*/ 	.word	index@($__internal_11_$__cuda_sm20_div_s64)
        /*00d4*/ 	.word	0x00000000


	//----- nvinfo : EIATTR_FRAME_SIZE
	.align		4
.L_73:
        /*00d8*/ 	.byte	0x04, 0x11
        /*00da*/ 	.short	(.L_75 - .L_74)
	.align		4
.L_74:
        /*00dc*/ 	.word	index@(_ZN2at6native60_GLOBAL__N__2075b504_27_DistributionCauchyKernel_cu_d62eea8743distribution_elementwise_grid_stride_kernelIfLi4EZNS0_9templates4cuda21uniform_and_transformIffPNS_17CUDAGeneratorImplEZZZNS4_13cauchy_kernelIS7_EEvRNS_18TensorIteratorBaseEddT_ENKUlvE_clEvENKUlvE0_clEvEUlfE_EEvSA_T1_T2_EUlP24curandStatePhilox4_32_10E_ZNS1_27distribution_nullary_kernelIff7double2S7_SJ_SE_EEvSA_SG_RKT3_T4_EUlifE_EEvlNS_15PhiloxCudaStateESF_SG_)
        /*00e0*/ 	.word	0x00000000


	//----- nvinfo : EIATTR_REGCOUNT
	.align		4
.L_75:
        /*00e4*/ 	.byte	0x04, 0x2f
        /*00e6*/ 	.short	(.L_77 - .L_76)
	.align		4
.L_76:
        /*00e8*/ 	.word	index@(_ZN2at6native60_GLOBAL__N__2075b504_27_DistributionCauchyKernel_cu_d62eea8743distribution_elementwise_grid_stride_kernelIfLi4EZNS0_9templates4cuda21uniform_and_transformIffPNS_17CUDAGeneratorImplEZZZNS4_13cauchy_kernelIS7_EEvRNS_18TensorIteratorBaseEddT_ENKUlvE_clEvENKUlvE0_clEvEUlfE_EEvSA_T1_T2_EUlP24curandStatePhilox4_32_10E_ZNS1_27distribution_nullary_kernelIff7double2S7_SJ_SE_EEvSA_SG_RKT3_T4_EUlifE0_EEvlNS_15PhiloxCudaStateESF_SG_)
        /*00ec*/ 	.word	0x00000026


	//----- nvinfo : EIATTR_FRAME_SIZE
	.align		4
.L_77:
        /*00f0*/ 	.byte	0x04, 0x11
        /*00f2*/ 	.short	(.L_79 - .L_78)
	.align		4
.L_78:
        /*00f4*/ 	.word	index@($__internal_10_$__cuda_sm20_div_s64)
        /*00f8*/ 	.word	0x00000000


	//----- nvinfo : EIATTR_FRAME_SIZE
	.align		4
.L_79:
        /*00fc*/ 	.byte	0x04, 0x11
        /*00fe*/ 	.short	(.L_81 - .L_80)
	.align		4
.L_80:
        /*0100*/ 	.word	index@(_ZN2at6native60_GLOBAL__N__2075b504_27_DistributionCauchyKernel_cu_d62eea8743distribution_elementwise_grid_stride_kernelIfLi4EZNS0_9templates4cuda21uniform_and_transformIffPNS_17CUDAGeneratorImplEZZZNS4_13cauchy_kernelIS7_EEvRNS_18TensorIteratorBaseEddT_ENKUlvE_clEvENKUlvE0_clEvEUlfE_EEvSA_T1_T2_EUlP24curandStatePhilox4_32_10E_ZNS1_27distribution_nullary_kernelIff7double2S7_SJ_SE_EEvSA_SG_RKT3_T4_EUlifE0_EEvlNS_15PhiloxCudaStateESF_SG_)
        /*0104*/ 	.word	0x00000000


	//----- nvinfo : EIATTR_REGCOUNT
	.align		4
.L_81:
        /*0108*/ 	.byte	0x04, 0x2f
        /*010a*/ 	.short	(.L_83 - .L_82)
	.align		4
.L_82:
        /*010c*/ 	.word	index@(_ZN2at6native60_GLOBAL__N__2075b504_27_DistributionCauchyKernel_cu_d62eea8743distribution_elementwise_grid_stride_kernelIfLi4EZNS0_9templates4cuda21uniform_and_transformIffPNS_17CUDAGeneratorImplEZZZNS4_13cauchy_kernelIS7_EEvRNS_18TensorIteratorBaseEddT_ENKUlvE_clEvENKUlvE0_clEvEUlfE_EEvSA_T1_T2_EUlP24curandStatePhilox4_32_10E0_ZNS1_27distribution_nullary_kernelIff6float4S7_SJ_SE_EEvSA_SG_RKT3_T4_EUlifE_EEvlNS_15PhiloxCudaStateESF_SG_)
        /*0110*/ 	.word	0x00000033


	//----- nvinfo : EIATTR_FRAME_SIZE
	.align		4
.L_83:
        /*0114*/ 	.byte	0x04, 0x11
        /*0116*/ 	.short	(.L_85 - .L_84)
	.align		4
.L_84:
        /*0118*/ 	.word	index@($__internal_9_$__cuda_sm20_div_s64)
        /*011c*/ 	.word	0x00000000


	//----- nvinfo : EIATTR_FRAME_SIZE
	.align		4
.L_85:
        /*0120*/ 	.byte	0x04, 0x11
        /*0122*/ 	.short	(.L_87 - .L_86)
	.align		4
.L_86:
        /*0124*/ 	.word	index@(_ZN2at6native60_GLOBAL__N__2075b504_27_DistributionCauchyKernel_cu_d62eea8743distribution_elementwise_grid_stride_kernelIfLi4EZNS0_9templates4cuda21uniform_and_transformIffPNS_17CUDAGeneratorImplEZZZNS4_13cauchy_kernelIS7_EEvRNS_18TensorIteratorBaseEddT_ENKUlvE_clEvENKUlvE0_clEvEUlfE_EEvSA_T1_T2_EUlP24curandStatePhilox4_32_10E0_ZNS1_27distribution_nullary_kernelIff6float4S7_SJ_SE_EEvSA_SG_RKT3_T4_EUlifE_EEvlNS_15PhiloxCudaStateESF_SG_)
        /*0128*/ 	.word	0x00000000


	//----- nvinfo : EIATTR_REGCOUNT
	.align		4
.L_87:
        /*012c*/ 	.byte	0x04, 0x2f
        /*012e*/ 	.short	(.L_89 - .L_88)
	.align		4
.L_88:
        /*0130*/ 	.word	index@(_ZN2at6native60_GLOBAL__N__2075b504_27_DistributionCauchyKernel_cu_d62eea8743distribution_elementwise_grid_stride_kernelIfLi4EZNS0_9templates4cuda21uniform_and_transformIffPNS_17CUDAGeneratorImplEZZZNS4_13cauchy_kernelIS7_EEvRNS_18TensorIteratorBaseEddT_ENKUlvE_clEvENKUlvE0_clEvEUlfE_EEvSA_T1_T2_EUlP24curandStatePhilox4_32_10E0_ZNS1_27distribution_nullary_kernelIff6float4S7_SJ_SE_EEvSA_SG_RKT3_T4_EUlifE0_EEvlNS_15PhiloxCudaStateESF_SG_)
        /*0134*/ 	.word	0x00000028


	//----- nvinfo : EIATTR_FRAME_SIZE
	.align		4
.L_89:
        /*0138*/ 	.byte	0x04, 0x11
        /*013a*/ 	.short	(.L_91 - .L_90)
	.align		4
.L_90:
        /*013c*/ 	.word	index@($__internal_8_$__cuda_sm20_div_s64)
        /*0140*/ 	.word	0x00000000


	//----- nvinfo : EIATTR_FRAME_SIZE
	.align		4
.L_91:
        /*0144*/ 	.byte	0x04, 0x11
        /*0146*/ 	.short	(.L_93 - .L_92)
	.align		4
.L_92:
        /*0148*/ 	.word	index@(_ZN2at6native60_GLOBAL__N__2075b504_27_DistributionCauchyKernel_cu_d62eea8743distribution_elementwise_grid_stride_kernelIfLi4EZNS0_9templates4cuda21uniform_and_transformIffPNS_17CUDAGeneratorImplEZZZNS4_13cauchy_kernelIS7_EEvRNS_18TensorIteratorBaseEddT_ENKUlvE_clEvENKUlvE0_clEvEUlfE_EEvSA_T1_T2_EUlP24curandStatePhilox4_32_10E0_ZNS1_27distribution_nullary_kernelIff6float4S7_SJ_SE_EEvSA_SG_RKT3_T4_EUlifE0_EEvlNS_15PhiloxCudaStateESF_SG_)
        /*014c*/ 	.word	0x00000000


	//----- nvinfo : EIATTR_REGCOUNT
	.align		4
.L_93:
        /*0150*/ 	.byte	0x04, 0x2f
        /*0152*/ 	.short	(.L_95 - .L_94)
	.align		4
.L_94:
        /*0154*/ 	.word	index@(_ZN2at6native60_GLOBAL__N__2075b504_27_DistributionCauchyKernel_cu_d62eea8743distribution_elementwise_grid_stride_kernelIfLi4EZNS0_9templates4cuda21uniform_and_transformIN3c104HalfEfPNS_17CUDAGeneratorImplEZZZNS4_13cauchy_kernelIS9_EEvRNS_18TensorIteratorBaseEddT_ENKUlvE_clEvENKUlvE1_clEvEUlfE_EEvSC_T1_T2_EUlP24curandStatePhilox4_32_10E_ZNS1_27distribution_nullary_kernelIS7_f7double2S9_SL_SG_EEvSC_SI_RKT3_T4_EUlifE_EEvlNS_15PhiloxCudaStateESH_SI_)
        /*0158*/ 	.word	0x00000034


	//----- nvinfo : EIATTR_FRAME_SIZE
	.align		4
.L_95:
        /*015c*/ 	.byte	0x04, 0x11
        /*015e*/ 	.short	(.L_97 - .L_96)
	.align		4
.L_96:
        /*0160*/ 	.word	index@($__internal_7_$__cuda_sm20_div_s64)
        /*0164*/ 	.word	0x00000000


	//----- nvinfo : EIATTR_FRAME_SIZE
	.align		4
.L_97:
        /*0168*/ 	.byte	0x04, 0x11
        /*016a*/ 	.short	(.L_99 - .L_98)
	.align		4
.L_98:
        /*016c*/ 	.word	index@(_ZN2at6native60_GLOBAL__N__2075b504_27_DistributionCauchyKernel_cu_d62eea8743distribution_elementwise_grid_stride_kernelIfLi4EZNS0_9templates4cuda21uniform_and_transformIN3c104HalfEfPNS_17CUDAGeneratorImplEZZZNS4_13cauchy_kernelIS9_EEvRNS_18TensorIteratorBaseEddT_ENKUlvE_clEvENKUlvE1_clEvEUlfE_EEvSC_T1_T2_EUlP24curandStatePhilox4_32_10E_ZNS1_27distribution_nullary_kernelIS7_f7double2S9_SL_SG_EEvSC_SI_RKT3_T4_EUlifE_EEvlNS_15PhiloxCudaStateESH_SI_)
        /*0170*/ 	.word	0x00000000


	//----- nvinfo : EIATTR_REGCOUNT
	.align		4
.L_99:
        /*0174*/ 	.byte	0x04, 0x2f
        /*0176*/ 	.short	(.L_101 - .L_100)
	.align		4
.L_100:
        /*0178*/ 	.word	index@(_ZN2at6native60_GLOBAL__N__2075b504_27_DistributionCauchyKernel_cu_d62eea8743distribution_elementwise_grid_stride_kernelIfLi4EZNS0_9templates4cuda21uniform_and_transformIN3c104HalfEfPNS_17CUDAGeneratorImplEZZZNS4_13cauchy_kernelIS9_EEvRNS_18TensorIteratorBaseEddT_ENKUlvE_clEvENKUlvE1_clEvEUlfE_EEvSC_T1_T2_EUlP24curandStatePhilox4_32_10E_ZNS1_27distribution_nullary_kernelIS7_f7double2S9_SL_SG_EEvSC_SI_RKT3_T4_EUlifE0_EEvlNS_15PhiloxCudaStateESH_SI_)
        /*017c*/ 	.word	0x00000026


	//----- nvinfo : EIATTR_FRAME_SIZE
	.align		4
.L_101:
        /*0180*/ 	.byte	0x04, 0x11
        /*0182*/ 	.short	(.L_103 - .L_102)
	.align		4
.L_102:
        /*0184*/ 	.word	index@($__internal_6_$__cuda_sm20_div_s64)
        /*0188*/ 	.word	0x00000000


	//----- nvinfo : EIATTR_FRAME_SIZE
	.align		4
.L_103:
        /*018c*/ 	.byte	0x04, 0x11
        /*018e*/ 	.short	(.L_105 - .L_104)
	.align		4
.L_104:
        /*0190*/ 	.word	index@(_ZN2at6native60_GLOBAL__N__2075b504_27_DistributionCauchyKernel_cu_d62eea8743distribution_elementwise_grid_stride_kernelIfLi4EZNS0_9templates4cuda21uniform_and_transformIN3c104HalfEfPNS_17CUDAGeneratorImplEZZZNS4_13cauchy_kernelIS9_EEvRNS_18TensorIteratorBaseEddT_ENKUlvE_clEvENKUlvE1_clEvEUlfE_EEvSC_T1_T2_EUlP24curandStatePhilox4_32_10E_ZNS1_27distribution_nullary_kernelIS7_f7double2S9_SL_SG_EEvSC_SI_RKT3_T4_EUlifE0_EEvlNS_15PhiloxCudaStateESH_SI_)
        /*0194*/ 	.word	0x00000000


	//----- nvinfo : EIATTR_REGCOUNT
	.align		4
.L_105:
        /*0198*/ 	.byte	0x04, 0x2f
        /*019a*/ 	.short	(.L_107 - .L_106)
	.align		4
.L_106:
        /*019c*/ 	.word	index@(_ZN2at6native60_GLOBAL__N__2075b504_27_DistributionCauchyKernel_cu_d62eea8743distribution_elementwise_grid_stride_kernelIfLi4EZNS0_9templates4cuda21uniform_and_transformIN3c104HalfEfPNS_17CUDAGeneratorImplEZZZNS4_13cauchy_kernelIS9_EEvRNS_18TensorIteratorBaseEddT_ENKUlvE_clEvENKUlvE1_clEvEUlfE_EEvSC_T1_T2_EUlP24curandStatePhilox4_32_10E0_ZNS1_27distribution_nullary_kernelIS7_f6float4S9_SL_SG_EEvSC_SI_RKT3_T4_EUlifE_EEvlNS_15PhiloxCudaStateESH_SI_)
        /*01a0*/ 	.word	0x00000030


	//----- nvinfo : EIATTR_FRAME_SIZE
	.align		4
.L_107:
        /*01a4*/ 	.byte	0x04, 0x11
        /*01a6*/ 	.short	(.L_109 - .L_108)
	.align		4
.L_108:
        /*01a8*/ 	.word	index@($__internal_5_$__cuda_sm20_div_s64)
        /*01ac*/ 	.word	0x00000000


	//----- nvinfo : EIATTR_FRAME_SIZE
	.align		4
.L_109:
        /*01b0*/ 	.byte	0x04, 0x11
        /*01b2*/ 	.short	(.L_111 - .L_110)
	.align		4
.L_110:
        /*01b4*/ 	.word	index@(_ZN2at6native60_GLOBAL__N__2075b504_27_DistributionCauchyKernel_cu_d62eea8743distribution_elementwise_grid_stride_kernelIfLi4EZNS0_9templates4cuda21uniform_and_transformIN3c104HalfEfPNS_17CUDAGeneratorImplEZZZNS4_13cauchy_kernelIS9_EEvRNS_18TensorIteratorBaseEddT_ENKUlvE_clEvENKUlvE1_clEvEUlfE_EEvSC_T1_T2_EUlP24curandStatePhilox4_32_10E0_ZNS1_27distribution_nullary_kernelIS7_f6float4S9_SL_SG_EEvSC_SI_RKT3_T4_EUlifE_EEvlNS_15PhiloxCudaStateESH_SI_)
        /*01b8*/ 	.word	0x00000000


	//----- nvinfo : EIATTR_REGCOUNT
	.align		4
.L_111:
        /*01bc*/ 	.byte	0x04, 0x2f
        /*01be*/ 	.short	(.L_113 - .L_112)
	.align		4
.L_112:
        /*01c0*/ 	.word	index@(_ZN2at6native60_GLOBAL__N__2075b504_27_DistributionCauchyKernel_cu_d62eea8743distribution_elementwise_grid_stride_kernelIfLi4EZNS0_9templates4cuda21uniform_and_transformIN3c104HalfEfPNS_17CUDAGeneratorImplEZZZNS4_13cauchy_kernelIS9_EEvRNS_18TensorIteratorBaseEddT_ENKUlvE_clEvENKUlvE1_clEvEUlfE_EEvSC_T1_T2_EUlP24curandStatePhilox4_32_10E0_ZNS1_27distribution_nullary_kernelIS7_f6float4S9_SL_SG_EEvSC_SI_RKT3_T4_EUlifE0_EEvlNS_15PhiloxCudaStateESH_SI_)
        /*01c4*/ 	.word	0x00000028


	//----- nvinfo : EIATTR_FRAME_SIZE
	.align		4
.L_113:
        /*01c8*/ 	.byte	0x04, 0x11
        /*01ca*/ 	.short	(.L_115 - .L_114)
	.align		4
.L_114:
        /*01cc*/ 	.word	index@($__internal_4_$__cuda_sm20_div_s64)
        /*01d0*/ 	.word	0x00000000


	//----- nvinfo : EIATTR_FRAME_SIZE
	.align		4
.L_115:
        /*01d4*/ 	.byte	0x04, 0x11
        /*01d6*/ 	.short	(.L_117 - .L_116)
	.align		4
.L_116:
        /*01d8*/ 	.word	index@(_ZN2at6native60_GLOBAL__N__2075b504_27_DistributionCauchyKernel_cu_d62eea8743distribution_elementwise_grid_stride_kernelIfLi4EZNS0_9templates4cuda21uniform_and_transformIN3c104HalfEfPNS_17CUDAGeneratorImplEZZZNS4_13cauchy_kernelIS9_EEvRNS_18TensorIteratorBaseEddT_ENKUlvE_clEvENKUlvE1_clEvEUlfE_EEvSC_T1_T2_EUlP24curandStatePhilox4_32_10E0_ZNS1_27distribution_nullary_kernelIS7_f6float4S9_SL_SG_EEvSC_SI_RKT3_T4_EUlifE0_EEvlNS_15PhiloxCudaStateESH_SI_)
        /*01dc*/ 	.word	0x00000000


	//----- nvinfo : EIATTR_REGCOUNT
	.align		4
.L_117:
        /*01e0*/ 	.byte	0x04, 0x2f
        /*01e2*/ 	.short	(.L_119 - .L_118)
	.align		4
.L_118:
        /*01e4*/ 	.word	index@(_ZN2at6native60_GLOBAL__N__2075b504_27_DistributionCauchyKernel_cu_d62eea8743distribution_elementwise_grid_stride_kernelIfLi4EZNS0_9templates4cuda21uniform_and_transformIN3c108BFloat16EfPNS_17CUDAGeneratorImplEZZZNS4_13cauchy_kernelIS9_EEvRNS_18TensorIteratorBaseEddT_ENKUlvE_clEvENKUlvE2_clEvEUlfE_EEvSC_T1_T2_EUlP24curandStatePhilox4_32_10E_ZNS1_27distribution_nullary_kernelIS7_f7double2S9_SL_SG_EEvSC_SI_RKT3_T4_EUlifE_EEvlNS_15PhiloxCudaStateESH_SI_)
        /*01e8*/ 	.word	0x00000034


	//----- nvinfo : EIATTR_FRAME_SIZE
	.align		4
.L_119:
        /*01ec*/ 	.byte	0x04, 0x11
        /*01ee*/ 	.short	(.L_121 - .L_120)
	.align		4
.L_120:
        /*01f0*/ 	.word	index@($__internal_3_$__cuda_sm20_div_s64)
        /*01f4*/ 	.word	0x00000000


	//----- nvinfo : EIATTR_FRAME_SIZE
	.align		4
.L_121:
        /*01f8*/ 	.byte	0x04, 0x11
        /*01fa*/ 	.short	(.L_123 - .L_122)
	.align		4
.L_122:
        /*01fc*/ 	.word	index@(_ZN2at6native60_GLOBAL__N__2075b504_27_DistributionCauchyKernel_cu_d62eea8743distribution_elementwise_grid_stride_kernelIfLi4EZNS0_9templates4cuda21uniform_and_transformIN3c108BFloat16EfPNS_17CUDAGeneratorImplEZZZNS4_13cauchy_kernelIS9_EEvRNS_18TensorIteratorBaseEddT_ENKUlvE_clEvENKUlvE2_clEvEUlfE_EEvSC_T1_T2_EUlP24curandStatePhilox4_32_10E_ZNS1_27distribution_nullary_kernelIS7_f7double2S9_SL_SG_EEvSC_SI_RKT3_T4_EUlifE_EEvlNS_15PhiloxCudaStateESH_SI_)
        /*0200*/ 	.word	0x00000000


	//----- nvinfo : EIATTR_REGCOUNT
	.align		4
.L_123:
        /*0204*/ 	.byte	0x04, 0x2f
        /*0206*/ 	.short	(.L_125 - .L_124)
	.align		4
.L_124:
        /*0208*/ 	.word	index@(_ZN2at6native60_GLOBAL__N__2075b504_27_DistributionCauchyKernel_cu_d62eea8743distribution_elementwise_grid_stride_kernelIfLi4EZNS0_9templates4cuda21uniform_and_transformIN3c108BFloat16EfPNS_17CUDAGeneratorImplEZZZNS4_13cauchy_kernelIS9_EEvRNS_18TensorIteratorBaseEddT_ENKUlvE_clEvENKUlvE2_clEvEUlfE_EEvSC_T1_T2_EUlP24curandStatePhilox4_32_10E_ZNS1_27distribution_nullary_kernelIS7_f7double2S9_SL_SG_EEvSC_SI_RKT3_T4_EUlifE0_EEvlNS_15PhiloxCudaStateESH_SI_)
        /*020c*/ 	.word	0x00000026


	//----- nvinfo : EIATTR_FRAME_SIZE
	.align		4
.L_125:
        /*0210*/ 	.byte	0x04, 0x11
        /*0212*/ 	.short	(.L_127 - .L_126)
	.align		4
.L_126:
        /*0214*/ 	.word	index@($__internal_2_$__cuda_sm20_div_s64)
        /*0218*/ 	.word	0x00000000


	//----- nvinfo : EIATTR_FRAME_SIZE
	.align		4
.L_127:
        /*021c*/ 	.byte	0x04, 0x11
        /*021e*/ 	.short	(.L_129 - .L_128)
	.align		4
.L_128:
        /*0220*/ 	.word	index@(_ZN2at6native60_GLOBAL__N__2075b504_27_DistributionCauchyKernel_cu_d62eea8743distribution_elementwise_grid_stride_kernelIfLi4EZNS0_9templates4cuda21uniform_and_transformIN3c108BFloat16EfPNS_17CUDAGeneratorImplEZZZNS4_13cauchy_kernelIS9_EEvRNS_18TensorIteratorBaseEddT_ENKUlvE_clEvENKUlvE2_clEvEUlfE_EEvSC_T1_T2_EUlP24curandStatePhilox4_32_10E_ZNS1_27distribution_nullary_kernelIS7_f7double2S9_SL_SG_EEvSC_SI_RKT3_T4_EUlifE0_EEvlNS_15PhiloxCudaStateESH_SI_)
        /*0224*/ 	.word	0x00000000


	//----- nvinfo : EIATTR_REGCOUNT
	.align		4
.L_129:
        /*0228*/ 	.byte	0x04, 0x2f
        /*022a*/ 	.short	(.L_131 - .L_130)
	.align		4
.L_130:
        /*022c*/ 	.word	index@(_ZN2at6native60_GLOBAL__N__2075b504_27_DistributionCauchyKernel_cu_d62eea8743distribution_elementwise_grid_stride_kernelIfLi4EZNS0_9templates4cuda21uniform_and_transformIN3c108BFloat16EfPNS_17CUDAGeneratorImplEZZZNS4_13cauchy_kernelIS9_EEvRNS_18TensorIteratorBaseEddT_ENKUlvE_clEvENKUlvE2_clEvEUlfE_EEvSC_T1_T2_EUlP24curandStatePhilox4_32_10E0_ZNS1_27distribution_nullary_kernelIS7_f6float4S9_SL_SG_EEvSC_SI_RKT3_T4_EUlifE_EEvlNS_15PhiloxCudaStateESH_SI_)
        /*0230*/ 	.word	0x00000030


	//----- nvinfo : EIATTR_FRAME_SIZE
	.align		4
.L_131:
        /*0234*/ 	.byte	0x04, 0x11
        /*0236*/ 	.short	(.L_133 - .L_132)
	.align		4
.L_132:
        /*0238*/ 	.word	index@($__internal_1_$__cuda_sm20_div_s64)
        /*023c*/ 	.word	0x00000000


	//----- nvinfo : EIATTR_FRAME_SIZE
	.align		4
.L_133:
        /*0240*/ 	.byte	0x04, 0x11
        /*0242*/ 	.short	(.L_135 - .L_134)
	.align		4
.L_134:
        /*0244*/ 	.word	index@(_ZN2at6native60_GLOBAL__N__2075b504_27_DistributionCauchyKernel_cu_d62eea8743distribution_elementwise_grid_stride_kernelIfLi4EZNS0_9templates4cuda21uniform_and_transformIN3c108BFloat16EfPNS_17CUDAGeneratorImplEZZZNS4_13cauchy_kernelIS9_EEvRNS_18TensorIteratorBaseEddT_ENKUlvE_clEvENKUlvE2_clEvEUlfE_EEvSC_T1_T2_EUlP24curandStatePhilox4_32_10E0_ZNS1_27distribution_nullary_kernelIS7_f6float4S9_SL_SG_EEvSC_SI_RKT3_T4_EUlifE_EEvlNS_15PhiloxCudaStateESH_SI_)
        /*0248*/ 	.word	0x00000000


	//----- nvinfo : EIATTR_REGCOUNT
	.align		4
.L_135:
        /*024c*/ 	.byte	0x04, 0x2f
        /*024e*/ 	.short	(.L_137 - .L_136)
	.align		4
.L_136:
        /*0250*/ 	.word	index@(_ZN2at6native60_GLOBAL__N__2075b504_27_DistributionCauchyKernel_cu_d62eea8743distribution_elementwise_grid_stride_kernelIfLi4EZNS0_9templates4cuda21uniform_and_transformIN3c108BFloat16EfPNS_17CUDAGeneratorImplEZZZNS4_13cauchy_kernelIS9_EEvRNS_18TensorIteratorBaseEddT_ENKUlvE_clEvENKUlvE2_clEvEUlfE_EEvSC_T1_T2_EUlP24curandStatePhilox4_32_10E0_ZNS1_27distribution_nullary_kernelIS7_f6float4S9_SL_SG_EEvSC_SI_RKT3_T4_EUlifE0_EEvlNS_15PhiloxCudaStateESH_SI_)
        /*0254*/ 	.word	0x00000028


	//----- nvinfo : EIATTR_FRAME_SIZE
	.align		4
.L_137:
        /*0258*/ 	.byte	0x04, 0x11
        /*025a*/ 	.short	(.L_139 - .L_138)
	.align		4
.L_138:
        /*025c*/ 	.word	index@($__internal_0_$__cuda_sm20_div_s64)
        /*0260*/ 	.word	0x00000000


	//----- nvinfo : EIATTR_FRAME_SIZE
	.align		4
.L_139:
        /*0264*/ 	.byte	0x04, 0x11
        /*0266*/ 	.short	(.L_141 - .L_140)
	.align		4
.L_140:
        /*0268*/ 	.word	index@(_ZN2at6native60_GLOBAL__N__2075b504_27_DistributionCauchyKernel_cu_d62eea8743distribution_elementwise_grid_stride_kernelIfLi4EZNS0_9templates4cuda21uniform_and_transformIN3c108BFloat16EfPNS_17CUDAGeneratorImplEZZZNS4_13cauchy_kernelIS9_EEvRNS_18TensorIteratorBaseEddT_ENKUlvE_clEvENKUlvE2_clEvEUlfE_EEvSC_T1_T2_EUlP24curandStatePhilox4_32_10E0_ZNS1_27distribution_nullary_kernelIS7_f6float4S9_SL_SG_EEvSC_SI_RKT3_T4_EUlifE0_EEvlNS_15PhiloxCudaStateESH_SI_)
        /*026c*/ 	.word	0x00000000


	//----- nvinfo : EIATTR_MIN_STACK_SIZE
	.align		4
.L_141:
        /*0270*/ 	.byte	0x04, 0x12
        /*0272*/ 	.short	(.L_143 - .L_142)
	.align		4
.L_142:
        /*0274*/ 	.word	index@(_ZN2at6native60_GLOBAL__N__2075b504_27_DistributionCauchyKernel_cu_d62eea8743distribution_elementwise_grid_stride_kernelIfLi4EZNS0_9templates4cuda21uniform_and_transformIN3c108BFloat16EfPNS_17CUDAGeneratorImplEZZZNS4_13cauchy_kernelIS9_EEvRNS_18TensorIteratorBaseEddT_ENKUlvE_clEvENKUlvE2_clEvEUlfE_EEvSC_T1_T2_EUlP24curandStatePhilox4_32_10E0_ZNS1_27distribution_nullary_kernelIS7_f6float4S9_SL_SG_EEvSC_SI_RKT3_T4_EUlifE0_EEvlNS_15PhiloxCudaStateESH_SI_)
        /*0278*/ 	.word	0x00000000


	//----- nvinfo : EIATTR_MIN_STACK_SIZE
	.align		4
.L_143:
        /*027c*/ 	.byte	0x04, 0x12
        /*027e*/ 	.short	(.L_145 - .L_144)
	.align		4
.L_144:
        /*0280*/ 	.word	index@(_ZN2at6native60_GLOBAL__N__2075b504_27_DistributionCauchyKernel_cu_d62eea8743distribution_elementwise_grid_stride_kernelIfLi4EZNS0_9templates4cuda21uniform_and_transformIN3c108BFloat16EfPNS_17CUDAGeneratorImplEZZZNS4_13cauchy_kernelIS9_EEvRNS_18TensorIteratorBaseEddT_ENKUlvE_clEvENKUlvE2_clEvEUlfE_EEvSC_T1_T2_EUlP24curandStatePhilox4_32_10E0_ZNS1_27distribution_nullary_kernelIS7_f6float4S9_SL_SG_EEvSC_SI_RKT3_T4_EUlifE_EEvlNS_15PhiloxCudaStateESH_SI_)
        /*0284*/ 	.word	0x00000000


	//----- nvinfo : EIATTR_MIN_STACK_SIZE
	.align		4
.L_145:
        /*0288*/ 	.byte	0x04, 0x12
        /*028a*/ 	.short	(.L_147 - .L_146)
	.align		4
.L_146:
        /*028c*/ 	.word	index@(_ZN2at6native60_GLOBAL__N__2075b504_27_DistributionCauchyKernel_cu_d62eea8743distribution_elementwise_grid_stride_kernelIfLi4EZNS0_9templates4cuda21uniform_and_transformIN3c108BFloat16EfPNS_17CUDAGeneratorImplEZZZNS4_13cauchy_kernelIS9_EEvRNS_18TensorIteratorBaseEddT_ENKUlvE_clEvENKUlvE2_clEvEUlfE_EEvSC_T1_T2_EUlP24curandStatePhilox4_32_10E_ZNS1_27distribution_nullary_kernelIS7_f7double2S9_SL_SG_EEvSC_SI_RKT3_T4_EUlifE0_EEvlNS_15PhiloxCudaStateESH_SI_)
        /*0290*/ 	.word	0x00000000


	//----- nvinfo : EIATTR_MIN_STACK_SIZE
	.align		4
.L_147:
        /*0294*/ 	.byte	0x04, 0x12
        /*0296*/ 	.short	(.L_149 - .L_148)
	.align		4
.L_148:
        /*0298*/ 	.word	index@(_ZN2at6native60_GLOBAL__N__2075b504_27_DistributionCauchyKernel_cu_d62eea8743distribution_elementwise_grid_stride_kernelIfLi4EZNS0_9templates4cuda21uniform_and_transformIN3c108BFloat16EfPNS_17CUDAGeneratorImplEZZZNS4_13cauchy_kernelIS9_EEvRNS_18TensorIteratorBaseEddT_ENKUlvE_clEvENKUlvE2_clEvEUlfE_EEvSC_T1_T2_EUlP24curandStatePhilox4_32_10E_ZNS1_27distribution_nullary_kernelIS7_f7double2S9_SL_SG_EEvSC_SI_RKT3_T4_EUlifE_EEvlNS_15PhiloxCudaStateESH_SI_)
        /*029c*/ 	.word	0x00000000


	//----- nvinfo : EIATTR_MIN_STACK_SIZE
	.align		4
.L_149:
        /*02a0*/ 	.byte	0x04, 0x12
        /*02a2*/ 	.short	(.L_151 - .L_150)
	.align		4
.L_150:
        /*02a4*/ 	.word	index@(_ZN2at6native60_GLOBAL__N__2075b504_27_DistributionCauchyKernel_cu_d62eea8743distribution_elementwise_grid_stride_kernelIfLi4EZNS0_9templates4cuda21uniform_and_transformIN3c104HalfEfPNS_17CUDAGeneratorImplEZZZNS4_13cauchy_kernelIS9_EEvRNS_18TensorIteratorBaseEddT_ENKUlvE_clEvENKUlvE1_clEvEUlfE_EEvSC_T1_T2_EUlP24curandStatePhilox4_32_10E0_ZNS1_27distribution_nullary_kernelIS7_f6float4S9_SL_SG_EEvSC_SI_RKT3_T4_EUlifE0_EEvlNS_15PhiloxCudaStateESH_SI_)
        /*02a8*/ 	.word	0x00000000


	//----- nvinfo : EIATTR_MIN_STACK_SIZE
	.align		4
.L_151:
        /*02ac*/ 	.byte	0x04, 0x12
        /*02ae*/ 	.short	(.L_153 - .L_152)
	.align		4
.L_152:
        /*02b0*/ 	.word	index@(_ZN2at6native60_GLOBAL__N__2075b504_27_DistributionCauchyKernel_cu_d62eea8743distribution_elementwise_grid_stride_kernelIfLi4EZNS0_9templates4cuda21uniform_and_transformIN3c104HalfEfPNS_17CUDAGeneratorImplEZZZNS4_13cauchy_kernelIS9_EEvRNS_18TensorIteratorBaseEddT_ENKUlvE_clEvENKUlvE1_clEvEUlfE_EEvSC_T1_T2_EUlP24curandStatePhilox4_32_10E0_ZNS1_27distribution_nullary_kernelIS7_f6float4S9_SL_SG_EEvSC_SI_RKT3_T4_EUlifE_EEvlNS_15PhiloxCudaStateESH_SI_)
        /*02b4*/ 	.word	0x00000000


	//----- nvinfo : EIATTR_MIN_STACK_SIZE
	.align		4
.L_153:
        /*02b8*/ 	.byte	0x04, 0x12
        /*02ba*/ 	.short	(.L_155 - .L_154)
	.align		4
.L_154:
        /*02bc*/ 	.word	index@(_ZN2at6native60_GLOBAL__N__2075b504_27_DistributionCauchyKernel_cu_d62eea8743distribution_elementwise_grid_stride_kernelIfLi4EZNS0_9templates4cuda21uniform_and_transformIN3c104HalfEfPNS_17CUDAGeneratorImplEZZZNS4_13cauchy_kernelIS9_EEvRNS_18TensorIteratorBaseEddT_ENKUlvE_clEvENKUlvE1_clEvEUlfE_EEvSC_T1_T2_EUlP24curandStatePhilox4_32_10E_ZNS1_27distribution_nullary_kernelIS7_f7double2S9_SL_SG_EEvSC_SI_RKT3_T4_EUlifE0_EEvlNS_15PhiloxCudaStateESH_SI_)
        /*02c0*/ 	.word	0x00000000


	//----- nvinfo : EIATTR_MIN_STACK_SIZE
	.align		4
.L_155:
        /*02c4*/ 	.byte	0x04, 0x12
        /*02c6*/ 	.short	(.L_157 - .L_156)
	.align		4
.L_156:
        /*02c8*/ 	.word	index@(_ZN2at6native60_GLOBAL__N__2075b504_27_DistributionCauchyKernel_cu_d62eea8743distribution_elementwise_grid_stride_kernelIfLi4EZNS0_9templates4cuda21uniform_and_transformIN3c104HalfEfPNS_17CUDAGeneratorImplEZZZNS4_13cauchy_kernelIS9_EEvRNS_18TensorIteratorBaseEddT_ENKUlvE_clEvENKUlvE1_clEvEUlfE_EEvSC_T1_T2_EUlP24curandStatePhilox4_32_10E_ZNS1_27distribution_nullary_kernelIS7_f7double2S9_SL_SG_EEvSC_SI_RKT3_T4_EUlifE_EEvlNS_15PhiloxCudaStateESH_SI_)
        /*02cc*/ 	.word	0x00000000


	//----- nvinfo : EIATTR_MIN_STACK_SIZE
	.align		4
.L_157:
        /*02d0*/ 	.byte	0x04, 0x12
        /*02d2*/ 	.short	(.L_159 - .L_158)
	.align		4
.L_158:
        /*02d4*/ 	.word	index@(_ZN2at6native60_GLOBAL__N__2075b504_27_DistributionCauchyKernel_cu_d62eea8743distribution_elementwise_grid_stride_kernelIfLi4EZNS0_9templates4cuda21uniform_and_transformIffPNS_17CUDAGeneratorImplEZZZNS4_13cauchy_kernelIS7_EEvRNS_18TensorIteratorBaseEddT_ENKUlvE_clEvENKUlvE0_clEvEUlfE_EEvSA_T1_T2_EUlP24curandStatePhilox4_32_10E0_ZNS1_27distribution_nullary_kernelIff6float4S7_SJ_SE_EEvSA_SG_RKT3_T4_EUlifE0_EEvlNS_15PhiloxCudaStateESF_SG_)
        /*02d8*/ 	.word	0x00000000


	//----- nvinfo : EIATTR_MIN_STACK_SIZE
	.align		4
.L_159:
        /*02dc*/ 	.byte	0x04, 0x12
        /*02de*/ 	.short	(.L_161 - .L_160)
	.align		4
.L_160:
        /*02e0*/ 	.word	index@(_ZN2at6native60_GLOBAL__N__2075b504_27_DistributionCauchyKernel_cu_d62eea8743distribution_elementwise_grid_stride_kernelIfLi4EZNS0_9templates4cuda21uniform_and_transformIffPNS_17CUDAGeneratorImplEZZZNS4_13cauchy_kernelIS7_EEvRNS_18TensorIteratorBaseEddT_ENKUlvE_clEvENKUlvE0_clEvEUlfE_EEvSA_T1_T2_EUlP24curandStatePhilox4_32_10E0_ZNS1_27distribution_nullary_kernelIff6float4S7_SJ_SE_EEvSA_SG_RKT3_T4_EUlifE_EEvlNS_15PhiloxCudaStateESF_SG_)
        /*02e4*/ 	.word	0x00000000


	//----- nvinfo : EIATTR_MIN_STACK_SIZE
	.align		4
.L_161:
        /*02e8*/ 	.byte	0x04, 0x12
        /*02ea*/ 	.short	(.L_163 - .L_162)
	.align		4
.L_162:
        /*02ec*/ 	.word	index@(_ZN2at6native60_GLOBAL__N__2075b504_27_DistributionCauchyKernel_cu_d62eea8743distribution_elementwise_grid_stride_kernelIfLi4EZNS0_9templates4cuda21uniform_and_transformIffPNS_17CUDAGeneratorImplEZZZNS4_13cauchy_kernelIS7_EEvRNS_18TensorIteratorBaseEddT_ENKUlvE_clEvENKUlvE0_clEvEUlfE_EEvSA_T1_T2_EUlP24curandStatePhilox4_32_10E_ZNS1_27distribution_nullary_kernelIff7double2S7_SJ_SE_EEvSA_SG_RKT3_T4_EUlifE0_EEvlNS_15PhiloxCudaStateESF_SG_)
        /*02f0*/ 	.word	0x00000000


	//----- nvinfo : EIATTR_MIN_STACK_SIZE
	.align		4
.L_163:
        /*02f4*/ 	.byte	0x04, 0x12
        /*02f6*/ 	.short	(.L_165 - .L_164)
	.align		4
.L_164:
        /*02f8*/ 	.word	index@(_ZN2at6native60_GLOBAL__N__2075b504_27_DistributionCauchyKernel_cu_d62eea8743distribution_elementwise_grid_stride_kernelIfLi4EZNS0_9templates4cuda21uniform_and_transformIffPNS_17CUDAGeneratorImplEZZZNS4_13cauchy_kernelIS7_EEvRNS_18TensorIteratorBaseEddT_ENKUlvE_clEvENKUlvE0_clEvEUlfE_EEvSA_T1_T2_EUlP24curandStatePhilox4_32_10E_ZNS1_27distribution_nullary_kernelIff7double2S7_SJ_SE_EEvSA_SG_RKT3_T4_EUlifE_EEvlNS_15PhiloxCudaStateESF_SG_)
        /*02fc*/ 	.word	0x00000000


	//----- nvinfo : EIATTR_MIN_STACK_SIZE
	.align		4
.L_165:
        /*0300*/ 	.byte	0x04, 0x12
        /*0302*/ 	.short	(.L_167 - .L_166)
	.align		4
.L_166:
        /*0304*/ 	.word	index@(_ZN2at6native60_GLOBAL__N__2075b504_27_DistributionCauchyKernel_cu_d62eea8743distribution_elementwise_grid_stride_kernelIdLi2EZNS0_9templates4cuda21uniform_and_transformIddPNS_17CUDAGeneratorImplEZZZNS4_13cauchy_kernelIS7_EEvRNS_18TensorIteratorBaseEddT_ENKUlvE_clEvENKUlvE_clEvEUldE_EEvSA_T1_T2_EUlP24curandStatePhilox4_32_10E0_ZNS1_27distribution_nullary_kernelIdd6float4S7_SJ_SE_EEvSA_SG_RKT3_T4_EUlidE0_EEvlNS_15PhiloxCudaStateESF_SG_)
        /*0308*/ 	.word	0x00000028


	//----- nvinfo : EIATTR_MIN_STACK_SIZE
	.align		4
.L_167:
        /*030c*/ 	.byte	0x04, 0x12
        /*030e*/ 	.short	(.L_169 - .L_168)
	.align		4
.L_168:
        /*0310*/ 	.word	index@(_ZN2at6native60_GLOBAL__N__2075b504_27_DistributionCauchyKernel_cu_d62eea8743distribution_elementwise_grid_stride_kernelIdLi2EZNS0_9templates4cuda21uniform_and_transformIddPNS_17CUDAGeneratorImplEZZZNS4_13cauchy_kernelIS7_EEvRNS_18TensorIteratorBaseEddT_ENKUlvE_clEvENKUlvE_clEvEUldE_EEvSA_T1_T2_EUlP24curandStatePhilox4_32_10E0_ZNS1_27distribution_nullary_kernelIdd6float4S7_SJ_SE_EEvSA_SG_RKT3_T4_EUlidE_EEvlNS_15PhiloxCudaStateESF_SG_)
        /*0314*/ 	.word	0x00000028


	//----- nvinfo : EIATTR_MIN_STACK_SIZE
	.align		4
.L_169:
        /*0318*/ 	.byte	0x04, 0x12
        /*031a*/ 	.short	(.L_171 - .L_170)
	.align		4
.L_170:
        /*031c*/ 	.word	index@(_ZN2at6native60_GLOBAL__N__2075b504_27_DistributionCauchyKernel_cu_d62eea8743distribution_elementwise_grid_stride_kernelIdLi2EZNS0_9templates4cuda21uniform_and_transformIddPNS_17CUDAGeneratorImplEZZZNS4_13cauchy_kernelIS7_EEvRNS_18TensorIteratorBaseEddT_ENKUlvE_clEvENKUlvE_clEvEUldE_EEvSA_T1_T2_EUlP24curandStatePhilox4_32_10E_ZNS1_27distribution_nullary_kernelIdd7double2S7_SJ_SE_EEvSA_SG_RKT3_T4_EUlidE0_EEvlNS_15PhiloxCudaStateESF_SG_)
        /*0320*/ 	.word	0x00000028


	//----- nvinfo : EIATTR_MIN_STACK_SIZE
	.align		4
.L_171:
        /*0324*/ 	.byte	0x04, 0x12
        /*0326*/ 	.short	(.L_173 - .L_172)
	.align		4
.L_172:
        /*0328*/ 	.word	index@(_ZN2at6native60_GLOBAL__N__2075b504_27_DistributionCauchyKernel_cu_d62eea8743distribution_elementwise_grid_stride_kernelIdLi2EZNS0_9templates4cuda21uniform_and_transformIddPNS_17CUDAGeneratorImplEZZZNS4_13cauchy_kernelIS7_EEvRNS_18TensorIteratorBaseEddT_ENKUlvE_clEvENKUlvE_clEvEUldE_EEvSA_T1_T2_EUlP24curandStatePhilox4_32_10E_ZNS1_27distribution_nullary_kernelIdd7double2S7_SJ_SE_EEvSA_SG_RKT3_T4_EUlidE_EEvlNS_15PhiloxCudaStateESF_SG_)
        /*032c*/ 	.word	0x00000028
.L_173:


//--------------------- .nv.info._ZN2at6native60_GLOBAL__N__2075b504_27_DistributionCauchyKernel_cu_d62eea8743distribution_elementwise_grid_stride_kernelIfLi4EZNS0_9templates4cuda21uniform_and_transformIN3c108BFloat16EfPNS_17CUDAGeneratorImplEZZZNS4_13cauchy_kernelIS9_EEvRNS_18TensorIteratorBaseEddT_ENKUlvE_clEvENKUlvE2_clEvEUlfE_EEvSC_T1_T2_EUlP24curandStatePhilox4_32_10E0_ZNS1_27distribution_nullary_kernelIS7_f6float4S9_SL_SG_EEvSC_SI_RKT3_T4_EUlifE0_EEvlNS_15PhiloxCudaStateESH_SI_ --------------------------
	.section	.nv.info._ZN2at6native60_GLOBAL__N__2075b504_27_DistributionCauchyKernel_cu_d62eea8743distribution_elementwise_grid_stride_kernelIfLi4EZNS0_9templates4cuda21uniform_and_transformIN3c108BFloat16EfPNS_17CUDAGeneratorImplEZZZNS4_13cauchy_kernelIS9_EEvRNS_18TensorIteratorBaseEddT_ENKUlvE_clEvENKUlvE2_clEvEUlfE_EEvSC_T1_T2_EUlP24curandStatePhilox4_32_10E0_ZNS1_27distribution_nullary_kernelIS7_f6float4S9_SL_SG_EEvSC_SI_RKT3_T4_EUlifE0_EEvlNS_15PhiloxCudaStateESH_SI_,"",@"SHT_CUDA_INFO"
	.sectionflags	@""
	.align	4


	//----- nvinfo : EIATTR_CUDA_API_VERSION
	.align		4
        /*0000*/ 	.byte	0x04, 0x37
        /*0002*/ 	.short	(.L_175 - .L_174)
.L_174:
        /*0004*/ 	.word	0x00000082


	//----- nvinfo : EIATTR_SW2861232_WAR
	.align		4
.L_175:
        /*0008*/ 	.byte	0x01, 0x35
	.zero		2


	//----- nvinfo : EIATTR_PARAM_CBANK
	.align		4
        /*000c*/ 	.byte	0x04, 0x0a
        /*000e*/ 	.short	(.L_177 - .L_176)
	.align		4
.L_176:
        /*0010*/ 	.word	index@(.nv.constant0._ZN2at6native60_GLOBAL__N__2075b504_27_DistributionCauchyKernel_cu_d62eea8743distribution_elementwise_grid_stride_kernelIfLi4EZNS0_9templates4cuda21uniform_and_transformIN3c108BFloat16EfPNS_17CUDAGeneratorImplEZZZNS4_13cauchy_kernelIS9_EEvRNS_18TensorIteratorBaseEddT_ENKUlvE_clEvENKUlvE2_clEvEUlfE_EEvSC_T1_T2_EUlP24curandStatePhilox4_32_10E0_ZNS1_27distribution_nullary_kernelIS7_f6float4S9_SL_SG_EEvSC_SI_RKT3_T4_EUlifE0_EEvlNS_15PhiloxCudaStateESH_SI_)
        /*0014*/ 	.short	0x0160
        /*0016*/ 	.short	0x01d0


	//----- nvinfo : EIATTR_CBANK_PARAM_SIZE
	.align		4
.L_177:
        /*0018*/ 	.byte	0x03, 0x19
        /*001a*/ 	.short	0x01d0


	//----- nvinfo : EIATTR_KPARAM_INFO
	.align		4
        /*001c*/ 	.byte	0x04, 0x17
        /*001e*/ 	.short	(.L_179 - .L_178)
.L_178:
        /*0020*/ 	.word	0x00000000
        /*0024*/ 	.short	0x0003
        /*0026*/ 	.short	0x0028
        /*0028*/ 	.byte	0x00, 0xf0, 0xa1, 0x06


	//----- nvinfo : EIATTR_KPARAM_INFO
	.align		4
.L_179:
        /*002c*/ 	.byte	0x04, 0x17
        /*002e*/ 	.short	(.L_181 - .L_180)
.L_180:
        /*0030*/ 	.word	0x00000000
        /*0034*/ 	.short	0x0002
        /*0036*/ 	.short	0x0020
        /*0038*/ 	.byte	0x00, 0xf0, 0x05, 0x00


	//----- nvinfo : EIATTR_KPARAM_INFO
	.align		4
.L_181:
        /*003c*/ 	.byte	0x04, 0x17
        /*003e*/ 	.short	(.L_183 - .L_182)
.L_182:
        /*0040*/ 	.word	0x00000000
        /*0044*/ 	.short	0x0001
        /*0046*/ 	.short	0x0008
        /*0048*/ 	.byte	0x00, 0xf0, 0x61, 0x00


	//----- nvinfo : EIATTR_KPARAM_INFO
	.align		4
.L_183:
        /*004c*/ 	.byte	0x04, 0x17
        /*004e*/ 	.short	(.L_185 - .L_184)
.L_184:
        /*0050*/ 	.word	0x00000000
        /*0054*/ 	.short	0x0000
        /*0056*/ 	.short	0x0000
        /*0058*/ 	.byte	0x00, 0xf0, 0x21, 0x00


	//----- nvinfo : EIATTR_MAXREG_COUNT
	.align		4
.L_185:
        /*005c*/ 	.byte	0x03, 0x1b
        /*005e*/ 	.short	0x0040


	//----- nvinfo : EIATTR_NUM_BARRIERS
	.align		4
        /*0060*/ 	.byte	0x02, 0x4c
        /*0062*/ 	.byte	0x01
	.zero		1


	//----- nvinfo : EIATTR_MERCURY_ISA_VERSION
	.align		4
        /*0064*/ 	.byte	0x03, 0x5f
        /*0066*/ 	.short	0x0000


	//----- nvinfo : EIATTR_EXIT_INSTR_OFFSETS
	.align		4
        /*0068*/ 	.byte	0x04, 0x1c
        /*006a*/ 	.short	(.L_187 - .L_186)


	//   ....[0]....
.L_186:
        /*006c*/ 	.word	0x00000810


	//   ....[1]....
        /*0070*/ 	.word	0x000049d0


	//----- nvinfo : EIATTR_MAX_THREADS
	.align		4
.L_187:
        /*0074*/ 	.byte	0x04, 0x05
        /*0076*/ 	.short	(.L_189 - .L_188)
.L_188:
        /*0078*/ 	.word	0x00000100
        /*007c*/ 	.word	0x00000001
        /*0080*/ 	.word	0x00000001


	//----- nvinfo : EIATTR_CRS_STACK_SIZE
	.align		4
.L_189:
        /*0084*/ 	.byte	0x04, 0x1e
        /*0086*/ 	.short	(.L_191 - .L_190)
.L_190:
        /*0088*/ 	.word	0x00000000
.L_191:


//--------------------- .nv.info._ZN2at6native60_GLOBAL__N__2075b504_27_DistributionCauchyKernel_cu_d62eea8743distribution_elementwise_grid_stride_kernelIfLi4EZNS0_9templates4cuda21uniform_and_transformIN3c108BFloat16EfPNS_17CUDAGeneratorImplEZZZNS4_13cauchy_kernelIS9_EEvRNS_18TensorIteratorBaseEddT_ENKUlvE_clEvENKUlvE2_clEvEUlfE_EEvSC_T1_T2_EUlP24curandStatePhilox4_32_10E0_ZNS1_27distribution_nullary_kernelIS7_f6float4S9_SL_SG_EEvSC_SI_RKT3_T4_EUlifE_EEvlNS_15PhiloxCudaStateESH_SI_ --------------------------
	.section	.nv.info._ZN2at6native60_GLOBAL__N__2075b504_27_DistributionCauchyKernel_cu_d62eea8743distribution_elementwise_grid_stride_kernelIfLi4EZNS0_9templates4cuda21uniform_and_transformIN3c108BFloat16EfPNS_17CUDAGeneratorImplEZZZNS4_13cauchy_kernelIS9_EEvRNS_18TensorIteratorBaseEddT_ENKUlvE_clEvENKUlvE2_clEvEUlfE_EEvSC_T1_T2_EUlP24curandStatePhilox4_32_10E0_ZNS1_27distribution_nullary_kernelIS7_f6float4S9_SL_SG_EEvSC_SI_RKT3_T4_EUlifE_EEvlNS_15PhiloxCudaStateESH_SI_,"",@"SHT_CUDA_INFO"
	.sectionflags	@""
	.align	4


	//----- nvinfo : EIATTR_CUDA_API_VERSION
	.align		4
        /*0000*/ 	.byte	0x04, 0x37
        /*0002*/ 	.short	(.L_193 - .L_192)
.L_192:
        /*0004*/ 	.word	0x00000082


	//----- nvinfo : EIATTR_SW2861232_WAR
	.align		4
.L_193:
        /*0008*/ 	.byte	0x01, 0x35
	.zero		2


	//----- nvinfo : EIATTR_PARAM_CBANK
	.align		4
        /*000c*/ 	.byte	0x04, 0x0a
        /*000e*/ 	.short	(.L_195 - .L_194)
	.align		4
.L_194:
        /*0010*/ 	.word	index@(.nv.constant0._ZN2at6native60_GLOBAL__N__2075b504_27_DistributionCauchyKernel_cu_d62eea8743distribution_elementwise_grid_stride_kernelIfLi4EZNS0_9templates4cuda21uniform_and_transformIN3c108BFloat16EfPNS_17CUDAGeneratorImplEZZZNS4_13cauchy_kernelIS9_EEvRNS_18TensorIteratorBaseEddT_ENKUlvE_clEvENKUlvE2_clEvEUlfE_EEvSC_T1_T2_EUlP24curandStatePhilox4_32_10E0_ZNS1_27distribution_nullary_kernelIS7_f6float4S9_SL_SG_EEvSC_SI_RKT3_T4_EUlifE_EEvlNS_15PhiloxCudaStateESH_SI_)
        /*0014*/ 	.short	0x0160
        /*0016*/ 	.short	0x0040


	//----- nvinfo : EIATTR_CBANK_PARAM_SIZE
	.align		4
.L_195:
        /*0018*/ 	.byte	0x03, 0x19
        /*001a*/ 	.short	0x0040


	//----- nvinfo : EIATTR_KPARAM_INFO
	.align		4
        /*001c*/ 	.byte	0x04, 0x17
        /*001e*/ 	.short	(.L_197 - .L_196)
.L_196:
        /*0020*/ 	.word	0x00000000
        /*0024*/ 	.short	0x0003
        /*0026*/ 	.short	0x0028
        /*0028*/ 	.byte	0x00, 0xf0, 0x61, 0x00


	//----- nvinfo : EIATTR_KPARAM_INFO
	.align		4
.L_197:
        /*002c*/ 	.byte	0x04, 0x17
        /*002e*/ 	.short	(.L_199 - .L_198)
.L_198:
        /*0030*/ 	.word	0x00000000
        /*0034*/ 	.short	0x0002
        /*0036*/ 	.short	0x0020
        /*0038*/ 	.byte	0x00, 0xf0, 0x05, 0x00


	//----- nvinfo : EIATTR_KPARAM_INFO
	.align		4
.L_199:
        /*003c*/ 	.byte	0x04, 0x17
        /*003e*/ 	.short	(.L_201 - .L_200)
.L_200:
        /*0040*/ 	.word	0x00000000
        /*0044*/ 	.short	0x0001
        /*0046*/ 	.short	0x0008
        /*0048*/ 	.byte	0x00, 0xf0, 0x61, 0x00


	//----- nvinfo : EIATTR_KPARAM_INFO
	.align		4
.L_201:
        /*004c*/ 	.byte	0x04, 0x17
        /*004e*/ 	.short	(.L_203 - .L_202)
.L_202:
        /*0050*/ 	.word	0x00000000
        /*0054*/ 	.short	0x0000
        /*0056*/ 	.short	0x0000
        /*0058*/ 	.byte	0x00, 0xf0, 0x21, 0x00


	//----- nvinfo : EIATTR_MAXREG_COUNT
	.align		4
.L_203:
        /*005c*/ 	.byte	0x03, 0x1b
        /*005e*/ 	.short	0x0040


	//----- nvinfo : EIATTR_NUM_BARRIERS
	.align		4
        /*0060*/ 	.byte	0x02, 0x4c
        /*0062*/ 	.byte	0x01
	.zero		1


	//----- nvinfo : EIATTR_MERCURY_ISA_VERSION
	.align		4
        /*0064*/ 	.byte	0x03, 0x5f
        /*0066*/ 	.short	0x0000


	//----- nvinfo : EIATTR_EXIT_INSTR_OFFSETS
	.align		4
        /*0068*/ 	.byte	0x04, 0x1c
        /*006a*/ 	.short	(.L_205 - .L_204)


	//   ....[0]....
.L_204:
        /*006c*/ 	.word	0x000007c0


	//   ....[1]....
        /*0070*/ 	.word	0x00001460


	//----- nvinfo : EIATTR_MAX_THREADS
	.align		4
.L_205:
        /*0074*/ 	.byte	0x04, 0x05
        /*0076*/ 	.short	(.L_207 - .L_206)
.L_206:
        /*0078*/ 	.word	0x00000100
        /*007c*/ 	.word	0x00000001
        /*0080*/ 	.word	0x00000001


	//----- nvinfo : EIATTR_CRS_STACK_SIZE
	.align		4
.L_207:
        /*0084*/ 	.byte	0x04, 0x1e
        /*0086*/ 	.short	(.L_209 - .L_208)
.L_208:
        /*0088*/ 	.word	0x00000000
.L_209:


//--------------------- .nv.info._ZN2at6native60_GLOBAL__N__2075b504_27_DistributionCauchyKernel_cu_d62eea8743distribution_elementwise_grid_stride_kernelIfLi4EZNS0_9templates4cuda21uniform_and_transformIN3c108BFloat16EfPNS_17CUDAGeneratorImplEZZZNS4_13cauchy_kernelIS9_EEvRNS_18TensorIteratorBaseEddT_ENKUlvE_clEvENKUlvE2_clEvEUlfE_EEvSC_T1_T2_EUlP24curandStatePhilox4_32_10E_ZNS1_27distribution_nullary_kernelIS7_f7double2S9_SL_SG_EEvSC_SI_RKT3_T4_EUlifE0_EEvlNS_15PhiloxCudaStateESH_SI_ --------------------------
	.section	.nv.info._ZN2at6native60_GLOBAL__N__2075b504_27_DistributionCauchyKernel_cu_d62eea8743distribution_elementwise_grid_stride_kernelIfLi4EZNS0_9templates4cuda21uniform_and_transformIN3c108BFloat16EfPNS_17CUDAGeneratorImplEZZZNS4_13cauchy_kernelIS9_EEvRNS_18TensorIteratorBaseEddT_ENKUlvE_clEvENKUlvE2_clEvEUlfE_EEvSC_T1_T2_EUlP24curandStatePhilox4_32_10E_ZNS1_27distribution_nullary_kernelIS7_f7double2S9_SL_SG_EEvSC_SI_RKT3_T4_EUlifE0_EEvlNS_15PhiloxCudaStateESH_SI_,"",@"SHT_CUDA_INFO"
	.sectionflags	@""
	.align	4


	//----- nvinfo : EIATTR_CUDA_API_VERSION
	.align		4
        /*0000*/ 	.byte	0x04, 0x37
        /*0002*/ 	.short	(.L_211 - .L_210)
.L_210:
        /*0004*/ 	.word	0x00000082


	//----- nvinfo : EIATTR_SW2861232_WAR
	.align		4
.L_211:
        /*0008*/ 	.byte	0x01, 0x35
	.zero		2


	//----- nvinfo : EIATTR_PARAM_CBANK
	.align		4
        /*000c*/ 	.byte	0x04, 0x0a
        /*000e*/ 	.short	(.L_213 - .L_212)
	.align		4
.L_212:
        /*0010*/ 	.word	index@(.nv.constant0._ZN2at6native60_GLOBAL__N__2075b504_27_DistributionCauchyKernel_cu_d62eea8743distribution_elementwise_grid_stride_kernelIfLi4EZNS0_9templates4cuda21uniform_and_transformIN3c108BFloat16EfPNS_17CUDAGeneratorImplEZZZNS4_13cauchy_kernelIS9_EEvRNS_18TensorIteratorBaseEddT_ENKUlvE_clEvENKUlvE2_clEvEUlfE_EEvSC_T1_T2_EUlP24curandStatePhilox4_32_10E_ZNS1_27distribution_nullary_kernelIS7_f7double2S9_SL_SG_EEvSC_SI_RKT3_T4_EUlifE0_EEvlNS_15PhiloxCudaStateESH_SI_)
        /*0014*/ 	.short	0x0160
        /*0016*/ 	.short	0x01d0


	//----- nvinfo : EIATTR_CBANK_PARAM_SIZE
	.align		4
.L_213:
        /*0018*/ 	.byte	0x03, 0x19
        /*001a*/ 	.short	0x01d0


	//----- nvinfo : EIATTR_KPARAM_INFO
	.align		4
        /*001c*/ 	.byte	0x04, 0x17
        /*001e*/ 	.short	(.L_215 - .L_214)
.L_214:
        /*0020*/ 	.word	0x00000000
        /*0024*/ 	.short	0x0003
        /*0026*/ 	.short	0x0028
        /*0028*/ 	.byte	0x00, 0xf0, 0xa1, 0x06


	//----- nvinfo : EIATTR_KPARAM_INFO
	.align		4
.L_215:
        /*002c*/ 	.byte	0x04, 0x17
        /*002e*/ 	.short	(.L_217 - .L_216)
.L_216:
        /*0030*/ 	.word	0x00000000
        /*0034*/ 	.short	0x0002
        /*0036*/ 	.short	0x0020
        /*0038*/ 	.byte	0x00, 0xf0, 0x05, 0x00


	//----- nvinfo : EIATTR_KPARAM_INFO
	.align		4
.L_217:
        /*003c*/ 	.byte	0x04, 0x17
        /*003e*/ 	.short	(.L_219 - .L_218)
.L_218:
        /*0040*/ 	.word	0x00000000
        /*0044*/ 	.short	0x0001
        /*0046*/ 	.short	0x0008
        /*0048*/ 	.byte	0x00, 0xf0, 0x61, 0x00


	//----- nvinfo : EIATTR_KPARAM_INFO
	.align		4
.L_219:
        /*004c*/ 	.byte	0x04, 0x17
        /*004e*/ 	.short	(.L_221 - .L_220)
.L_220:
        /*0050*/ 	.word	0x00000000
        /*0054*/ 	.short	0x0000
        /*0056*/ 	.short	0x0000
        /*0058*/ 	.byte	0x00, 0xf0, 0x21, 0x00


	//----- nvinfo : EIATTR_MAXREG_COUNT
	.align		4
.L_221:
        /*005c*/ 	.byte	0x03, 0x1b
        /*005e*/ 	.short	0x0040


	//----- nvinfo : EIATTR_NUM_BARRIERS
	.align		4
        /*0060*/ 	.byte	0x02, 0x4c
        /*0062*/ 	.byte	0x01
	.zero		1


	//----- nvinfo : EIATTR_MERCURY_ISA_VERSION
	.align		4
        /*0064*/ 	.byte	0x03, 0x5f
        /*0066*/ 	.short	0x0000


	//----- nvinfo : EIATTR_EXIT_INSTR_OFFSETS
	.align		4
        /*0068*/ 	.byte	0x04, 0x1c
        /*006a*/ 	.short	(.L_223 - .L_222)


	//   ....[0]....
.L_222:
        /*006c*/ 	.word	0x00000810


	//   ....[1]....
        /*0070*/ 	.word	0x00004a00


	//----- nvinfo : EIATTR_MAX_THREADS
	.align		4
.L_223:
        /*0074*/ 	.byte	0x04, 0x05
        /*0076*/ 	.short	(.L_225 - .L_224)
.L_224:
        /*0078*/ 	.word	0x00000100
        /*007c*/ 	.word	0x00000001
        /*0080*/ 	.word	0x00000001


	//----- nvinfo : EIATTR_CRS_STACK_SIZE
	.align		4
.L_225:
        /*0084*/ 	.byte	0x04, 0x1e
        /*0086*/ 	.short	(.L_227 - .L_226)
.L_226:
        /*0088*/ 	.word	0x00000000
.L_227:


//--------------------- .nv.info._ZN2at6native60_GLOBAL__N__2075b504_27_DistributionCauchyKernel_cu_d62eea8743distribution_elementwise_grid_stride_kernelIfLi4EZNS0_9templates4cuda21uniform_and_transformIN3c108BFloat16EfPNS_17CUDAGeneratorImplEZZZNS4_13cauchy_kernelIS9_EEvRNS_18TensorIteratorBaseEddT_ENKUlvE_clEvENKUlvE2_clEvEUlfE_EEvSC_T1_T2_EUlP24curandStatePhilox4_32_10E_ZNS1_27distribution_nullary_kernelIS7_f7double2S9_SL_SG_EEvSC_SI_RKT3_T4_EUlifE_EEvlNS_15PhiloxCudaStateESH_SI_ --------------------------
	.section	.nv.info._ZN2at6native60_GLOBAL__N__2075b504_27_DistributionCauchyKernel_cu_d62eea8743distribution_elementwise_grid_stride_kernelIfLi4EZNS0_9templates4cuda21uniform_and_transformIN3c108BFloat16EfPNS_17CUDAGeneratorImplEZZZNS4_13cauchy_kernelIS9_EEvRNS_18TensorIteratorBaseEddT_ENKUlvE_clEvENKUlvE2_clEvEUlfE_EEvSC_T1_T2_EUlP24curandStatePhilox4_32_10E_ZNS1_27distribution_nullary_kernelIS7_f7double2S9_SL_SG_EEvSC_SI_RKT3_T4_EUlifE_EEvlNS_15PhiloxCudaStateESH_SI_,"",@"SHT_CUDA_INFO"
	.sectionflags	@""
	.align	4


	//----- nvinfo : EIATTR_CUDA_API_VERSION
	.align		4
        /*0000*/ 	.byte	0x04, 0x37
        /*0002*/ 	.short	(.L_229 - .L_228)
.L_228:
        /*0004*/ 	.word	0x00000082


	//----- nvinfo : EIATTR_SW2861232_WAR
	.align		4
.L_229:
        /*0008*/ 	.byte	0x01, 0x35
	.zero		2


	//----- nvinfo : EIATTR_PARAM_CBANK
	.align		4
        /*000c*/ 	.byte	0x04, 0x0a
        /*000e*/ 	.short	(.L_231 - .L_230)
	.align		4
.L_230:
        /*0010*/ 	.word	index@(.nv.constant0._ZN2at6native60_GLOBAL__N__2075b504_27_DistributionCauchyKernel_cu_d62eea8743distribution_elementwise_grid_stride_kernelIfLi4EZNS0_9templates4cuda21uniform_and_transformIN3c108BFloat16EfPNS_17CUDAGeneratorImplEZZZNS4_13cauchy_kernelIS9_EEvRNS_18TensorIteratorBaseEddT_ENKUlvE_clEvENKUlvE2_clEvEUlfE_EEvSC_T1_T2_EUlP24curandStatePhilox4_32_10E_ZNS1_27distribution_nullary_kernelIS7_f7double2S9_SL_SG_EEvSC_SI_RKT3_T4_EUlifE_EEvlNS_15PhiloxCudaStateESH_SI_)
        /*0014*/ 	.short	0x0160
        /*0016*/ 	.short	0x0040


	//----- nvinfo : EIATTR_CBANK_PARAM_SIZE
	.align		4
.L_231:
        /*0018*/ 	.byte	0x03, 0x19
        /*001a*/ 	.short	0x0040


	//----- nvinfo : EIATTR_KPARAM_INFO
	.align		4
        /*001c*/ 	.byte	0x04, 0x17
        /*001e*/ 	.short	(.L_233 - .L_232)
.L_232:
        /*0020*/ 	.word	0x00000000
        /*0024*/ 	.short	0x0003
        /*0026*/ 	.short	0x0028
        /*0028*/ 	.byte	0x00, 0xf0, 0x61, 0x00


	//----- nvinfo : EIATTR_KPARAM_INFO
	.align		4
.L_233:
        /*002c*/ 	.byte	0x04, 0x17
        /*002e*/ 	.short	(.L_235 - .L_234)
.L_234:
        /*0030*/ 	.word	0x00000000
        /*0034*/ 	.short	0x0002
        /*0036*/ 	.short	0x0020
        /*0038*/ 	.byte	0x00, 0xf0, 0x05, 0x00


	//----- nvinfo : EIATTR_KPARAM_INFO
	.align		4
.L_235:
        /*003c*/ 	.byte	0x04, 0x17
        /*003e*/ 	.short	(.L_237 - .L_236)
.L_236:
        /*0040*/ 	.word	0x00000000
        /*0044*/ 	.short	0x0001
        /*0046*/ 	.short	0x0008
        /*0048*/ 	.byte	0x00, 0xf0, 0x61, 0x00


	//----- nvinfo : EIATTR_KPARAM_INFO
	.align		4
.L_237:
        /*004c*/ 	.byte	0x04, 0x17
        /*004e*/ 	.short	(.L_239 - .L_238)
.L_238:
        /*0050*/ 	.word	0x00000000
        /*0054*/ 	.short	0x0000
        /*0056*/ 	.short	0x0000
        /*0058*/ 	.byte	0x00, 0xf0, 0x21, 0x00


	//----- nvinfo : EIATTR_MAXREG_COUNT
	.align		4
.L_239:
        /*005c*/ 	.byte	0x03, 0x1b
        /*005e*/ 	.short	0x0040


	//----- nvinfo : EIATTR_NUM_BARRIERS
	.align		4
        /*0060*/ 	.byte	0x02, 0x4c
        /*0062*/ 	.byte	0x01
	.zero		1


	//----- nvinfo : EIATTR_MERCURY_ISA_VERSION
	.align		4
        /*0064*/ 	.byte	0x03, 0x5f
        /*0066*/ 	.short	0x0000


	//----- nvinfo : EIATTR_EXIT_INSTR_OFFSETS
	.align		4
        /*0068*/ 	.byte	0x04, 0x1c
        /*006a*/ 	.short	(.L_241 - .L_240)


	//   ....[0]....
.L_240:
        /*006c*/ 	.word	0x000007c0


	//   ....[1]....
        /*0070*/ 	.word	0x00001480


	//----- nvinfo : EIATTR_MAX_THREADS
	.align		4
.L_241:
        /*0074*/ 	.byte	0x04, 0x05
        /*0076*/ 	.short	(.L_243 - .L_242)
.L_242:
        /*0078*/ 	.word	0x00000100
        /*007c*/ 	.word	0x00000001
        /*0080*/ 	.word	0x00000001


	//----- nvinfo : EIATTR_CRS_STACK_SIZE
	.align		4
.L_243:
        /*0084*/ 	.byte	0x04, 0x1e
        /*0086*/ 	.short	(.L_245 - .L_244)
.L_244:
        /*0088*/ 	.word	0x00000000
.L_245:


//--------------------- .nv.info._ZN2at6native60_GLOBAL__N__2075b504_27_DistributionCauchyKernel_cu_d62eea8743distribution_elementwise_grid_stride_kernelIfLi4EZNS0_9templates4cuda21uniform_and_transformIN3c104HalfEfPNS_17CUDAGeneratorImplEZZZNS4_13cauchy_kernelIS9_EEvRNS_18TensorIteratorBaseEddT_ENKUlvE_clEvENKUlvE1_clEvEUlfE_EEvSC_T1_T2_EUlP24curandStatePhilox4_32_10E0_ZNS1_27distribution_nullary_kernelIS7_f6float4S9_SL_SG_EEvSC_SI_RKT3_T4_EUlifE0_EEvlNS_15PhiloxCudaStateESH_SI_ --------------------------
	.section	.nv.info._ZN2at6native60_GLOBAL__N__2075b504_27_DistributionCauchyKernel_cu_d62eea8743distribution_elementwise_grid_stride_kernelIfLi4EZNS0_9templates4cuda21uniform_and_transformIN3c104HalfEfPNS_17CUDAGeneratorImplEZZZNS4_13cauchy_kernelIS9_EEvRNS_18TensorIteratorBaseEddT_ENKUlvE_clEvENKUlvE1_clEvEUlfE_EEvSC_T1_T2_EUlP24curandStatePhilox4_32_10E0_ZNS1_27distribution_nullary_kernelIS7_f6float4S9_SL_SG_EEvSC_SI_RKT3_T4_EUlifE0_EEvlNS_15PhiloxCudaStateESH_SI_,"",@"SHT_CUDA_INFO"
	.sectionflags	@""
	.align	4


	//----- nvinfo : EIATTR_CUDA_API_VERSION
	.align		4
        /*0000*/ 	.byte	0x04, 0x37
        /*0002*/ 	.short	(.L_247 - .L_246)
.L_246:
        /*0004*/ 	.word	0x00000082


	//----- nvinfo : EIATTR_SW2861232_WAR
	.align		4
.L_247:
        /*0008*/ 	.byte	0x01, 0x35
	.zero		2


	//----- nvinfo : EIATTR_PARAM_CBANK
	.align		4
        /*000c*/ 	.byte	0x04, 0x0a
        /*000e*/ 	.short	(.L_249 - .L_248)
	.align		4
.L_248:
        /*0010*/ 	.word	index@(.nv.constant0._ZN2at6native60_GLOBAL__N__2075b504_27_DistributionCauchyKernel_cu_d62eea8743distribution_elementwise_grid_stride_kernelIfLi4EZNS0_9templates4cuda21uniform_and_transformIN3c104HalfEfPNS_17CUDAGeneratorImplEZZZNS4_13cauchy_kernelIS9_EEvRNS_18TensorIteratorBaseEddT_ENKUlvE_clEvENKUlvE1_clEvEUlfE_EEvSC_T1_T2_EUlP24curandStatePhilox4_32_10E0_ZNS1_27distribution_nullary_kernelIS7_f6float4S9_SL_SG_EEvSC_SI_RKT3_T4_EUlifE0_EEvlNS_15PhiloxCudaStateESH_SI_)
        /*0014*/ 	.short	0x0160
        /*0016*/ 	.short	0x01d0


	//----- nvinfo : EIATTR_CBANK_PARAM_SIZE
	.align		4
.L_249:
        /*0018*/ 	.byte	0x03, 0x19
        /*001a*/ 	.short	0x01d0


	//----- nvinfo : EIATTR_KPARAM_INFO
	.align		4
        /*001c*/ 	.byte	0x04, 0x17
        /*001e*/ 	.short	(.L_251 - .L_250)
.L_250:
        /*0020*/ 	.word	0x00000000
        /*0024*/ 	.short	0x0003
        /*0026*/ 	.short	0x0028
        /*0028*/ 	.byte	0x00, 0xf0, 0xa1, 0x06


	//----- nvinfo : EIATTR_KPARAM_INFO
	.align		4
.L_251:
        /*002c*/ 	.byte	0x04, 0x17
        /*002e*/ 	.short	(.L_253 - .L_252)
.L_252:
        /*0030*/ 	.word	0x00000000
        /*0034*/ 	.short	0x0002
        /*0036*/ 	.short	0x0020
        /*0038*/ 	.byte	0x00, 0xf0, 0x05, 0x00


	//----- nvinfo : EIATTR_KPARAM_INFO
	.align		4
.L_253:
        /*003c*/ 	.byte	0x04, 0x17
        /*003e*/ 	.short	(.L_255 - .L_254)
.L_254:
        /*0040*/ 	.word	0x00000000
        /*0044*/ 	.short	0x0001
        /*0046*/ 	.short	0x0008
        /*0048*/ 	.byte	0x00, 0xf0, 0x61, 0x00


	//----- nvinfo : EIATTR_KPARAM_INFO
	.align		4
.L_255:
        /*004c*/ 	.byte	0x04, 0x17
        /*004e*/ 	.short	(.L_257 - .L_256)
.L_256:
        /*0050*/ 	.word	0x00000000
        /*0054*/ 	.short	0x0000
        /*0056*/ 	.short	0x0000
        /*0058*/ 	.byte	0x00, 0xf0, 0x21, 0x00


	//----- nvinfo : EIATTR_MAXREG_COUNT
	.align		4
.L_257:
        /*005c*/ 	.byte	0x03, 0x1b
        /*005e*/ 	.short	0x0040


	//----- nvinfo : EIATTR_NUM_BARRIERS
	.align		4
        /*0060*/ 	.byte	0x02, 0x4c
        /*0062*/ 	.byte	0x01
	.zero		1


	//----- nvinfo : EIATTR_MERCURY_ISA_VERSION
	.align		4
        /*0064*/ 	.byte	0x03, 0x5f
        /*0066*/ 	.short	0x0000


	//----- nvinfo : EIATTR_EXIT_INSTR_OFFSETS
	.align		4
        /*0068*/ 	.byte	0x04, 0x1c
        /*006a*/ 	.short	(.L_259 - .L_258)


	//   ....[0]....
.L_258:
        /*006c*/ 	.word	0x00000810


	//   ....[1]....
        /*0070*/ 	.word	0x000049d0


	//----- nvinfo : EIATTR_MAX_THREADS
	.align		4
.L_259:
        /*0074*/ 	.byte	0x04, 0x05
        /*0076*/ 	.short	(.L_261 - .L_260)
.L_260:
        /*0078*/ 	.word	0x00000100
        /*007c*/ 	.word	0x00000001
        /*0080*/ 	.word	0x00000001


	//----- nvinfo : EIATTR_CRS_STACK_SIZE
	.align		4
.L_261:
        /*0084*/ 	.byte	0x04, 0x1e
        /*0086*/ 	.short	(.L_263 - .L_262)
.L_262:
        /*0088*/ 	.word	0x00000000
.L_263:


//--------------------- .nv.info._ZN2at6native60_GLOBAL__N__2075b504_27_DistributionCauchyKernel_cu_d62eea8743distribution_elementwise_grid_stride_kernelIfLi4EZNS0_9templates4cuda21uniform_and_transformIN3c104HalfEfPNS_17CUDAGeneratorImplEZZZNS4_13cauchy_kernelIS9_EEvRNS_18TensorIteratorBaseEddT_ENKUlvE_clEvENKUlvE1_clEvEUlfE_EEvSC_T1_T2_EUlP24curandStatePhilox4_32_10E0_ZNS1_27distribution_nullary_kernelIS7_f6float4S9_SL_SG_EEvSC_SI_RKT3_T4_EUlifE_EEvlNS_15PhiloxCudaStateESH_SI_ --------------------------
	.section	.nv.info._ZN2at6native60_GLOBAL__N__2075b504_27_DistributionCauchyKernel_cu_d62eea8743distribution_elementwise_grid_stride_kernelIfLi4EZNS0_9templates4cuda21uniform_and_transformIN3c104HalfEfPNS_17CUDAGeneratorImplEZZZNS4_13cauchy_kernelIS9_EEvRNS_18TensorIteratorBaseEddT_ENKUlvE_clEvENKUlvE1_clEvEUlfE_EEvSC_T1_T2_EUlP24curandStatePhilox4_32_10E0_ZNS1_27distribution_nullary_kernelIS7_f6float4S9_SL_SG_EEvSC_SI_RKT3_T4_EUlifE_EEvlNS_15PhiloxCudaStateESH_SI_,"",@"SHT_CUDA_INFO"
	.sectionflags	@""
	.align	4


	//----- nvinfo : EIATTR_CUDA_API_VERSION
	.align		4
        /*0000*/ 	.byte	0x04, 0x37
        /*0002*/ 	.short	(.L_265 - .L_264)
.L_264:
        /*0004*/ 	.word	0x00000082


	//----- nvinfo : EIATTR_SW2861232_WAR
	.align		4
.L_265:
        /*0008*/ 	.byte	0x01, 0x35
	.zero		2


	//----- nvinfo : EIATTR_PARAM_CBANK
	.align		4
        /*000c*/ 	.byte	0x04, 0x0a
        /*000e*/ 	.short	(.L_267 - .L_266)
	.align		4
.L_266:
        /*0010*/ 	.word	index@(.nv.constant0._ZN2at6native60_GLOBAL__N__2075b504_27_DistributionCauchyKernel_cu_d62eea8743distribution_elementwise_grid_stride_kernelIfLi4EZNS0_9templates4cuda21uniform_and_transformIN3c104HalfEfPNS_17CUDAGeneratorImplEZZZNS4_13cauchy_kernelIS9_EEvRNS_18TensorIteratorBaseEddT_ENKUlvE_clEvENKUlvE1_clEvEUlfE_EEvSC_T1_T2_EUlP24curandStatePhilox4_32_10E0_ZNS1_27distribution_nullary_kernelIS7_f6float4S9_SL_SG_EEvSC_SI_RKT3_T4_EUlifE_EEvlNS_15PhiloxCudaStateESH_SI_)
        /*0014*/ 	.short	0x0160
        /*0016*/ 	.short	0x0040


	//----- nvinfo : EIATTR_CBANK_PARAM_SIZE
	.align		4
.L_267:
        /*0018*/ 	.byte	0x03, 0x19
        /*001a*/ 	.short	0x0040


	//----- nvinfo : EIATTR_KPARAM_INFO
	.align		4
        /*001c*/ 	.byte	0x04, 0x17
        /*001e*/ 	.short	(.L_269 - .L_268)
.L_268:
        /*0020*/ 	.word	0x00000000
        /*0024*/ 	.short	0x0003
        /*0026*/ 	.short	0x0028
        /*0028*/ 	.byte	0x00, 0xf0, 0x61, 0x00


	//----- nvinfo : EIATTR_KPARAM_INFO
	.align		4
.L_269:
        /*002c*/ 	.byte	0x04, 0x17
        /*002e*/ 	.short	(.L_271 - .L_270)
.L_270:
        /*0030*/ 	.word	0x00000000
        /*0034*/ 	.short	0x0002
        /*0036*/ 	.short	0x0020
        /*0038*/ 	.byte	0x00, 0xf0, 0x05, 0x00


	//----- nvinfo : EIATTR_KPARAM_INFO
	.align		4
.L_271:
        /*003c*/ 	.byte	0x04, 0x17
        /*003e*/ 	.short	(.L_273 - .L_272)
.L_272:
        /*0040*/ 	.word	0x00000000
        /*0044*/ 	.short	0x0001
        /*0046*/ 	.short	0x0008
        /*0048*/ 	.byte	0x00, 0xf0, 0x61, 0x00


	//----- nvinfo : EIATTR_KPARAM_INFO
	.align		4
.L_273:
        /*004c*/ 	.byte	0x04, 0x17
        /*004e*/ 	.short	(.L_275 - .L_274)
.L_274:
        /*0050*/ 	.word	0x00000000
        /*0054*/ 	.short	0x0000
        /*0056*/ 	.short	0x0000
        /*0058*/ 	.byte	0x00, 0xf0, 0x21, 0x00


	//----- nvinfo : EIATTR_MAXREG_COUNT
	.align		4
.L_275:
        /*005c*/ 	.byte	0x03, 0x1b
        /*005e*/ 	.short	0x0040


	//----- nvinfo : EIATTR_NUM_BARRIERS
	.align		4
        /*0060*/ 	.byte	0x02, 0x4c
        /*0062*/ 	.byte	0x01
	.zero		1


	//----- nvinfo : EIATTR_MERCURY_ISA_VERSION
	.align		4
        /*0064*/ 	.byte	0x03, 0x5f
        /*0066*/ 	.short	0x0000


	//----- nvinfo : EIATTR_EXIT_INSTR_OFFSETS
	.align		4
        /*0068*/ 	.byte	0x04, 0x1c
        /*006a*/ 	.short	(.L_277 - .L_276)


	//   ....[0]....
.L_276:
        /*006c*/ 	.word	0x000007c0


	//   ....[1]....
        /*0070*/ 	.word	0x00001460


	//----- nvinfo : EIATTR_MAX_THREADS
	.align		4
.L_277:
        /*0074*/ 	.byte	0x04, 0x05
        /*0076*/ 	.short	(.L_279 - .L_278)
.L_278:
        /*0078*/ 	.word	0x00000100
        /*007c*/ 	.word	0x00000001
        /*0080*/ 	.word	0x00000001


	//----- nvinfo : EIATTR_CRS_STACK_SIZE
	.align		4
.L_279:
        /*0084*/ 	.byte	0x04, 0x1e
        /*0086*/ 	.short	(.L_281 - .L_280)
.L_280:
        /*0088*/ 	.word	0x00000000
.L_281:


//--------------------- .nv.info._ZN2at6native60_GLOBAL__N__2075b504_27_DistributionCauchyKernel_cu_d62eea8743distribution_elementwise_grid_stride_kernelIfLi4EZNS0_9templates4cuda21uniform_and_transformIN3c104HalfEfPNS_17CUDAGeneratorImplEZZZNS4_13cauchy_kernelIS9_EEvRNS_18TensorIteratorBaseEddT_ENKUlvE_clEvENKUlvE1_clEvEUlfE_EEvSC_T1_T2_EUlP24curandStatePhilox4_32_10E_ZNS1_27distribution_nullary_kernelIS7_f7double2S9_SL_SG_EEvSC_SI_RKT3_T4_EUlifE0_EEvlNS_15PhiloxCudaStateESH_SI_ --------------------------
	.section	.nv.info._ZN2at6native60_GLOBAL__N__2075b504_27_DistributionCauchyKernel_cu_d62eea8743distribution_elementwise_grid_stride_kernelIfLi4EZNS0_9templates4cuda21uniform_and_transformIN3c104HalfEfPNS_17CUDAGeneratorImplEZZZNS4_13cauchy_kernelIS9_EEvRNS_18TensorIteratorBaseEddT_ENKUlvE_clEvENKUlvE1_clEvEUlfE_EEvSC_T1_T2_EUlP24curandStatePhilox4_32_10E_ZNS1_27distribution_nullary_kernelIS7_f7double2S9_SL_SG_EEvSC_SI_RKT3_T4_EUlifE0_EEvlNS_15PhiloxCudaStateESH_SI_,"",@"SHT_CUDA_INFO"
	.sectionflags	@""
	.align	4


	//----- nvinfo : EIATTR_CUDA_API_VERSION
	.align		4
        /*0000*/ 	.byte	0x04, 0x37
        /*0002*/ 	.short	(.L_283 - .L_282)
.L_282:
        /*0004*/ 	.word	0x00000082


	//----- nvinfo : EIATTR_SW2861232_WAR
	.align		4
.L_283:
        /*0008*/ 	.byte	0x01, 0x35
	.zero		2


	//----- nvinfo : EIATTR_PARAM_CBANK
	.align		4
        /*000c*/ 	.byte	0x04, 0x0a
        /*000e*/ 	.short	(.L_285 - .L_284)
	.align		4
.L_284:
        /*0010*/ 	.word	index@(.nv.constant0._ZN2at6native60_GLOBAL__N__2075b504_27_DistributionCauchyKernel_cu_d62eea8743distribution_elementwise_grid_stride_kernelIfLi4EZNS0_9templates4cuda21uniform_and_transformIN3c104HalfEfPNS_17CUDAGeneratorImplEZZZNS4_13cauchy_kernelIS9_EEvRNS_18TensorIteratorBaseEddT_ENKUlvE_clEvENKUlvE1_clEvEUlfE_EEvSC_T1_T2_EUlP24curandStatePhilox4_32_10E_ZNS1_27distribution_nullary_kernelIS7_f7double2S9_SL_SG_EEvSC_SI_RKT3_T4_EUlifE0_EEvlNS_15PhiloxCudaStateESH_SI_)
        /*0014*/ 	.short	0x0160
        /*0016*/ 	.short	0x01d0


	//----- nvinfo : EIATTR_CBANK_PARAM_SIZE
	.align		4
.L_285:
        /*0018*/ 	.byte	0x03, 0x19
        /*001a*/ 	.short	0x01d0


	//----- nvinfo : EIATTR_KPARAM_INFO
	.align		4
        /*001c*/ 	.byte	0x04, 0x17
        /*001e*/ 	.short	(.L_287 - .L_286)
.L_286:
        /*0020*/ 	.word	0x00000000
        /*0024*/ 	.short	0x0003
        /*0026*/ 	.short	0x0028
        /*0028*/ 	.byte	0x00, 0xf0, 0xa1, 0x06


	//----- nvinfo : EIATTR_KPARAM_INFO
	.align		4
.L_287:
        /*002c*/ 	.byte	0x04, 0x17
        /*002e*/ 	.short	(.L_289 - .L_288)
.L_288:
        /*0030*/ 	.word	0x00000000
        /*0034*/ 	.short	0x0002
        /*0036*/ 	.short	0x0020
        /*0038*/ 	.byte	0x00, 0xf0, 0x05, 0x00


	//----- nvinfo : EIATTR_KPARAM_INFO
	.align		4
.L_289:
        /*003c*/ 	.byte	0x04, 0x17
        /*003e*/ 	.short	(.L_291 - .L_290)
.L_290:
        /*0040*/ 	.word	0x00000000
        /*0044*/ 	.short	0x0001
        /*0046*/ 	.short	0x0008
        /*0048*/ 	.byte	0x00, 0xf0, 0x61, 0x00


	//----- nvinfo : EIATTR_KPARAM_INFO
	.align		4
.L_291:
        /*004c*/ 	.byte	0x04, 0x17
        /*004e*/ 	.short	(.L_293 - .L_292)
.L_292:
        /*0050*/ 	.word	0x00000000
        /*0054*/ 	.short	0x0000
        /*0056*/ 	.short	0x0000
        /*0058*/ 	.byte	0x00, 0xf0, 0x21, 0x00


	//----- nvinfo : EIATTR_MAXREG_COUNT
	.align		4
.L_293:
        /*005c*/ 	.byte	0x03, 0x1b
        /*005e*/ 	.short	0x0040


	//----- nvinfo : EIATTR_NUM_BARRIERS
	.align		4
        /*0060*/ 	.byte	0x02, 0x4c
        /*0062*/ 	.byte	0x01
	.zero		1


	//----- nvinfo : EIATTR_MERCURY_ISA_VERSION
	.align		4
        /*0064*/ 	.byte	0x03, 0x5f
        /*0066*/ 	.short	0x0000


	//----- nvinfo : EIATTR_EXIT_INSTR_OFFSETS
	.align		4
        /*0068*/ 	.byte	0x04, 0x1c
        /*006a*/ 	.short	(.L_295 - .L_294)


	//   ....[0]....
.L_294:
        /*006c*/ 	.word	0x00000810


	//   ....[1]....
        /*0070*/ 	.word	0x00004a00


	//----- nvinfo : EIATTR_MAX_THREADS
	.align		4
.L_295:
        /*0074*/ 	.byte	0x04, 0x05
        /*0076*/ 	.short	(.L_297 - .L_296)
.L_296:
        /*0078*/ 	.word	0x00000100
        /*007c*/ 	.word	0x00000001
        /*0080*/ 	.word	0x00000001


	//----- nvinfo : EIATTR_CRS_STACK_SIZE
	.align		4
.L_297:
        /*0084*/ 	.byte	0x04, 0x1e
        /*0086*/ 	.short	(.L_299 - .L_298)
.L_298:
        /*0088*/ 	.word	0x00000000
.L_299:


//--------------------- .nv.info._ZN2at6native60_GLOBAL__N__2075b504_27_DistributionCauchyKernel_cu_d62eea8743distribution_elementwise_grid_stride_kernelIfLi4EZNS0_9templates4cuda21uniform_and_transformIN3c104HalfEfPNS_17CUDAGeneratorImplEZZZNS4_13cauchy_kernelIS9_EEvRNS_18TensorIteratorBaseEddT_ENKUlvE_clEvENKUlvE1_clEvEUlfE_EEvSC_T1_T2_EUlP24curandStatePhilox4_32_10E_ZNS1_27distribution_nullary_kernelIS7_f7double2S9_SL_SG_EEvSC_SI_RKT3_T4_EUlifE_EEvlNS_15PhiloxCudaStateESH_SI_ --------------------------
	.section	.nv.info._ZN2at6native60_GLOBAL__N__2075b504_27_DistributionCauchyKernel_cu_d62eea8743distribution_elementwise_grid_stride_kernelIfLi4EZNS0_9templates4cuda21uniform_and_transformIN3c104HalfEfPNS_17CUDAGeneratorImplEZZZNS4_13cauchy_kernelIS9_EEvRNS_18TensorIteratorBaseEddT_ENKUlvE_clEvENKUlvE1_clEvEUlfE_EEvSC_T1_T2_EUlP24curandStatePhilox4_32_10E_ZNS1_27distribution_nullary_kernelIS7_f7double2S9_SL_SG_EEvSC_SI_RKT3_T4_EUlifE_EEvlNS_15PhiloxCudaStateESH_SI_,"",@"SHT_CUDA_INFO"
	.sectionflags	@""
	.align	4


	//----- nvinfo : EIATTR_CUDA_API_VERSION
	.align		4
        /*0000*/ 	.byte	0x04, 0x37
        /*0002*/ 	.short	(.L_301 - .L_300)
.L_300:
        /*0004*/ 	.word	0x00000082


	//----- nvinfo : EIATTR_SW2861232_WAR
	.align		4
.L_301:
        /*0008*/ 	.byte	0x01, 0x35
	.zero		2


	//----- nvinfo : EIATTR_PARAM_CBANK
	.align		4
        /*000c*/ 	.byte	0x04, 0x0a
        /*000e*/ 	.short	(.L_303 - .L_302)
	.align		4
.L_302:
        /*0010*/ 	.word	index@(.nv.constant0._ZN2at6native60_GLOBAL__N__2075b504_27_DistributionCauchyKernel_cu_d62eea8743distribution_elementwise_grid_stride_kernelIfLi4EZNS0_9templates4cuda21uniform_and_transformIN3c104HalfEfPNS_17CUDAGeneratorImplEZZZNS4_13cauchy_kernelIS9_EEvRNS_18TensorIteratorBaseEddT_ENKUlvE_clEvENKUlvE1_clEvEUlfE_EEvSC_T1_T2_EUlP24curandStatePhilox4_32_10E_ZNS1_27distribution_nullary_kernelIS7_f7double2S9_SL_SG_EEvSC_SI_RKT3_T4_EUlifE_EEvlNS_15PhiloxCudaStateESH_SI_)
        /*0014*/ 	.short	0x0160
        /*0016*/ 	.short	0x0040


	//----- nvinfo : EIATTR_CBANK_PARAM_SIZE
	.align		4
.L_303:
        /*0018*/ 	.byte	0x03, 0x19
        /*001a*/ 	.short	0x0040


	//----- nvinfo : EIATTR_KPARAM_INFO
	.align		4
        /*001c*/ 	.byte	0x04, 0x17
        /*001e*/ 	.short	(.L_305 - .L_304)
.L_304:
        /*0020*/ 	.word	0x00000000
        /*0024*/ 	.short	0x0003
        /*0026*/ 	.short	0x0028
        /*0028*/ 	.byte	0x00, 0xf0, 0x61, 0x00


	//----- nvinfo : EIATTR_KPARAM_INFO
	.align		4
.L_305:
        /*002c*/ 	.byte	0x04, 0x17
        /*002e*/ 	.short	(.L_307 - .L_306)
.L_306:
        /*0030*/ 	.word	0x00000000
        /*0034*/ 	.short	0x0002
        /*0036*/ 	.short	0x0020
        /*0038*/ 	.byte	0x00, 0xf0, 0x05, 0x00


	//----- nvinfo : EIATTR_KPARAM_INFO
	.align		4
.L_307:
        /*003c*/ 	.byte	0x04, 0x17
        /*003e*/ 	.short	(.L_309 - .L_308)
.L_308:
        /*0040*/ 	.word	0x00000000
        /*0044*/ 	.short	0x0001
        /*0046*/ 	.short	0x0008
        /*0048*/ 	.byte	0x00, 0xf0, 0x61, 0x00


	//----- nvinfo : EIATTR_KPARAM_INFO
	.align		4
.L_309:
        /*004c*/ 	.byte	0x04, 0x17
        /*004e*/ 	.short	(.L_311 - .L_310)
.L_310:
        /*0050*/ 	.word	0x00000000
        /*0054*/ 	.short	0x0000
        /*0056*/ 	.short	0x0000
        /*0058*/ 	.byte	0x00, 0xf0, 0x21, 0x00


	//----- nvinfo : EIATTR_MAXREG_COUNT
	.align		4
.L_311:
        /*005c*/ 	.byte	0x03, 0x1b
        /*005e*/ 	.short	0x0040


	//----- nvinfo : EIATTR_NUM_BARRIERS
	.align		4
        /*0060*/ 	.byte	0x02, 0x4c
        /*0062*/ 	.byte	0x01
	.zero		1


	//----- nvinfo : EIATTR_MERCURY_ISA_VERSION
	.align		4
        /*0064*/ 	.byte	0x03, 0x5f
        /*0066*/ 	.short	0x0000


	//----- nvinfo : EIATTR_EXIT_INSTR_OFFSETS
	.align		4
        /*0068*/ 	.byte	0x04, 0x1c
        /*006a*/ 	.short	(.L_313 - .L_312)


	//   ....[0]....
.L_312:
        /*006c*/ 	.word	0x000007c0


	//   ....[1]....
        /*0070*/ 	.word	0x00001480


	//----- nvinfo : EIATTR_MAX_THREADS
	.align		4
.L_313:
        /*0074*/ 	.byte	0x04, 0x05
        /*0076*/ 	.short	(.L_315 - .L_314)
.L_314:
        /*0078*/ 	.word	0x00000100
        /*007c*/ 	.word	0x00000001
        /*0080*/ 	.word	0x00000001


	//----- nvinfo : EIATTR_CRS_STACK_SIZE
	.align		4
.L_315:
        /*0084*/ 	.byte	0x04, 0x1e
        /*0086*/ 	.short	(.L_317 - .L_316)
.L_316:
        /*0088*/ 	.word	0x00000000
.L_317:


//--------------------- .nv.info._ZN2at6native60_GLOBAL__N__2075b504_27_DistributionCauchyKernel_cu_d62eea8743distribution_elementwise_grid_stride_kernelIfLi4EZNS0_9templates4cuda21uniform_and_transformIffPNS_17CUDAGeneratorImplEZZZNS4_13cauchy_kernelIS7_EEvRNS_18TensorIteratorBaseEddT_ENKUlvE_clEvENKUlvE0_clEvEUlfE_EEvSA_T1_T2_EUlP24curandStatePhilox4_32_10E0_ZNS1_27distribution_nullary_kernelIff6float4S7_SJ_SE_EEvSA_SG_RKT3_T4_EUlifE0_EEvlNS_15PhiloxCudaStateESF_SG_ --------------------------
	.section	.nv.info._ZN2at6native60_GLOBAL__N__2075b504_27_DistributionCauchyKernel_cu_d62eea8743distribution_elementwise_grid_stride_kernelIfLi4EZNS0_9templates4cuda21uniform_and_transformIffPNS_17CUDAGeneratorImplEZZZNS4_13cauchy_kernelIS7_EEvRNS_18TensorIteratorBaseEddT_ENKUlvE_clEvENKUlvE0_clEvEUlfE_EEvSA_T1_T2_EUlP24curandStatePhilox4_32_10E0_ZNS1_27distribution_nullary_kernelIff6float4S7_SJ_SE_EEvSA_SG_RKT3_T4_EUlifE0_EEvlNS_15PhiloxCudaStateESF_SG_,"",@"SHT_CUDA_INFO"
	.sectionflags	@""
	.align	4


	//----- nvinfo : EIATTR_CUDA_API_VERSION
	.align		4
        /*0000*/ 	.byte	0x04, 0x37
        /*0002*/ 	.short	(.L_319 - .L_318)
.L_318:
        /*0004*/ 	.word	0x00000082


	//----- nvinfo : EIATTR_SW2861232_WAR
	.align		4
.L_319:
        /*0008*/ 	.byte	0x01, 0x35
	.zero		2


	//----- nvinfo : EIATTR_PARAM_CBANK
	.align		4
        /*000c*/ 	.byte	0x04, 0x0a
        /*000e*/ 	.short	(.L_321 - .L_320)
	.align		4
.L_320:
        /*0010*/ 	.word	index@(.nv.constant0._ZN2at6native60_GLOBAL__N__2075b504_27_DistributionCauchyKernel_cu_d62eea8743distribution_elementwise_grid_stride_kernelIfLi4EZNS0_9templates4cuda21uniform_and_transformIffPNS_17CUDAGeneratorImplEZZZNS4_13cauchy_kernelIS7_EEvRNS_18TensorIteratorBaseEddT_ENKUlvE_clEvENKUlvE0_clEvEUlfE_EEvSA_T1_T2_EUlP24curandStatePhilox4_32_10E0_ZNS1_27distribution_nullary_kernelIff6float4S7_SJ_SE_EEvSA_SG_RKT3_T4_EUlifE0_EEvlNS_15PhiloxCudaStateESF_SG_)
        /*0014*/ 	.short	0x0160
        /*0016*/ 	.short	0x01d0


	//----- nvinfo : EIATTR_CBANK_PARAM_SIZE
	.align		4
.L_321:
        /*0018*/ 	.byte	0x03, 0x19
        /*001a*/ 	.short	0x01d0


	//----- nvinfo : EIATTR_KPARAM_INFO
	.align		4
        /*001c*/ 	.byte	0x04, 0x17
        /*001e*/ 	.short	(.L_323 - .L_322)
.L_322:
        /*0020*/ 	.word	0x00000000
        /*0024*/ 	.short	0x0003
        /*0026*/ 	.short	0x0028
        /*0028*/ 	.byte	0x00, 0xf0, 0xa1, 0x06


	//----- nvinfo : EIATTR_KPARAM_INFO
	.align		4
.L_323:
        /*002c*/ 	.byte	0x04, 0x17
        /*002e*/ 	.short	(.L_325 - .L_324)
.L_324:
        /*0030*/ 	.word	0x00000000
        /*0034*/ 	.short	0x0002
        /*0036*/ 	.short	0x0020
        /*0038*/ 	.byte	0x00, 0xf0, 0x05, 0x00


	//----- nvinfo : EIATTR_KPARAM_INFO
	.align		4
.L_325:
        /*003c*/ 	.byte	0x04, 0x17
        /*003e*/ 	.short	(.L_327 - .L_326)
.L_326:
        /*0040*/ 	.word	0x00000000
        /*0044*/ 	.short	0x0001
        /*0046*/ 	.short	0x0008
        /*0048*/ 	.byte	0x00, 0xf0, 0x61, 0x00


	//----- nvinfo : EIATTR_KPARAM_INFO
	.align		4
.L_327:
        /*004c*/ 	.byte	0x04, 0x17
        /*004e*/ 	.short	(.L_329 - .L_328)
.L_328:
        /*0050*/ 	.word	0x00000000
        /*0054*/ 	.short	0x0000
        /*0056*/ 	.short	0x0000
        /*0058*/ 	.byte	0x00, 0xf0, 0x21, 0x00


	//----- nvinfo : EIATTR_MAXREG_COUNT
	.align		4
.L_329:
        /*005c*/ 	.byte	0x03, 0x1b
        /*005e*/ 	.short	0x0040


	//----- nvinfo : EIATTR_NUM_BARRIERS
	.align		4
        /*0060*/ 	.byte	0x02, 0x4c
        /*0062*/ 	.byte	0x01
	.zero		1


	//----- nvinfo : EIATTR_MERCURY_ISA_VERSION
	.align		4
        /*0064*/ 	.byte	0x03, 0x5f
        /*0066*/ 	.short	0x0000


	//----- nvinfo : EIATTR_EXIT_INSTR_OFFSETS
	.align		4
        /*0068*/ 	.byte	0x04, 0x1c
        /*006a*/ 	.short	(.L_331 - .L_330)


	//   ....[0]....
.L_330:
        /*006c*/ 	.word	0x00000810


	//   ....[1]....
        /*0070*/ 	.word	0x00004990


	//----- nvinfo : EIATTR_MAX_THREADS
	.align		4
.L_331:
        /*0074*/ 	.byte	0x04, 0x05
        /*0076*/ 	.short	(.L_333 - .L_332)
.L_332:
        /*0078*/ 	.word	0x00000100
        /*007c*/ 	.word	0x00000001
        /*0080*/ 	.word	0x00000001


	//----- nvinfo : EIATTR_CRS_STACK_SIZE
	.align		4
.L_333:
        /*0084*/ 	.byte	0x04, 0x1e
        /*0086*/ 	.short	(.L_335 - .L_334)
.L_334:
        /*0088*/ 	.word	0x00000000
.L_335:


//--------------------- .nv.info._ZN2at6native60_GLOBAL__N__2075b504_27_DistributionCauchyKernel_cu_d62eea8743distribution_elementwise_grid_stride_kernelIfLi4EZNS0_9templates4cuda21uniform_and_transformIffPNS_17CUDAGeneratorImplEZZZNS4_13cauchy_kernelIS7_EEvRNS_18TensorIteratorBaseEddT_ENKUlvE_clEvENKUlvE0_clEvEUlfE_EEvSA_T1_T2_EUlP24curandStatePhilox4_32_10E0_ZNS1_27distribution_nullary_kernelIff6float4S7_SJ_SE_EEvSA_SG_RKT3_T4_EUlifE_EEvlNS_15PhiloxCudaStateESF_SG_ --------------------------
	.section	.nv.info._ZN2at6native60_GLOBAL__N__2075b504_27_DistributionCauchyKernel_cu_d62eea8743distribution_elementwise_grid_stride_kernelIfLi4EZNS0_9templates4cuda21uniform_and_transformIffPNS_17CUDAGeneratorImplEZZZNS4_13cauchy_kernelIS7_EEvRNS_18TensorIteratorBaseEddT_ENKUlvE_clEvENKUlvE0_clEvEUlfE_EEvSA_T1_T2_EUlP24curandStatePhilox4_32_10E0_ZNS1_27distribution_nullary_kernelIff6float4S7_SJ_SE_EEvSA_SG_RKT3_T4_EUlifE_EEvlNS_15PhiloxCudaStateESF_SG_,"",@"SHT_CUDA_INFO"
	.sectionflags	@""
	.align	4


	//----- nvinfo : EIATTR_CUDA_API_VERSION
	.align		4
        /*0000*/ 	.byte	0x04, 0x37
        /*0002*/ 	.short	(.L_337 - .L_336)
.L_336:
        /*0004*/ 	.word	0x00000082


	//----- nvinfo : EIATTR_SW2861232_WAR
	.align		4
.L_337:
        /*0008*/ 	.byte	0x01, 0x35
	.zero		2


	//----- nvinfo : EIATTR_PARAM_CBANK
	.align		4
        /*000c*/ 	.byte	0x04, 0x0a
        /*000e*/ 	.short	(.L_339 - .L_338)
	.align		4
.L_338:
        /*0010*/ 	.word	index@(.nv.constant0._ZN2at6native60_GLOBAL__N__2075b504_27_DistributionCauchyKernel_cu_d62eea8743distribution_elementwise_grid_stride_kernelIfLi4EZNS0_9templates4cuda21uniform_and_transformIffPNS_17CUDAGeneratorImplEZZZNS4_13cauchy_kernelIS7_EEvRNS_18TensorIteratorBaseEddT_ENKUlvE_clEvENKUlvE0_clEvEUlfE_EEvSA_T1_T2_EUlP24curandStatePhilox4_32_10E0_ZNS1_27distribution_nullary_kernelIff6float4S7_SJ_SE_EEvSA_SG_RKT3_T4_EUlifE_EEvlNS_15PhiloxCudaStateESF_SG_)
        /*0014*/ 	.short	0x0160
        /*0016*/ 	.short	0x0040


	//----- nvinfo : EIATTR_CBANK_PARAM_SIZE
	.align		4
.L_339:
        /*0018*/ 	.byte	0x03, 0x19
        /*001a*/ 	.short	0x0040


	//----- nvinfo : EIATTR_KPARAM_INFO
	.align		4
        /*001c*/ 	.byte	0x04, 0x17
        /*001e*/ 	.short	(.L_341 - .L_340)
.L_340:
        /*0020*/ 	.word	0x00000000
        /*0024*/ 	.short	0x0003
        /*0026*/ 	.short	0x0028
        /*0028*/ 	.byte	0x00, 0xf0, 0x61, 0x00


	//----- nvinfo : EIATTR_KPARAM_INFO
	.align		4
.L_341:
        /*002c*/ 	.byte	0x04, 0x17
        /*002e*/ 	.short	(.L_343 - .L_342)
.L_342:
        /*0030*/ 	.word	0x00000000
        /*0034*/ 	.short	0x0002
        /*0036*/ 	.short	0x0020
        /*0038*/ 	.byte	0x00, 0xf0, 0x05, 0x00


	//----- nvinfo : EIATTR_KPARAM_INFO
	.align		4
.L_343:
        /*003c*/ 	.byte	0x04, 0x17
        /*003e*/ 	.short	(.L_345 - .L_344)
.L_344:
        /*0040*/ 	.word	0x00000000
        /*0044*/ 	.short	0x0001
        /*0046*/ 	.short	0x0008
        /*0048*/ 	.byte	0x00, 0xf0, 0x61, 0x00


	//----- nvinfo : EIATTR_KPARAM_INFO
	.align		4
.L_345:
        /*004c*/ 	.byte	0x04, 0x17
        /*004e*/ 	.short	(.L_347 - .L_346)
.L_346:
        /*0050*/ 	.word	0x00000000
        /*0054*/ 	.short	0x0000
        /*0056*/ 	.short	0x0000
        /*0058*/ 	.byte	0x00, 0xf0, 0x21, 0x00


	//----- nvinfo : EIATTR_MAXREG_COUNT
	.align		4
.L_347:
        /*005c*/ 	.byte	0x03, 0x1b
        /*005e*/ 	.short	0x0040


	//----- nvinfo : EIATTR_NUM_BARRIERS
	.align		4
        /*0060*/ 	.byte	0x02, 0x4c
        /*0062*/ 	.byte	0x01
	.zero		1


	//----- nvinfo : EIATTR_MERCURY_ISA_VERSION
	.align		4
        /*0064*/ 	.byte	0x03, 0x5f
        /*0066*/ 	.short	0x0000


	//----- nvinfo : EIATTR_EXIT_INSTR_OFFSETS
	.align		4
        /*0068*/ 	.byte	0x04, 0x1c
        /*006a*/ 	.short	(.L_349 - .L_348)


	//   ....[0]....
.L_348:
        /*006c*/ 	.word	0x000007c0


	//   ....[1]....
        /*0070*/ 	.word	0x00001420


	//----- nvinfo : EIATTR_MAX_THREADS
	.align		4
.L_349:
        /*0074*/ 	.byte	0x04, 0x05
        /*0076*/ 	.short	(.L_351 - .L_350)
.L_350:
        /*0078*/ 	.word	0x00000100
        /*007c*/ 	.word	0x00000001
        /*0080*/ 	.word	0x00000001


	//----- nvinfo : EIATTR_CRS_STACK_SIZE
	.align		4
.L_351:
        /*0084*/ 	.byte	0x04, 0x1e
        /*0086*/ 	.short	(.L_353 - .L_352)
.L_352:
        /*0088*/ 	.word	0x00000000
.L_353:


//--------------------- .nv.info._ZN2at6native60_GLOBAL__N__2075b504_27_DistributionCauchyKernel_cu_d62eea8743distribution_elementwise_grid_stride_kernelIfLi4EZNS0_9templates4cuda21uniform_and_transformIffPNS_17CUDAGeneratorImplEZZZNS4_13cauchy_kernelIS7_EEvRNS_18TensorIteratorBaseEddT_ENKUlvE_clEvENKUlvE0_clEvEUlfE_EEvSA_T1_T2_EUlP24curandStatePhilox4_32_10E_ZNS1_27distribution_nullary_kernelIff7double2S7_SJ_SE_EEvSA_SG_RKT3_T4_EUlifE0_EEvlNS_15PhiloxCudaStateESF_SG_ --------------------------
	.section	.nv.info._ZN2at6native60_GLOBAL__N__2075b504_27_DistributionCauchyKernel_cu_d62eea8743distribution_elementwise_grid_stride_kernelIfLi4EZNS0_9templates4cuda21uniform_and_transformIffPNS_17CUDAGeneratorImplEZZZNS4_13cauchy_kernelIS7_EEvRNS_18TensorIteratorBaseEddT_ENKUlvE_clEvENKUlvE0_clEvEUlfE_EEvSA_T1_T2_EUlP24curandStatePhilox4_32_10E_ZNS1_27distribution_nullary_kernelIff7double2S7_SJ_SE_EEvSA_SG_RKT3_T4_EUlifE0_EEvlNS_15PhiloxCudaStateESF_SG_,"",@"SHT_CUDA_INFO"
	.sectionflags	@""
	.align	4


	//----- nvinfo : EIATTR_CUDA_API_VERSION
	.align		4
        /*0000*/ 	.byte	0x04, 0x37
        /*0002*/ 	.short	(.L_355 - .L_354)
.L_354:
        /*0004*/ 	.word	0x00000082


	//----- nvinfo : EIATTR_SW2861232_WAR
	.align		4
.L_355:
        /*0008*/ 	.byte	0x01, 0x35
	.zero		2


	//----- nvinfo : EIATTR_PARAM_CBANK
	.align		4
        /*000c*/ 	.byte	0x04, 0x0a
        /*000e*/ 	.short	(.L_357 - .L_356)
	.align		4
.L_356:
        /*0010*/ 	.word	index@(.nv.constant0._ZN2at6native60_GLOBAL__N__2075b504_27_DistributionCauchyKernel_cu_d62eea8743distribution_elementwise_grid_stride_kernelIfLi4EZNS0_9templates4cuda21uniform_and_transformIffPNS_17CUDAGeneratorImplEZZZNS4_13cauchy_kernelIS7_EEvRNS_18TensorIteratorBaseEddT_ENKUlvE_clEvENKUlvE0_clEvEUlfE_EEvSA_T1_T2_EUlP24curandStatePhilox4_32_10E_ZNS1_27distribution_nullary_kernelIff7double2S7_SJ_SE_EEvSA_SG_RKT3_T4_EUlifE0_EEvlNS_15PhiloxCudaStateESF_SG_)
        /*0014*/ 	.short	0x0160
        /*0016*/ 	.short	0x01d0


	//----- nvinfo : EIATTR_CBANK_PARAM_SIZE
	.align		4
.L_357:
        /*0018*/ 	.byte	0x03, 0x19
        /*001a*/ 	.short	0x01d0


	//----- nvinfo : EIATTR_KPARAM_INFO
	.align		4
        /*001c*/ 	.byte	0x04, 0x17
        /*001e*/ 	.short	(.L_359 - .L_358)
.L_358:
        /*0020*/ 	.word	0x00000000
        /*0024*/ 	.short	0x0003
        /*0026*/ 	.short	0x0028
        /*0028*/ 	.byte	0x00, 0xf0, 0xa1, 0x06


	//----- nvinfo : EIATTR_KPARAM_INFO
	.align		4
.L_359:
        /*002c*/ 	.byte	0x04, 0x17
        /*002e*/ 	.short	(.L_361 - .L_360)
.L_360:
        /*0030*/ 	.word	0x00000000
        /*0034*/ 	.short	0x0002
        /*0036*/ 	.short	0x0020
        /*0038*/ 	.byte	0x00, 0xf0, 0x05, 0x00


	//----- nvinfo : EIATTR_KPARAM_INFO
	.align		4
.L_361:
        /*003c*/ 	.byte	0x04, 0x17
        /*003e*/ 	.short	(.L_363 - .L_362)
.L_362:
        /*0040*/ 	.word	0x00000000
        /*0044*/ 	.short	0x0001
        /*0046*/ 	.short	0x0008
        /*0048*/ 	.byte	0x00, 0xf0, 0x61, 0x00


	//----- nvinfo : EIATTR_KPARAM_INFO
	.align		4
.L_363:
        /*004c*/ 	.byte	0x04, 0x17
        /*004e*/ 	.short	(.L_365 - .L_364)
.L_364:
        /*0050*/ 	.word	0x00000000
        /*0054*/ 	.short	0x0000
        /*0056*/ 	.short	0x0000
        /*0058*/ 	.byte	0x00, 0xf0, 0x21, 0x00


	//----- nvinfo : EIATTR_MAXREG_COUNT
	.align		4
.L_365:
        /*005c*/ 	.byte	0x03, 0x1b
        /*005e*/ 	.short	0x0040


	//----- nvinfo : EIATTR_NUM_BARRIERS
	.align		4
        /*0060*/ 	.byte	0x02, 0x4c
        /*0062*/ 	.byte	0x01
	.zero		1


	//----- nvinfo : EIATTR_MERCURY_ISA_VERSION
	.align		4
        /*0064*/ 	.byte	0x03, 0x5f
        /*0066*/ 	.short	0x0000


	//----- nvinfo : EIATTR_EXIT_INSTR_OFFSETS
	.align		4
        /*0068*/ 	.byte	0x04, 0x1c
        /*006a*/ 	.short	(.L_367 - .L_366)


	//   ....[0]....
.L_366:
        /*006c*/ 	.word	0x00000810


	//   ....[1]....
        /*0070*/ 	.word	0x000049c0


	//----- nvinfo : EIATTR_MAX_THREADS
	.align		4
.L_367:
        /*0074*/ 	.byte	0x04, 0x05
        /*0076*/ 	.short	(.L_369 - .L_368)
.L_368:
        /*0078*/ 	.word	0x00000100
        /*007c*/ 	.word	0x00000001
        /*0080*/ 	.word	0x00000001


	//----- nvinfo : EIATTR_CRS_STACK_SIZE
	.align		4
.L_369:
        /*0084*/ 	.byte	0x04, 0x1e
        /*0086*/ 	.short	(.L_371 - .L_370)
.L_370:
        /*0088*/ 	.word	0x00000000
.L_371:


//--------------------- .nv.info._ZN2at6native60_GLOBAL__N__2075b504_27_DistributionCauchyKernel_cu_d62eea8743distribution_elementwise_grid_stride_kernelIfLi4EZNS0_9templates4cuda21uniform_and_transformIffPNS_17CUDAGeneratorImplEZZZNS4_13cauchy_kernelIS7_EEvRNS_18TensorIteratorBaseEddT_ENKUlvE_clEvENKUlvE0_clEvEUlfE_EEvSA_T1_T2_EUlP24curandStatePhilox4_32_10E_ZNS1_27distribution_nullary_kernelIff7double2S7_SJ_SE_EEvSA_SG_RKT3_T4_EUlifE_EEvlNS_15PhiloxCudaStateESF_SG_ --------------------------
	.section	.nv.info._ZN2at6native60_GLOBAL__N__2075b504_27_DistributionCauchyKernel_cu_d62eea8743distribution_elementwise_grid_stride_kernelIfLi4EZNS0_9templates4cuda21uniform_and_transformIffPNS_17CUDAGeneratorImplEZZZNS4_13cauchy_kernelIS7_EEvRNS_18TensorIteratorBaseEddT_ENKUlvE_clEvENKUlvE0_clEvEUlfE_EEvSA_T1_T2_EUlP24curandStatePhilox4_32_10E_ZNS1_27distribution_nullary_kernelIff7double2S7_SJ_SE_EEvSA_SG_RKT3_T4_EUlifE_EEvlNS_15PhiloxCudaStateESF_SG_,"",@"SHT_CUDA_INFO"
	.sectionflags	@""
	.align	4


	//----- nvinfo : EIATTR_CUDA_API_VERSION
	.align		4
        /*0000*/ 	.byte	0x04, 0x37
        /*0002*/ 	.short	(.L_373 - .L_372)
.L_372:
        /*0004*/ 	.word	0x00000082


	//----- nvinfo : EIATTR_SW2861232_WAR
	.align		4
.L_373:
        /*0008*/ 	.byte	0x01, 0x35
	.zero		2


	//----- nvinfo : EIATTR_PARAM_CBANK
	.align		4
        /*000c*/ 	.byte	0x04, 0x0a
        /*000e*/ 	.short	(.L_375 - .L_374)
	.align		4
.L_374:
        /*0010*/ 	.word	index@(.nv.constant0._ZN2at6native60_GLOBAL__N__2075b504_27_DistributionCauchyKernel_cu_d62eea8743distribution_elementwise_grid_stride_kernelIfLi4EZNS0_9templates4cuda21uniform_and_transformIffPNS_17CUDAGeneratorImplEZZZNS4_13cauchy_kernelIS7_EEvRNS_18TensorIteratorBaseEddT_ENKUlvE_clEvENKUlvE0_clEvEUlfE_EEvSA_T1_T2_EUlP24curandStatePhilox4_32_10E_ZNS1_27distribution_nullary_kernelIff7double2S7_SJ_SE_EEvSA_SG_RKT3_T4_EUlifE_EEvlNS_15PhiloxCudaStateESF_SG_)
        /*0014*/ 	.short	0x0160
        /*0016*/ 	.short	0x0040


	//----- nvinfo : EIATTR_CBANK_PARAM_SIZE
	.align		4
.L_375:
        /*0018*/ 	.byte	0x03, 0x19
        /*001a*/ 	.short	0x0040


	//----- nvinfo : EIATTR_KPARAM_INFO
	.align		4
        /*001c*/ 	.byte	0x04, 0x17
        /*001e*/ 	.short	(.L_377 - .L_376)
.L_376:
        /*0020*/ 	.word	0x00000000
        /*0024*/ 	.short	0x0003
        /*0026*/ 	.short	0x0028
        /*0028*/ 	.byte	0x00, 0xf0, 0x61, 0x00


	//----- nvinfo : EIATTR_KPARAM_INFO
	.align		4
.L_377:
        /*002c*/ 	.byte	0x04, 0x17
        /*002e*/ 	.short	(.L_379 - .L_378)
.L_378:
        /*0030*/ 	.word	0x00000000
        /*0034*/ 	.short	0x0002
        /*0036*/ 	.short	0x0020
        /*0038*/ 	.byte	0x00, 0xf0, 0x05, 0x00


	//----- nvinfo : EIATTR_KPARAM_INFO
	.align		4
.L_379:
        /*003c*/ 	.byte	0x04, 0x17
        /*003e*/ 	.short	(.L_381 - .L_380)
.L_380:
        /*0040*/ 	.word	0x00000000
        /*0044*/ 	.short	0x0001
        /*0046*/ 	.short	0x0008
        /*0048*/ 	.byte	0x00, 0xf0, 0x61, 0x00


	//----- nvinfo : EIATTR_KPARAM_INFO
	.align		4
.L_381:
        /*004c*/ 	.byte	0x04, 0x17
        /*004e*/ 	.short	(.L_383 - .L_382)
.L_382:
        /*0050*/ 	.word	0x00000000
        /*0054*/ 	.short	0x0000
        /*0056*/ 	.short	0x0000
        /*0058*/ 	.byte	0x00, 0xf0, 0x21, 0x00


	//----- nvinfo : EIATTR_MAXREG_COUNT
	.align		4
.L_383:
        /*005c*/ 	.byte	0x03, 0x1b
        /*005e*/ 	.short	0x0040


	//----- nvinfo : EIATTR_NUM_BARRIERS
	.align		4
        /*0060*/ 	.byte	0x02, 0x4c
        /*0062*/ 	.byte	0x01
	.zero		1


	//----- nvinfo : EIATTR_MERCURY_ISA_VERSION
	.align		4
        /*0064*/ 	.byte	0x03, 0x5f
        /*0066*/ 	.short	0x0000


	//----- nvinfo : EIATTR_EXIT_INSTR_OFFSETS
	.align		4
        /*0068*/ 	.byte	0x04, 0x1c
        /*006a*/ 	.short	(.L_385 - .L_384)


	//   ....[0]....
.L_384:
        /*006c*/ 	.word	0x000007c0


	//   ....[1]....
        /*0070*/ 	.word	0x00001450


	//----- nvinfo : EIATTR_MAX_THREADS
	.align		4
.L_385:
        /*0074*/ 	.byte	0x04, 0x05
        /*0076*/ 	.short	(.L_387 - .L_386)
.L_386:
        /*0078*/ 	.word	0x00000100
        /*007c*/ 	.word	0x00000001
        /*0080*/ 	.word	0x00000001


	//----- nvinfo : EIATTR_CRS_STACK_SIZE
	.align		4
.L_387:
        /*0084*/ 	.byte	0x04, 0x1e
        /*0086*/ 	.short	(.L_389 - .L_388)
.L_388:
        /*0088*/ 	.word	0x00000000
.L_389:


//--------------------- .nv.info._ZN2at6native60_GLOBAL__N__2075b504_27_DistributionCauchyKernel_cu_d62eea8743distribution_elementwise_grid_stride_kernelIdLi2EZNS0_9templates4cuda21uniform_and_transformIddPNS_17CUDAGeneratorImplEZZZNS4_13cauchy_kernelIS7_EEvRNS_18TensorIteratorBaseEddT_ENKUlvE_clEvENKUlvE_clEvEUldE_EEvSA_T1_T2_EUlP24curandStatePhilox4_32_10E0_ZNS1_27distribution_nullary_kernelIdd6float4S7_SJ_SE_EEvSA_SG_RKT3_T4_EUlidE0_EEvlNS_15PhiloxCudaStateESF_SG_ --------------------------
	.section	.nv.info._ZN2at6native60_GLOBAL__N__2075b504_27_DistributionCauchyKernel_cu_d62eea8743distribution_elementwise_grid_stride_kernelIdLi2EZNS0_9templates4cuda21uniform_and_transformIddPNS_17CUDAGeneratorImplEZZZNS4_13cauchy_kernelIS7_EEvRNS_18TensorIteratorBaseEddT_ENKUlvE_clEvENKUlvE_clEvEUldE_EEvSA_T1_T2_EUlP24curandStatePhilox4_32_10E0_ZNS1_27distribution_nullary_kernelIdd6float4S7_SJ_SE_EEvSA_SG_RKT3_T4_EUlidE0_EEvlNS_15PhiloxCudaStateESF_SG_,"",@"SHT_CUDA_INFO"
	.sectionflags	@""
	.align	4


	//----- nvinfo : EIATTR_CUDA_API_VERSION
	.align		4
        /*0000*/ 	.byte	0x04, 0x37
        /*0002*/ 	.short	(.L_391 - .L_390)
.L_390:
        /*0004*/ 	.word	0x00000082


	//----- nvinfo : EIATTR_SW2861232_WAR
	.align		4
.L_391:
        /*0008*/ 	.byte	0x01, 0x35
	.zero		2


	//----- nvinfo : EIATTR_PARAM_CBANK
	.align		4
        /*000c*/ 	.byte	0x04, 0x0a
        /*000e*/ 	.short	(.L_393 - .L_392)
	.align		4
.L_392:
        /*0010*/ 	.word	index@(.nv.constant0._ZN2at6native60_GLOBAL__N__2075b504_27_DistributionCauchyKernel_cu_d62eea8743distribution_elementwise_grid_stride_kernelIdLi2EZNS0_9templates4cuda21uniform_and_transformIddPNS_17CUDAGeneratorImplEZZZNS4_13cauchy_kernelIS7_EEvRNS_18TensorIteratorBaseEddT_ENKUlvE_clEvENKUlvE_clEvEUldE_EEvSA_T1_T2_EUlP24curandStatePhilox4_32_10E0_ZNS1_27distribution_nullary_kernelIdd6float4S7_SJ_SE_EEvSA_SG_RKT3_T4_EUlidE0_EEvlNS_15PhiloxCudaStateESF_SG_)
        /*0014*/ 	.short	0x0160
        /*0016*/ 	.short	0x01d8


	//----- nvinfo : EIATTR_CBANK_PARAM_SIZE
	.align		4
.L_393:
        /*0018*/ 	.byte	0x03, 0x19
        /*001a*/ 	.short	0x01d8


	//----- nvinfo : EIATTR_KPARAM_INFO
	.align		4
        /*001c*/ 	.byte	0x04, 0x17
        /*001e*/ 	.short	(.L_395 - .L_394)
.L_394:
        /*0020*/ 	.word	0x00000000
        /*0024*/ 	.short	0x0003
        /*0026*/ 	.short	0x0028
        /*0028*/ 	.byte	0x00, 0xf0, 0xc1, 0x06


	//----- nvinfo : EIATTR_KPARAM_INFO
	.align		4
.L_395:
        /*002c*/ 	.byte	0x04, 0x17
        /*002e*/ 	.short	(.L_397 - .L_396)
.L_396:
        /*0030*/ 	.word	0x00000000
        /*0034*/ 	.short	0x0002
        /*0036*/ 	.short	0x0020
        /*0038*/ 	.byte	0x00, 0xf0, 0x05, 0x00


	//----- nvinfo : EIATTR_KPARAM_INFO
	.align		4
.L_397:
        /*003c*/ 	.byte	0x04, 0x17
        /*003e*/ 	.short	(.L_399 - .L_398)
.L_398:
        /*0040*/ 	.word	0x00000000
        /*0044*/ 	.short	0x0001
        /*0046*/ 	.short	0x0008
        /*0048*/ 	.byte	0x00, 0xf0, 0x61, 0x00


	//----- nvinfo : EIATTR_KPARAM_INFO
	.align		4
.L_399:
        /*004c*/ 	.byte	0x04, 0x17
        /*004e*/ 	.short	(.L_401 - .L_400)
.L_400:
        /*0050*/ 	.word	0x00000000
        /*0054*/ 	.short	0x0000
        /*0056*/ 	.short	0x0000
        /*0058*/ 	.byte	0x00, 0xf0, 0x21, 0x00


	//----- nvinfo : EIATTR_MAXREG_COUNT
	.align		4
.L_401:
        /*005c*/ 	.byte	0x03, 0x1b
        /*005e*/ 	.short	0x0040


	//----- nvinfo : EIATTR_NUM_BARRIERS
	.align		4
        /*0060*/ 	.byte	0x02, 0x4c
        /*0062*/ 	.byte	0x01
	.zero		1


	//----- nvinfo : EIATTR_MERCURY_ISA_VERSION
	.align		4
        /*0064*/ 	.byte	0x03, 0x5f
        /*0066*/ 	.short	0x0000


	//----- nvinfo : EIATTR_EXIT_INSTR_OFFSETS
	.align		4
        /*0068*/ 	.byte	0x04, 0x1c
        /*006a*/ 	.short	(.L_403 - .L_402)


	//   ....[0]....
.L_402:
        /*006c*/ 	.word	0x00000820


	//   ....[1]....
        /*0070*/ 	.word	0x00003300


	//----- nvinfo : EIATTR_MAX_THREADS
	.align		4
.L_403:
        /*0074*/ 	.byte	0x04, 0x05
        /*0076*/ 	.short	(.L_405 - .L_404)
.L_404:
        /*0078*/ 	.word	0x00000100
        /*007c*/ 	.word	0x00000001
        /*0080*/ 	.word	0x00000001


	//----- nvinfo : EIATTR_CRS_STACK_SIZE
	.align		4
.L_405:
        /*0084*/ 	.byte	0x04, 0x1e
        /*0086*/ 	.short	(.L_407 - .L_406)
.L_406:
        /*0088*/ 	.word	0x00000000
.L_407:


//--------------------- .nv.info._ZN2at6native60_GLOBAL__N__2075b504_27_DistributionCauchyKernel_cu_d62eea8743distribution_elementwise_grid_stride_kernelIdLi2EZNS0_9templates4cuda21uniform_and_transformIddPNS_17CUDAGeneratorImplEZZZNS4_13cauchy_kernelIS7_EEvRNS_18TensorIteratorBaseEddT_ENKUlvE_clEvENKUlvE_clEvEUldE_EEvSA_T1_T2_EUlP24curandStatePhilox4_32_10E0_ZNS1_27distribution_nullary_kernelIdd6float4S7_SJ_SE_EEvSA_SG_RKT3_T4_EUlidE_EEvlNS_15PhiloxCudaStateESF_SG_ --------------------------
	.section	.nv.info._ZN2at6native60_GLOBAL__N__2075b504_27_DistributionCauchyKernel_cu_d62eea8743distribution_elementwise_grid_stride_kernelIdLi2EZNS0_9templates4cuda21uniform_and_transformIddPNS_17CUDAGeneratorImplEZZZNS4_13cauchy_kernelIS7_EEvRNS_18TensorIteratorBaseEddT_ENKUlvE_clEvENKUlvE_clEvEUldE_EEvSA_T1_T2_EUlP24curandStatePhilox4_32_10E0_ZNS1_27distribution_nullary_kernelIdd6float4S7_SJ_SE_EEvSA_SG_RKT3_T4_EUlidE_EEvlNS_15PhiloxCudaStateESF_SG_,"",@"SHT_CUDA_INFO"
	.sectionflags	@""
	.align	4


	//----- nvinfo : EIATTR_CUDA_API_VERSION
	.align		4
        /*0000*/ 	.byte	0x04, 0x37
        /*0002*/ 	.short	(.L_409 - .L_408)
.L_408:
        /*0004*/ 	.word	0x00000082


	//----- nvinfo : EIATTR_SW2861232_WAR
	.align		4
.L_409:
        /*0008*/ 	.byte	0x01, 0x35
	.zero		2


	//----- nvinfo : EIATTR_PARAM_CBANK
	.align		4
        /*000c*/ 	.byte	0x04, 0x0a
        /*000e*/ 	.short	(.L_411 - .L_410)
	.align		4
.L_410:
        /*0010*/ 	.word	index@(.nv.constant0._ZN2at6native60_GLOBAL__N__2075b504_27_DistributionCauchyKernel_cu_d62eea8743distribution_elementwise_grid_stride_kernelIdLi2EZNS0_9templates4cuda21uniform_and_transformIddPNS_17CUDAGeneratorImplEZZZNS4_13cauchy_kernelIS7_EEvRNS_18TensorIteratorBaseEddT_ENKUlvE_clEvENKUlvE_clEvEUldE_EEvSA_T1_T2_EUlP24curandStatePhilox4_32_10E0_ZNS1_27distribution_nullary_kernelIdd6float4S7_SJ_SE_EEvSA_SG_RKT3_T4_EUlidE_EEvlNS_15PhiloxCudaStateESF_SG_)
        /*0014*/ 	.short	0x0160
        /*0016*/ 	.short	0x0048


	//----- nvinfo : EIATTR_CBANK_PARAM_SIZE
	.align		4
.L_411:
        /*0018*/ 	.byte	0x03, 0x19
        /*001a*/ 	.short	0x0048


	//----- nvinfo : EIATTR_KPARAM_INFO
	.align		4
        /*001c*/ 	.byte	0x04, 0x17
        /*001e*/ 	.short	(.L_413 - .L_412)
.L_412:
        /*0020*/ 	.word	0x00000000
        /*0024*/ 	.short	0x0003
        /*0026*/ 	.short	0x0028
        /*0028*/ 	.byte	0x00, 0xf0, 0x81, 0x00


	//----- nvinfo : EIATTR_KPARAM_INFO
	.align		4
.L_413:
        /*002c*/ 	.byte	0x04, 0x17
        /*002e*/ 	.short	(.L_415 - .L_414)
.L_414:
        /*0030*/ 	.word	0x00000000
        /*0034*/ 	.short	0x0002
        /*0036*/ 	.short	0x0020
        /*0038*/ 	.byte	0x00, 0xf0, 0x05, 0x00


	//----- nvinfo : EIATTR_KPARAM_INFO
	.align		4
.L_415:
        /*003c*/ 	.byte	0x04, 0x17
        /*003e*/ 	.short	(.L_417 - .L_416)
.L_416:
        /*0040*/ 	.word	0x00000000
        /*0044*/ 	.short	0x0001
        /*0046*/ 	.short	0x0008
        /*0048*/ 	.byte	0x00, 0xf0, 0x61, 0x00


	//----- nvinfo : EIATTR_KPARAM_INFO
	.align		4
.L_417:
        /*004c*/ 	.byte	0x04, 0x17
        /*004e*/ 	.short	(.L_419 - .L_418)
.L_418:
        /*0050*/ 	.word	0x00000000
        /*0054*/ 	.short	0x0000
        /*0056*/ 	.short	0x0000
        /*0058*/ 	.byte	0x00, 0xf0, 0x21, 0x00


	//----- nvinfo : EIATTR_MAXREG_COUNT
	.align		4
.L_419:
        /*005c*/ 	.byte	0x03, 0x1b
        /*005e*/ 	.short	0x0040


	//----- nvinfo : EIATTR_NUM_BARRIERS
	.align		4
        /*0060*/ 	.byte	0x02, 0x4c
        /*0062*/ 	.byte	0x01
	.zero		1


	//----- nvinfo : EIATTR_MERCURY_ISA_VERSION
	.align		4
        /*0064*/ 	.byte	0x03, 0x5f
        /*0066*/ 	.short	0x0000


	//----- nvinfo : EIATTR_EXIT_INSTR_OFFSETS
	.align		4
        /*0068*/ 	.byte	0x04, 0x1c
        /*006a*/ 	.short	(.L_421 - .L_420)


	//   ....[0]....
.L_420:
        /*006c*/ 	.word	0x000007e0


	//   ....[1]....
        /*0070*/ 	.word	0x00001750


	//----- nvinfo : EIATTR_MAX_THREADS
	.align		4
.L_421:
        /*0074*/ 	.byte	0x04, 0x05
        /*0076*/ 	.short	(.L_423 - .L_422)
.L_422:
        /*0078*/ 	.word	0x00000100
        /*007c*/ 	.word	0x00000001
        /*0080*/ 	.word	0x00000001


	//----- nvinfo : EIATTR_CRS_STACK_SIZE
	.align		4
.L_423:
        /*0084*/ 	.byte	0x04, 0x1e
        /*0086*/ 	.short	(.L_425 - .L_424)
.L_424:
        /*0088*/ 	.word	0x00000000
.L_425:


//--------------------- .nv.info._ZN2at6native60_GLOBAL__N__2075b504_27_DistributionCauchyKernel_cu_d62eea8743distribution_elementwise_grid_stride_kernelIdLi2EZNS0_9templates4cuda21uniform_and_transformIddPNS_17CUDAGeneratorImplEZZZNS4_13cauchy_kernelIS7_EEvRNS_18TensorIteratorBaseEddT_ENKUlvE_clEvENKUlvE_clEvEUldE_EEvSA_T1_T2_EUlP24curandStatePhilox4_32_10E_ZNS1_27distribution_nullary_kernelIdd7double2S7_SJ_SE_EEvSA_SG_RKT3_T4_EUlidE0_EEvlNS_15PhiloxCudaStateESF_SG_ --------------------------
	.section	.nv.info._ZN2at6native60_GLOBAL__N__2075b504_27_DistributionCauchyKernel_cu_d62eea8743distribution_elementwise_grid_stride_kernelIdLi2EZNS0_9templates4cuda21uniform_and_transformIddPNS_17CUDAGeneratorImplEZZZNS4_13cauchy_kernelIS7_EEvRNS_18TensorIteratorBaseEddT_ENKUlvE_clEvENKUlvE_clEvEUldE_EEvSA_T1_T2_EUlP24curandStatePhilox4_32_10E_ZNS1_27distribution_nullary_kernelIdd7double2S7_SJ_SE_EEvSA_SG_RKT3_T4_EUlidE0_EEvlNS_15PhiloxCudaStateESF_SG_,"",@"SHT_CUDA_INFO"
	.sectionflags	@""
	.align	4


	//----- nvinfo : EIATTR_CUDA_API_VERSION
	.align		4
        /*0000*/ 	.byte	0x04, 0x37
        /*0002*/ 	.short	(.L_427 - .L_426)
.L_426:
        /*0004*/ 	.word	0x00000082


	//----- nvinfo : EIATTR_SW2861232_WAR
	.align		4
.L_427:
        /*0008*/ 	.byte	0x01, 0x35
	.zero		2


	//----- nvinfo : EIATTR_PARAM_CBANK
	.align		4
        /*000c*/ 	.byte	0x04, 0x0a
        /*000e*/ 	.short	(.L_429 - .L_428)
	.align		4
.L_428:
        /*0010*/ 	.word	index@(.nv.constant0._ZN2at6native60_GLOBAL__N__2075b504_27_DistributionCauchyKernel_cu_d62eea8743distribution_elementwise_grid_stride_kernelIdLi2EZNS0_9templates4cuda21uniform_and_transformIddPNS_17CUDAGeneratorImplEZZZNS4_13cauchy_kernelIS7_EEvRNS_18TensorIteratorBaseEddT_ENKUlvE_clEvENKUlvE_clEvEUldE_EEvSA_T1_T2_EUlP24curandStatePhilox4_32_10E_ZNS1_27distribution_nullary_kernelIdd7double2S7_SJ_SE_EEvSA_SG_RKT3_T4_EUlidE0_EEvlNS_15PhiloxCudaStateESF_SG_)
        /*0014*/ 	.short	0x0160
        /*0016*/ 	.short	0x01d8


	//----- nvinfo : EIATTR_CBANK_PARAM_SIZE
	.align		4
.L_429:
        /*0018*/ 	.byte	0x03, 0x19
        /*001a*/ 	.short	0x01d8


	//----- nvinfo : EIATTR_KPARAM_INFO
	.align		4
        /*001c*/ 	.byte	0x04, 0x17
        /*001e*/ 	.short	(.L_431 - .L_430)
.L_430:
        /*0020*/ 	.word	0x00000000
        /*0024*/ 	.short	0x0003
        /*0026*/ 	.short	0x0028
        /*0028*/ 	.byte	0x00, 0xf0, 0xc1, 0x06


	//----- nvinfo : EIATTR_KPARAM_INFO
	.align		4
.L_431:
        /*002c*/ 	.byte	0x04, 0x17
        /*002e*/ 	.short	(.L_433 - .L_432)
.L_432:
        /*0030*/ 	.word	0x00000000
        /*0034*/ 	.short	0x0002
        /*0036*/ 	.short	0x0020
        /*0038*/ 	.byte	0x00, 0xf0, 0x05, 0x00


	//----- nvinfo : EIATTR_KPARAM_INFO
	.align		4
.L_433:
        /*003c*/ 	.byte	0x04, 0x17
        /*003e*/ 	.short	(.L_435 - .L_434)
.L_434:
        /*0040*/ 	.word	0x00000000
        /*0044*/ 	.short	0x0001
        /*0046*/ 	.short	0x0008
        /*0048*/ 	.byte	0x00, 0xf0, 0x61, 0x00


	//----- nvinfo : EIATTR_KPARAM_INFO
	.align		4
.L_435:
        /*004c*/ 	.byte	0x04, 0x17
        /*004e*/ 	.short	(.L_437 - .L_436)
.L_436:
        /*0050*/ 	.word	0x00000000
        /*0054*/ 	.short	0x0000
        /*0056*/ 	.short	0x0000
        /*0058*/ 	.byte	0x00, 0xf0, 0x21, 0x00


	//----- nvinfo : EIATTR_MAXREG_COUNT
	.align		4
.L_437:
        /*005c*/ 	.byte	0x03, 0x1b
        /*005e*/ 	.short	0x0040


	//----- nvinfo : EIATTR_NUM_BARRIERS
	.align		4
        /*0060*/ 	.byte	0x02, 0x4c
        /*0062*/ 	.byte	0x01
	.zero		1


	//----- nvinfo : EIATTR_MERCURY_ISA_VERSION
	.align		4
        /*0064*/ 	.byte	0x03, 0x5f
        /*0066*/ 	.short	0x0000


	//----- nvinfo : EIATTR_EXIT_INSTR_OFFSETS
	.align		4
        /*0068*/ 	.byte	0x04, 0x1c
        /*006a*/ 	.short	(.L_439 - .L_438)


	//   ....[0]....
.L_438:
        /*006c*/ 	.word	0x00000820


	//   ....[1]....
        /*0070*/ 	.word	0x000033a0


	//----- nvinfo : EIATTR_MAX_THREADS
	.align		4
.L_439:
        /*0074*/ 	.byte	0x04, 0x05
        /*0076*/ 	.short	(.L_441 - .L_440)
.L_440:
        /*0078*/ 	.word	0x00000100
        /*007c*/ 	.word	0x00000001
        /*0080*/ 	.word	0x00000001


	//----- nvinfo : EIATTR_CRS_STACK_SIZE
	.align		4
.L_441:
        /*0084*/ 	.byte	0x04, 0x1e
        /*0086*/ 	.short	(.L_443 - .L_442)
.L_442:
        /*0088*/ 	.word	0x00000000
.L_443:


//--------------------- .nv.info._ZN2at6native60_GLOBAL__N__2075b504_27_DistributionCauchyKernel_cu_d62eea8743distribution_elementwise_grid_stride_kernelIdLi2EZNS0_9templates4cuda21uniform_and_transformIddPNS_17CUDAGeneratorImplEZZZNS4_13cauchy_kernelIS7_EEvRNS_18TensorIteratorBaseEddT_ENKUlvE_clEvENKUlvE_clEvEUldE_EEvSA_T1_T2_EUlP24curandStatePhilox4_32_10E_ZNS1_27distribution_nullary_kernelIdd7double2S7_SJ_SE_EEvSA_SG_RKT3_T4_EUlidE_EEvlNS_15PhiloxCudaStateESF_SG_ --------------------------
	.section	.nv.info._ZN2at6native60_GLOBAL__N__2075b504_27_DistributionCauchyKernel_cu_d62eea8743distribution_elementwise_grid_stride_kernelIdLi2EZNS0_9templates4cuda21uniform_and_transformIddPNS_17CUDAGeneratorImplEZZZNS4_13cauchy_kernelIS7_EEvRNS_18TensorIteratorBaseEddT_ENKUlvE_clEvENKUlvE_clEvEUldE_EEvSA_T1_T2_EUlP24curandStatePhilox4_32_10E_ZNS1_27distribution_nullary_kernelIdd7double2S7_SJ_SE_EEvSA_SG_RKT3_T4_EUlidE_EEvlNS_15PhiloxCudaStateESF_SG_,"",@"SHT_CUDA_INFO"
	.sectionflags	@""
	.align	4


	//----- nvinfo : EIATTR_CUDA_API_VERSION
	.align		4
        /*0000*/ 	.byte	0x04, 0x37
        /*0002*/ 	.short	(.L_445 - .L_444)
.L_444:
        /*0004*/ 	.word	0x00000082


	//----- nvinfo : EIATTR_SW2861232_WAR
	.align		4
.L_445:
        /*0008*/ 	.byte	0x01, 0x35
	.zero		2


	//----- nvinfo : EIATTR_PARAM_CBANK
	.align		4
        /*000c*/ 	.byte	0x04, 0x0a
        /*000e*/ 	.short	(.L_447 - .L_446)
	.align		4
.L_446:
        /*0010*/ 	.word	index@(.nv.constant0._ZN2at6native60_GLOBAL__N__2075b504_27_DistributionCauchyKernel_cu_d62eea8743distribution_elementwise_grid_stride_kernelIdLi2EZNS0_9templates4cuda21uniform_and_transformIddPNS_17CUDAGeneratorImplEZZZNS4_13cauchy_kernelIS7_EEvRNS_18TensorIteratorBaseEddT_ENKUlvE_clEvENKUlvE_clEvEUldE_EEvSA_T1_T2_EUlP24curandStatePhilox4_32_10E_ZNS1_27distribution_nullary_kernelIdd7double2S7_SJ_SE_EEvSA_SG_RKT3_T4_EUlidE_EEvlNS_15PhiloxCudaStateESF_SG_)
        /*0014*/ 	.short	0x0160
        /*0016*/ 	.short	0x0048


	//----- nvinfo : EIATTR_CBANK_PARAM_SIZE
	.align		4
.L_447:
        /*0018*/ 	.byte	0x03, 0x19
        /*001a*/ 	.short	0x0048


	//----- nvinfo : EIATTR_KPARAM_INFO
	.align		4
        /*001c*/ 	.byte	0x04, 0x17
        /*001e*/ 	.short	(.L_449 - .L_448)
.L_448:
        /*0020*/ 	.word	0x00000000
        /*0024*/ 	.short	0x0003
        /*0026*/ 	.short	0x0028
        /*0028*/ 	.byte	0x00, 0xf0, 0x81, 0x00


	//----- nvinfo : EIATTR_KPARAM_INFO
	.align		4
.L_449:
        /*002c*/ 	.byte	0x04, 0x17
        /*002e*/ 	.short	(.L_451 - .L_450)
.L_450:
        /*0030*/ 	.word	0x00000000
        /*0034*/ 	.short	0x0002
        /*0036*/ 	.short	0x0020
        /*0038*/ 	.byte	0x00, 0xf0, 0x05, 0x00


	//----- nvinfo : EIATTR_KPARAM_INFO
	.align		4
.L_451:
        /*003c*/ 	.byte	0x04, 0x17
        /*003e*/ 	.short	(.L_453 - .L_452)
.L_452:
        /*0040*/ 	.word	0x00000000
        /*0044*/ 	.short	0x0001
        /*0046*/ 	.short	0x0008
        /*0048*/ 	.byte	0x00, 0xf0, 0x61, 0x00


	//----- nvinfo : EIATTR_KPARAM_INFO
	.align		4
.L_453:
        /*004c*/ 	.byte	0x04, 0x17
        /*004e*/ 	.short	(.L_455 - .L_454)
.L_454:
        /*0050*/ 	.word	0x00000000
        /*0054*/ 	.short	0x0000
        /*0056*/ 	.short	0x0000
        /*0058*/ 	.byte	0x00, 0xf0, 0x21, 0x00


	//----- nvinfo : EIATTR_MAXREG_COUNT
	.align		4
.L_455:
        /*005c*/ 	.byte	0x03, 0x1b
        /*005e*/ 	.short	0x0040


	//----- nvinfo : EIATTR_NUM_BARRIERS
	.align		4
        /*0060*/ 	.byte	0x02, 0x4c
        /*0062*/ 	.byte	0x01
	.zero		1


	//----- nvinfo : EIATTR_MERCURY_ISA_VERSION
	.align		4
        /*0064*/ 	.byte	0x03, 0x5f
        /*0066*/ 	.short	0x0000


	//----- nvinfo : EIATTR_EXIT_INSTR_OFFSETS
	.align		4
        /*0068*/ 	.byte	0x04, 0x1c
        /*006a*/ 	.short	(.L_457 - .L_456)


	//   ....[0]....
.L_456:
        /*006c*/ 	.word	0x000007e0


	//   ....[1]....
        /*0070*/ 	.word	0x00001810


	//----- nvinfo : EIATTR_MAX_THREADS
	.align		4
.L_457:
        /*0074*/ 	.byte	0x04, 0x05
        /*0076*/ 	.short	(.L_459 - .L_458)
.L_458:
        /*0078*/ 	.word	0x00000100
        /*007c*/ 	.word	0x00000001
        /*0080*/ 	.word	0x00000001


	//----- nvinfo : EIATTR_CRS_STACK_SIZE
	.align		4
.L_459:
        /*0084*/ 	.byte	0x04, 0x1e
        /*0086*/ 	.short	(.L_461 - .L_460)
.L_460:
        /*0088*/ 	.word	0x00000000
.L_461:


//--------------------- .nv.callgraph             --------------------------
	.section	.nv.callgraph,"",@"SHT_CUDA_CALLGRAPH"
	.align	4
	.sectionentsize	8
	.align		4
        /*0000*/ 	.word	0x00000000
	.align		4
        /*0004*/ 	.word	0xffffffff
	.align		4
        /*0008*/ 	.word	0x00000000
	.align		4
        /*000c*/ 	.word	0xfffffffe
	.align		4
        /*0010*/ 	.word	0x00000000
	.align		4
        /*0014*/ 	.word	0xfffffffd
	.align		4
        /*0018*/ 	.word	0x00000000
	.align		4
        /*001c*/ 	.word	0xfffffffc


//--------------------- .nv.rel.action            --------------------------
	.section	.nv.rel.action,"",@"SHT_CUDA_RELOCINFO"
	.align	8
	.sectionentsize	8
        /*0000*/ 	.byte	0x73, 0x00, 0x00, 0x00, 0x00, 0x00, 0x00, 0x00, 0x00, 0x00, 0x00, 0x11, 0x25, 0x00, 0x05, 0x36


//--------------------- .nv.constant4             --------------------------
	.section	.nv.constant4,"a",@progbits
	.align	8
	.align		8
.nv.constant4:
        /*0000*/ 	.dword	precalc_xorwow_matrix
	.align		8
        /*0008*/ 	.dword	precalc_xorwow_offset_matrix
	.align		8
        /*0010*/ 	.dword	mrg32k3aM1
	.align		8
        /*0018*/ 	.dword	mrg32k3aM2
	.align		8
        /*0020*/ 	.dword	mrg32k3aM1SubSeq
	.align		8
        /*0028*/ 	.dword	mrg32k3aM2SubSeq
	.align		8
        /*0030*/ 	.dword	mrg32k3aM1Seq
	.align		8
        /*0038*/ 	.dword	mrg32k3aM2Seq
	.align		8
        /*0040*/ 	.dword	_ZN58_INTERNAL_2075b504_27_DistributionCauchyKernel_cu_d62eea874cuda3std3__45__cpo5beginE
	.align		8
        /*0048*/ 	.dword	_ZN58_INTERNAL_2075b504_27_DistributionCauchyKernel_cu_d62eea874cuda3std3__45__cpo3endE
	.align		8
        /*0050*/ 	.dword	_ZN58_INTERNAL_2075b504_27_DistributionCauchyKernel_cu_d62eea874cuda3std3__45__cpo6cbeginE
	.align		8
        /*0058*/ 	.dword	_ZN58_INTERNAL_2075b504_27_DistributionCauchyKernel_cu_d62eea874cuda3std3__45__cpo4cendE
	.align		8
        /*0060*/ 	.dword	_ZN58_INTERNAL_2075b504_27_DistributionCauchyKernel_cu_d62eea874cuda3std3__45__cpo6rbeginE
	.align		8
        /*0068*/ 	.dword	_ZN58_INTERNAL_2075b504_27_DistributionCauchyKernel_cu_d62eea874cuda3std3__45__cpo4rendE
	.align		8
        /*0070*/ 	.dword	_ZN58_INTERNAL_2075b504_27_DistributionCauchyKernel_cu_d62eea874cuda3std3__45__cpo7crbeginE
	.align		8
        /*0078*/ 	.dword	_ZN58_INTERNAL_2075b504_27_DistributionCauchyKernel_cu_d62eea874cuda3std3__45__cpo5crendE
	.align		8
        /*0080*/ 	.dword	_ZN58_INTERNAL_2075b504_27_DistributionCauchyKernel_cu_d62eea874cuda3std3__460_GLOBAL__N__2075b504_27_DistributionCauchyKernel_cu_d62eea876ignoreE
	.align		8
        /*0088*/ 	.dword	_ZN58_INTERNAL_2075b504_27_DistributionCauchyKernel_cu_d62eea874cuda3std3__419piecewise_constructE
	.align		8
        /*0090*/ 	.dword	_ZN58_INTERNAL_2075b504_27_DistributionCauchyKernel_cu_d62eea874cuda3std3__48in_placeE
	.align		8
        /*0098*/ 	.dword	_ZN58_INTERNAL_2075b504_27_DistributionCauchyKernel_cu_d62eea874cuda3std3__420unreachable_sentinelE
	.align		8
        /*00a0*/ 	.dword	_ZN58_INTERNAL_2075b504_27_DistributionCauchyKernel_cu_d62eea874cuda3std6ranges3__45__cpo4swapE
	.align		8
        /*00a8*/ 	.dword	_ZN58_INTERNAL_2075b504_27_DistributionCauchyKernel_cu_d62eea874cuda3std6ranges3__45__cpo9iter_moveE
	.align		8
        /*00b0*/ 	.dword	_ZN58_INTERNAL_2075b504_27_DistributionCauchyKernel_cu_d62eea874cuda3std6ranges3__45__cpo5beginE
	.align		8
        /*00b8*/ 	.dword	_ZN58_INTERNAL_2075b504_27_DistributionCauchyKernel_cu_d62eea874cuda3std6ranges3__45__cpo3endE
	.align		8
        /*00c0*/ 	.dword	_ZN58_INTERNAL_2075b504_27_DistributionCauchyKernel_cu_d62eea874cuda3std6ranges3__45__cpo6cbeginE
	.align		8
        /*00c8*/ 	.dword	_ZN58_INTERNAL_2075b504_27_DistributionCauchyKernel_cu_d62eea874cuda3std6ranges3__45__cpo4cendE
	.align		8
        /*00d0*/ 	.dword	_ZN58_INTERNAL_2075b504_27_DistributionCauchyKernel_cu_d62eea874cuda3std6ranges3__45__cpo7advanceE
	.align		8
        /*00d8*/ 	.dword	_ZN58_INTERNAL_2075b504_27_DistributionCauchyKernel_cu_d62eea874cuda3std6ranges3__45__cpo9iter_swapE
	.align		8
        /*00e0*/ 	.dword	_ZN58_INTERNAL_2075b504_27_DistributionCauchyKernel_cu_d62eea874cuda3std6ranges3__45__cpo4nextE
	.align		8
        /*00e8*/ 	.dword	_ZN58_INTERNAL_2075b504_27_DistributionCauchyKernel_cu_d62eea874cuda3std6ranges3__45__cpo4prevE
	.align		8
        /*00f0*/ 	.dword	_ZN58_INTERNAL_2075b504_27_DistributionCauchyKernel_cu_d62eea874cuda3std6ranges3__45__cpo4dataE
	.align		8
        /*00f8*/ 	.dword	_ZN58_INTERNAL_2075b504_27_DistributionCauchyKernel_cu_d62eea874cuda3std6ranges3__45__cpo5cdataE
	.align		8
        /*0100*/ 	.dword	_ZN58_INTERNAL_2075b504_27_DistributionCauchyKernel_cu_d62eea874cuda3std6ranges3__45__cpo4sizeE
	.align		8
        /*0108*/ 	.dword	_ZN58_INTERNAL_2075b504_27_DistributionCauchyKernel_cu_d62eea874cuda3std6ranges3__45__cpo5ssizeE
	.align		8
        /*0110*/ 	.dword	_ZN58_INTERNAL_2075b504_27_DistributionCauchyKernel_cu_d62eea874cuda3std6ranges3__45__cpo8distanceE
	.align		8
        /*0118*/ 	.dword	_ZN58_INTERNAL_2075b504_27_DistributionCauchyKernel_cu_d62eea876thrust23THRUST_300001_SM_800_NS6system6detail10sequential3seqE
	.align		8
        /*0120*/ 	.dword	__cudart_i2opi_d


//--------------------- .nv.constant3             --------------------------
	.section	.nv.constant3,"a",@progbits
	.align	8
.nv.constant3:
	.type		__cr_lgamma_table,@object
	.size		__cr_lgamma_table,(.L_8 - __cr_lgamma_table)
__cr_lgamma_table:
        /*0000*/ 	.byte	0x00, 0x00, 0x00, 0x00, 0x00, 0x00, 0x00, 0x00, 0x00, 0x00, 0x00, 0x00, 0x00, 0x00, 0x00, 0x00
        /*0010*/ 	.byte	0xef, 0x39, 0xfa, 0xfe, 0x42, 0x2e, 0xe6, 0x3f, 0x02, 0x20, 0x2a, 0xfa, 0x0b, 0xab, 0xfc, 0x3f
        /*0020*/ 	.byte	0xf9, 0x2c, 0x92, 0x7c, 0xa7, 0x6c, 0x09, 0x40, 0xc9, 0x79, 0x44, 0x3c, 0x64, 0x26, 0x13, 0x40
        /*0030*/ 	.byte	0xca, 0x01, 0xcf, 0x3a, 0x27, 0x51, 0x1a, 0x40, 0x30, 0xcc, 0x2d, 0xf3, 0xe1, 0x0c, 0x21, 0x40
        /*0040*/ 	.byte	0x0d, 0xb7, 0xfc, 0x82, 0x8e, 0x35, 0x25, 0x40
.L_8:


//--------------------- .nv.constant0._ZN2at6native60_GLOBAL__N__2075b504_27_DistributionCauchyKernel_cu_d62eea8743distribution_elementwise_grid_stride_kernelIfLi4EZNS0_9templates4cuda21uniform_and_transformIN3c108BFloat16EfPNS_17CUDAGeneratorImplEZZZNS4_13cauchy_kernelIS9_EEvRNS_18TensorIteratorBaseEddT_ENKUlvE_clEvENKUlvE2_clEvEUlfE_EEvSC_T1_T2_EUlP24curandStatePhilox4_32_10E0_ZNS1_27distribution_nullary_kernelIS7_f6float4S9_SL_SG_EEvSC_SI_RKT3_T4_EUlifE0_EEvlNS_15PhiloxCudaStateESH_SI_ --------------------------
	.section	.nv.constant0._ZN2at6native60_GLOBAL__N__2075b504_27_DistributionCauchyKernel_cu_d62eea8743distribution_elementwise_grid_stride_kernelIfLi4EZNS0_9templates4cuda21uniform_and_transformIN3c108BFloat16EfPNS_17CUDAGeneratorImplEZZZNS4_13cauchy_kernelIS9_EEvRNS_18TensorIteratorBaseEddT_ENKUlvE_clEvENKUlvE2_clEvEUlfE_EEvSC_T1_T2_EUlP24curandStatePhilox4_32_10E0_ZNS1_27distribution_nullary_kernelIS7_f6float4S9_SL_SG_EEvSC_SI_RKT3_T4_EUlifE0_EEvlNS_15PhiloxCudaStateESH_SI_,"a",@progbits
	.sectionflags	@""
	.align	4
.nv.constant0._ZN2at6native60_GLOBAL__N__2075b504_27_DistributionCauchyKernel_cu_d62eea8743distribution_elementwise_grid_stride_kernelIfLi4EZNS0_9templates4cuda21uniform_and_transformIN3c108BFloat16EfPNS_17CUDAGeneratorImplEZZZNS4_13cauchy_kernelIS9_EEvRNS_18TensorIteratorBaseEddT_ENKUlvE_clEvENKUlvE2_clEvEUlfE_EEvSC_T1_T2_EUlP24curandStatePhilox4_32_10E0_ZNS1_27distribution_nullary_kernelIS7_f6float4S9_SL_SG_EEvSC_SI_RKT3_T4_EUlifE0_EEvlNS_15PhiloxCudaStateESH_SI_:
	.zero		816


//--------------------- .nv.constant0._ZN2at6native60_GLOBAL__N__2075b504_27_DistributionCauchyKernel_cu_d62eea8743distribution_elementwise_grid_stride_kernelIfLi4EZNS0_9templates4cuda21uniform_and_transformIN3c108BFloat16EfPNS_17CUDAGeneratorImplEZZZNS4_13cauchy_kernelIS9_EEvRNS_18TensorIteratorBaseEddT_ENKUlvE_clEvENKUlvE2_clEvEUlfE_EEvSC_T1_T2_EUlP24curandStatePhilox4_32_10E0_ZNS1_27distribution_nullary_kernelIS7_f6float4S9_SL_SG_EEvSC_SI_RKT3_T4_EUlifE_EEvlNS_15PhiloxCudaStateESH_SI_ --------------------------
	.section	.nv.constant0._ZN2at6native60_GLOBAL__N__2075b504_27_DistributionCauchyKernel_cu_d62eea8743distribution_elementwise_grid_stride_kernelIfLi4EZNS0_9templates4cuda21uniform_and_transformIN3c108BFloat16EfPNS_17CUDAGeneratorImplEZZZNS4_13cauchy_kernelIS9_EEvRNS_18TensorIteratorBaseEddT_ENKUlvE_clEvENKUlvE2_clEvEUlfE_EEvSC_T1_T2_EUlP24curandStatePhilox4_32_10E0_ZNS1_27distribution_nullary_kernelIS7_f6float4S9_SL_SG_EEvSC_SI_RKT3_T4_EUlifE_EEvlNS_15PhiloxCudaStateESH_SI_,"a",@progbits
	.sectionflags	@""
	.align	4
.nv.constant0._ZN2at6native60_GLOBAL__N__2075b504_27_DistributionCauchyKernel_cu_d62eea8743distribution_elementwise_grid_stride_kernelIfLi4EZNS0_9templates4cuda21uniform_and_transformIN3c108BFloat16EfPNS_17CUDAGeneratorImplEZZZNS4_13cauchy_kernelIS9_EEvRNS_18TensorIteratorBaseEddT_ENKUlvE_clEvENKUlvE2_clEvEUlfE_EEvSC_T1_T2_EUlP24curandStatePhilox4_32_10E0_ZNS1_27distribution_nullary_kernelIS7_f6float4S9_SL_SG_EEvSC_SI_RKT3_T4_EUlifE_EEvlNS_15PhiloxCudaStateESH_SI_:
	.zero		416


//--------------------- .nv.constant2._ZN2at6native60_GLOBAL__N__2075b504_27_DistributionCauchyKernel_cu_d62eea8743distribution_elementwise_grid_stride_kernelIfLi4EZNS0_9templates4cuda21uniform_and_transformIN3c108BFloat16EfPNS_17CUDAGeneratorImplEZZZNS4_13cauchy_kernelIS9_EEvRNS_18TensorIteratorBaseEddT_ENKUlvE_clEvENKUlvE2_clEvEUlfE_EEvSC_T1_T2_EUlP24curandStatePhilox4_32_10E_ZNS1_27distribution_nullary_kernelIS7_f7double2S9_SL_SG_EEvSC_SI_RKT3_T4_EUlifE0_EEvlNS_15PhiloxCudaStateESH_SI_ --------------------------
	.section	.nv.constant2._ZN2at6native60_GLOBAL__N__2075b504_27_DistributionCauchyKernel_cu_d62eea8743distribution_elementwise_grid_stride_kernelIfLi4EZNS0_9templates4cuda21uniform_and_transformIN3c108BFloat16EfPNS_17CUDAGeneratorImplEZZZNS4_13cauchy_kernelIS9_EEvRNS_18TensorIteratorBaseEddT_ENKUlvE_clEvENKUlvE2_clEvEUlfE_EEvSC_T1_T2_EUlP24curandStatePhilox4_32_10E_ZNS1_27distribution_nullary_kernelIS7_f7double2S9_SL_SG_EEvSC_SI_RKT3_T4_EUlifE0_EEvlNS_15PhiloxCudaStateESH_SI_,"a",@progbits
	.sectionflags	@""
	.align	4
.nv.constant2._ZN2at6native60_GLOBAL__N__2075b504_27_DistributionCauchyKernel_cu_d62eea8743distribution_elementwise_grid_stride_kernelIfLi4EZNS0_9templates4cuda21uniform_and_transformIN3c108BFloat16EfPNS_17CUDAGeneratorImplEZZZNS4_13cauchy_kernelIS9_EEvRNS_18TensorIteratorBaseEddT_ENKUlvE_clEvENKUlvE2_clEvEUlfE_EEvSC_T1_T2_EUlP24curandStatePhilox4_32_10E_ZNS1_27distribution_nullary_kernelIS7_f7double2S9_SL_SG_EEvSC_SI_RKT3_T4_EUlifE0_EEvlNS_15PhiloxCudaStateESH_SI_:
        /*0000*/ 	.byte	0x00, 0x00, 0x00, 0xf0, 0xff, 0xff, 0x0f, 0x38


//--------------------- .nv.constant0._ZN2at6native60_GLOBAL__N__2075b504_27_DistributionCauchyKernel_cu_d62eea8743distribution_elementwise_grid_stride_kernelIfLi4EZNS0_9templates4cuda21uniform_and_transformIN3c108BFloat16EfPNS_17CUDAGeneratorImplEZZZNS4_13cauchy_kernelIS9_EEvRNS_18TensorIteratorBaseEddT_ENKUlvE_clEvENKUlvE2_clEvEUlfE_EEvSC_T1_T2_EUlP24curandStatePhilox4_32_10E_ZNS1_27distribution_nullary_kernelIS7_f7double2S9_SL_SG_EEvSC_SI_RKT3_T4_EUlifE0_EEvlNS_15PhiloxCudaStateESH_SI_ --------------------------
	.section	.nv.constant0._ZN2at6native60_GLOBAL__N__2075b504_27_DistributionCauchyKernel_cu_d62eea8743distribution_elementwise_grid_stride_kernelIfLi4EZNS0_9templates4cuda21uniform_and_transformIN3c108BFloat16EfPNS_17CUDAGeneratorImplEZZZNS4_13cauchy_kernelIS9_EEvRNS_18TensorIteratorBaseEddT_ENKUlvE_clEvENKUlvE2_clEvEUlfE_EEvSC_T1_T2_EUlP24curandStatePhilox4_32_10E_ZNS1_27distribution_nullary_kernelIS7_f7double2S9_SL_SG_EEvSC_SI_RKT3_T4_EUlifE0_EEvlNS_15PhiloxCudaStateESH_SI_,"a",@progbits
	.sectionflags	@""
	.align	4
.nv.constant0._ZN2at6native60_GLOBAL__N__2075b504_27_DistributionCauchyKernel_cu_d62eea8743distribution_elementwise_grid_stride_kernelIfLi4EZNS0_9templates4cuda21uniform_and_transformIN3c108BFloat16EfPNS_17CUDAGeneratorImplEZZZNS4_13cauchy_kernelIS9_EEvRNS_18TensorIteratorBaseEddT_ENKUlvE_clEvENKUlvE2_clEvEUlfE_EEvSC_T1_T2_EUlP24curandStatePhilox4_32_10E_ZNS1_27distribution_nullary_kernelIS7_f7double2S9_SL_SG_EEvSC_SI_RKT3_T4_EUlifE0_EEvlNS_15PhiloxCudaStateESH_SI_:
	.zero		816


//--------------------- .nv.constant2._ZN2at6native60_GLOBAL__N__2075b504_27_DistributionCauchyKernel_cu_d62eea8743distribution_elementwise_grid_stride_kernelIfLi4EZNS0_9templates4cuda21uniform_and_transformIN3c108BFloat16EfPNS_17CUDAGeneratorImplEZZZNS4_13cauchy_kernelIS9_EEvRNS_18TensorIteratorBaseEddT_ENKUlvE_clEvENKUlvE2_clEvEUlfE_EEvSC_T1_T2_EUlP24curandStatePhilox4_32_10E_ZNS1_27distribution_nullary_kernelIS7_f7double2S9_SL_SG_EEvSC_SI_RKT3_T4_EUlifE_EEvlNS_15PhiloxCudaStateESH_SI_ --------------------------
	.section	.nv.constant2._ZN2at6native60_GLOBAL__N__2075b504_27_DistributionCauchyKernel_cu_d62eea8743distribution_elementwise_grid_stride_kernelIfLi4EZNS0_9templates4cuda21uniform_and_transformIN3c108BFloat16EfPNS_17CUDAGeneratorImplEZZZNS4_13cauchy_kernelIS9_EEvRNS_18TensorIteratorBaseEddT_ENKUlvE_clEvENKUlvE2_clEvEUlfE_EEvSC_T1_T2_EUlP24curandStatePhilox4_32_10E_ZNS1_27distribution_nullary_kernelIS7_f7double2S9_SL_SG_EEvSC_SI_RKT3_T4_EUlifE_EEvlNS_15PhiloxCudaStateESH_SI_,"a",@progbits
	.sectionflags	@""
	.align	4
.nv.constant2._ZN2at6native60_GLOBAL__N__2075b504_27_DistributionCauchyKernel_cu_d62eea8743distribution_elementwise_grid_stride_kernelIfLi4EZNS0_9templates4cuda21uniform_and_transformIN3c108BFloat16EfPNS_17CUDAGeneratorImplEZZZNS4_13cauchy_kernelIS9_EEvRNS_18TensorIteratorBaseEddT_ENKUlvE_clEvENKUlvE2_clEvEUlfE_EEvSC_T1_T2_EUlP24curandStatePhilox4_32_10E_ZNS1_27distribution_nullary_kernelIS7_f7double2S9_SL_SG_EEvSC_SI_RKT3_T4_EUlifE_EEvlNS_15PhiloxCudaStateESH_SI_:
        /*0000*/ 	.byte	0x00, 0x00, 0x00, 0xf0, 0xff, 0xff, 0x0f, 0x38


//--------------------- .nv.constant0._ZN2at6native60_GLOBAL__N__2075b504_27_DistributionCauchyKernel_cu_d62eea8743distribution_elementwise_grid_stride_kernelIfLi4EZNS0_9templates4cuda21uniform_and_transformIN3c108BFloat16EfPNS_17CUDAGeneratorImplEZZZNS4_13cauchy_kernelIS9_EEvRNS_18TensorIteratorBaseEddT_ENKUlvE_clEvENKUlvE2_clEvEUlfE_EEvSC_T1_T2_EUlP24curandStatePhilox4_32_10E_ZNS1_27distribution_nullary_kernelIS7_f7double2S9_SL_SG_EEvSC_SI_RKT3_T4_EUlifE_EEvlNS_15PhiloxCudaStateESH_SI_ --------------------------
	.section	.nv.constant0._ZN2at6native60_GLOBAL__N__2075b504_27_DistributionCauchyKernel_cu_d62eea8743distribution_elementwise_grid_stride_kernelIfLi4EZNS0_9templates4cuda21uniform_and_transformIN3c108BFloat16EfPNS_17CUDAGeneratorImplEZZZNS4_13cauchy_kernelIS9_EEvRNS_18TensorIteratorBaseEddT_ENKUlvE_clEvENKUlvE2_clEvEUlfE_EEvSC_T1_T2_EUlP24curandStatePhilox4_32_10E_ZNS1_27distribution_nullary_kernelIS7_f7double2S9_SL_SG_EEvSC_SI_RKT3_T4_EUlifE_EEvlNS_15PhiloxCudaStateESH_SI_,"a",@progbits
	.sectionflags	@""
	.align	4
.nv.constant0._ZN2at6native60_GLOBAL__N__2075b504_27_DistributionCauchyKernel_cu_d62eea8743distribution_elementwise_grid_stride_kernelIfLi4EZNS0_9templates4cuda21uniform_and_transformIN3c108BFloat16EfPNS_17CUDAGeneratorImplEZZZNS4_13cauchy_kernelIS9_EEvRNS_18TensorIteratorBaseEddT_ENKUlvE_clEvENKUlvE2_clEvEUlfE_EEvSC_T1_T2_EUlP24curandStatePhilox4_32_10E_ZNS1_27distribution_nullary_kernelIS7_f7double2S9_SL_SG_EEvSC_SI_RKT3_T4_EUlifE_EEvlNS_15PhiloxCudaStateESH_SI_:
	.zero		416


//--------------------- .nv.constant0._ZN2at6native60_GLOBAL__N__2075b504_27_DistributionCauchyKernel_cu_d62eea8743distribution_elementwise_grid_stride_kernelIfLi4EZNS0_9templates4cuda21uniform_and_transformIN3c104HalfEfPNS_17CUDAGeneratorImplEZZZNS4_13cauchy_kernelIS9_EEvRNS_18TensorIteratorBaseEddT_ENKUlvE_clEvENKUlvE1_clEvEUlfE_EEvSC_T1_T2_EUlP24curandStatePhilox4_32_10E0_ZNS1_27distribution_nullary_kernelIS7_f6float4S9_SL_SG_EEvSC_SI_RKT3_T4_EUlifE0_EEvlNS_15PhiloxCudaStateESH_SI_ --------------------------
	.section	.nv.constant0._ZN2at6native60_GLOBAL__N__2075b504_27_DistributionCauchyKernel_cu_d62eea8743distribution_elementwise_grid_stride_kernelIfLi4EZNS0_9templates4cuda21uniform_and_transformIN3c104HalfEfPNS_17CUDAGeneratorImplEZZZNS4_13cauchy_kernelIS9_EEvRNS_18TensorIteratorBaseEddT_ENKUlvE_clEvENKUlvE1_clEvEUlfE_EEvSC_T1_T2_EUlP24curandStatePhilox4_32_10E0_ZNS1_27distribution_nullary_kernelIS7_f6float4S9_SL_SG_EEvSC_SI_RKT3_T4_EUlifE0_EEvlNS_15PhiloxCudaStateESH_SI_,"a",@progbits
	.sectionflags	@""
	.align	4
.nv.constant0._ZN2at6native60_GLOBAL__N__2075b504_27_DistributionCauchyKernel_cu_d62eea8743distribution_elementwise_grid_stride_kernelIfLi4EZNS0_9templates4cuda21uniform_and_transformIN3c104HalfEfPNS_17CUDAGeneratorImplEZZZNS4_13cauchy_kernelIS9_EEvRNS_18TensorIteratorBaseEddT_ENKUlvE_clEvENKUlvE1_clEvEUlfE_EEvSC_T1_T2_EUlP24curandStatePhilox4_32_10E0_ZNS1_27distribution_nullary_kernelIS7_f6float4S9_SL_SG_EEvSC_SI_RKT3_T4_EUlifE0_EEvlNS_15PhiloxCudaStateESH_SI_:
	.zero		816


//--------------------- .nv.constant0._ZN2at6native60_GLOBAL__N__2075b504_27_DistributionCauchyKernel_cu_d62eea8743distribution_elementwise_grid_stride_kernelIfLi4EZNS0_9templates4cuda21uniform_and_transformIN3c104HalfEfPNS_17CUDAGeneratorImplEZZZNS4_13cauchy_kernelIS9_EEvRNS_18TensorIteratorBaseEddT_ENKUlvE_clEvENKUlvE1_clEvEUlfE_EEvSC_T1_T2_EUlP24curandStatePhilox4_32_10E0_ZNS1_27distribution_nullary_kernelIS7_f6float4S9_SL_SG_EEvSC_SI_RKT3_T4_EUlifE_EEvlNS_15PhiloxCudaStateESH_SI_ --------------------------
	.section	.nv.constant0._ZN2at6native60_GLOBAL__N__2075b504_27_DistributionCauchyKernel_cu_d62eea8743distribution_elementwise_grid_stride_kernelIfLi4EZNS0_9templates4cuda21uniform_and_transformIN3c104HalfEfPNS_17CUDAGeneratorImplEZZZNS4_13cauchy_kernelIS9_EEvRNS_18TensorIteratorBaseEddT_ENKUlvE_clEvENKUlvE1_clEvEUlfE_EEvSC_T1_T2_EUlP24curandStatePhilox4_32_10E0_ZNS1_27distribution_nullary_kernelIS7_f6float4S9_SL_SG_EEvSC_SI_RKT3_T4_EUlifE_EEvlNS_15PhiloxCudaStateESH_SI_,"a",@progbits
	.sectionflags	@""
	.align	4
.nv.constant0._ZN2at6native60_GLOBAL__N__2075b504_27_DistributionCauchyKernel_cu_d62eea8743distribution_elementwise_grid_stride_kernelIfLi4EZNS0_9templates4cuda21uniform_and_transformIN3c104HalfEfPNS_17CUDAGeneratorImplEZZZNS4_13cauchy_kernelIS9_EEvRNS_18TensorIteratorBaseEddT_ENKUlvE_clEvENKUlvE1_clEvEUlfE_EEvSC_T1_T2_EUlP24curandStatePhilox4_32_10E0_ZNS1_27distribution_nullary_kernelIS7_f6float4S9_SL_SG_EEvSC_SI_RKT3_T4_EUlifE_EEvlNS_15PhiloxCudaStateESH_SI_:
	.zero		416


//--------------------- .nv.constant2._ZN2at6native60_GLOBAL__N__2075b504_27_DistributionCauchyKernel_cu_d62eea8743distribution_elementwise_grid_stride_kernelIfLi4EZNS0_9templates4cuda21uniform_and_transformIN3c104HalfEfPNS_17CUDAGeneratorImplEZZZNS4_13cauchy_kernelIS9_EEvRNS_18TensorIteratorBaseEddT_ENKUlvE_clEvENKUlvE1_clEvEUlfE_EEvSC_T1_T2_EUlP24curandStatePhilox4_32_10E_ZNS1_27distribution_nullary_kernelIS7_f7double2S9_SL_SG_EEvSC_SI_RKT3_T4_EUlifE0_EEvlNS_15PhiloxCudaStateESH_SI_ --------------------------
	.section	.nv.constant2._ZN2at6native60_GLOBAL__N__2075b504_27_DistributionCauchyKernel_cu_d62eea8743distribution_elementwise_grid_stride_kernelIfLi4EZNS0_9templates4cuda21uniform_and_transformIN3c104HalfEfPNS_17CUDAGeneratorImplEZZZNS4_13cauchy_kernelIS9_EEvRNS_18TensorIteratorBaseEddT_ENKUlvE_clEvENKUlvE1_clEvEUlfE_EEvSC_T1_T2_EUlP24curandStatePhilox4_32_10E_ZNS1_27distribution_nullary_kernelIS7_f7double2S9_SL_SG_EEvSC_SI_RKT3_T4_EUlifE0_EEvlNS_15PhiloxCudaStateESH_SI_,"a",@progbits
	.sectionflags	@""
	.align	4
.nv.constant2._ZN2at6native60_GLOBAL__N__2075b504_27_DistributionCauchyKernel_cu_d62eea8743distribution_elementwise_grid_stride_kernelIfLi4EZNS0_9templates4cuda21uniform_and_transformIN3c104HalfEfPNS_17CUDAGeneratorImplEZZZNS4_13cauchy_kernelIS9_EEvRNS_18TensorIteratorBaseEddT_ENKUlvE_clEvENKUlvE1_clEvEUlfE_EEvSC_T1_T2_EUlP24curandStatePhilox4_32_10E_ZNS1_27distribution_nullary_kernelIS7_f7double2S9_SL_SG_EEvSC_SI_RKT3_T4_EUlifE0_EEvlNS_15PhiloxCudaStateESH_SI_:
        /*0000*/ 	.byte	0x00, 0x00, 0x00, 0xf0, 0xff, 0xff, 0x0f, 0x38


//--------------------- .nv.constant0._ZN2at6native60_GLOBAL__N__2075b504_27_DistributionCauchyKernel_cu_d62eea8743distribution_elementwise_grid_stride_kernelIfLi4EZNS0_9templates4cuda21uniform_and_transformIN3c104HalfEfPNS_17CUDAGeneratorImplEZZZNS4_13cauchy_kernelIS9_EEvRNS_18TensorIteratorBaseEddT_ENKUlvE_clEvENKUlvE1_clEvEUlfE_EEvSC_T1_T2_EUlP24curandStatePhilox4_32_10E_ZNS1_27distribution_nullary_kernelIS7_f7double2S9_SL_SG_EEvSC_SI_RKT3_T4_EUlifE0_EEvlNS_15PhiloxCudaStateESH_SI_ --------------------------
	.section	.nv.constant0._ZN2at6native60_GLOBAL__N__2075b504_27_DistributionCauchyKernel_cu_d62eea8743distribution_elementwise_grid_stride_kernelIfLi4EZNS0_9templates4cuda21uniform_and_transformIN3c104HalfEfPNS_17CUDAGeneratorImplEZZZNS4_13cauchy_kernelIS9_EEvRNS_18TensorIteratorBaseEddT_ENKUlvE_clEvENKUlvE1_clEvEUlfE_EEvSC_T1_T2_EUlP24curandStatePhilox4_32_10E_ZNS1_27distribution_nullary_kernelIS7_f7double2S9_SL_SG_EEvSC_SI_RKT3_T4_EUlifE0_EEvlNS_15PhiloxCudaStateESH_SI_,"a",@progbits
	.sectionflags	@""
	.align	4
.nv.constant0._ZN2at6native60_GLOBAL__N__2075b504_27_DistributionCauchyKernel_cu_d62eea8743distribution_elementwise_grid_stride_kernelIfLi4EZNS0_9templates4cuda21uniform_and_transformIN3c104HalfEfPNS_17CUDAGeneratorImplEZZZNS4_13cauchy_kernelIS9_EEvRNS_18TensorIteratorBaseEddT_ENKUlvE_clEvENKUlvE1_clEvEUlfE_EEvSC_T1_T2_EUlP24curandStatePhilox4_32_10E_ZNS1_27distribution_nullary_kernelIS7_f7double2S9_SL_SG_EEvSC_SI_RKT3_T4_EUlifE0_EEvlNS_15PhiloxCudaStateESH_SI_:
	.zero		816


//--------------------- .nv.constant2._ZN2at6native60_GLOBAL__N__2075b504_27_DistributionCauchyKernel_cu_d62eea8743distribution_elementwise_grid_stride_kernelIfLi4EZNS0_9templates4cuda21uniform_and_transformIN3c104HalfEfPNS_17CUDAGeneratorImplEZZZNS4_13cauchy_kernelIS9_EEvRNS_18TensorIteratorBaseEddT_ENKUlvE_clEvENKUlvE1_clEvEUlfE_EEvSC_T1_T2_EUlP24curandStatePhilox4_32_10E_ZNS1_27distribution_nullary_kernelIS7_f7double2S9_SL_SG_EEvSC_SI_RKT3_T4_EUlifE_EEvlNS_15PhiloxCudaStateESH_SI_ --------------------------
	.section	.nv.constant2._ZN2at6native60_GLOBAL__N__2075b504_27_DistributionCauchyKernel_cu_d62eea8743distribution_elementwise_grid_stride_kernelIfLi4EZNS0_9templates4cuda21uniform_and_transformIN3c104HalfEfPNS_17CUDAGeneratorImplEZZZNS4_13cauchy_kernelIS9_EEvRNS_18TensorIteratorBaseEddT_ENKUlvE_clEvENKUlvE1_clEvEUlfE_EEvSC_T1_T2_EUlP24curandStatePhilox4_32_10E_ZNS1_27distribution_nullary_kernelIS7_f7double2S9_SL_SG_EEvSC_SI_RKT3_T4_EUlifE_EEvlNS_15PhiloxCudaStateESH_SI_,"a",@progbits
	.sectionflags	@""
	.align	4
.nv.constant2._ZN2at6native60_GLOBAL__N__2075b504_27_DistributionCauchyKernel_cu_d62eea8743distribution_elementwise_grid_stride_kernelIfLi4EZNS0_9templates4cuda21uniform_and_transformIN3c104HalfEfPNS_17CUDAGeneratorImplEZZZNS4_13cauchy_kernelIS9_EEvRNS_18TensorIteratorBaseEddT_ENKUlvE_clEvENKUlvE1_clEvEUlfE_EEvSC_T1_T2_EUlP24curandStatePhilox4_32_10E_ZNS1_27distribution_nullary_kernelIS7_f7double2S9_SL_SG_EEvSC_SI_RKT3_T4_EUlifE_EEvlNS_15PhiloxCudaStateESH_SI_:
        /*0000*/ 	.byte	0x00, 0x00, 0x00, 0xf0, 0xff, 0xff, 0x0f, 0x38


//--------------------- .nv.constant0._ZN2at6native60_GLOBAL__N__2075b504_27_DistributionCauchyKernel_cu_d62eea8743distribution_elementwise_grid_stride_kernelIfLi4EZNS0_9templates4cuda21uniform_and_transformIN3c104HalfEfPNS_17CUDAGeneratorImplEZZZNS4_13cauchy_kernelIS9_EEvRNS_18TensorIteratorBaseEddT_ENKUlvE_clEvENKUlvE1_clEvEUlfE_EEvSC_T1_T2_EUlP24curandStatePhilox4_32_10E_ZNS1_27distribution_nullary_kernelIS7_f7double2S9_SL_SG_EEvSC_SI_RKT3_T4_EUlifE_EEvlNS_15PhiloxCudaStateESH_SI_ --------------------------
	.section	.nv.constant0._ZN2at6native60_GLOBAL__N__2075b504_27_DistributionCauchyKernel_cu_d62eea8743distribution_elementwise_grid_stride_kernelIfLi4EZNS0_9templates4cuda21uniform_and_transformIN3c104HalfEfPNS_17CUDAGeneratorImplEZZZNS4_13cauchy_kernelIS9_EEvRNS_18TensorIteratorBaseEddT_ENKUlvE_clEvENKUlvE1_clEvEUlfE_EEvSC_T1_T2_EUlP24curandStatePhilox4_32_10E_ZNS1_27distribution_nullary_kernelIS7_f7double2S9_SL_SG_EEvSC_SI_RKT3_T4_EUlifE_EEvlNS_15PhiloxCudaStateESH_SI_,"a",@progbits
	.sectionflags	@""
	.align	4
.nv.constant0._ZN2at6native60_GLOBAL__N__2075b504_27_DistributionCauchyKernel_cu_d62eea8743distribution_elementwise_grid_stride_kernelIfLi4EZNS0_9templates4cuda21uniform_and_transformIN3c104HalfEfPNS_17CUDAGeneratorImplEZZZNS4_13cauchy_kernelIS9_EEvRNS_18TensorIteratorBaseEddT_ENKUlvE_clEvENKUlvE1_clEvEUlfE_EEvSC_T1_T2_EUlP24curandStatePhilox4_32_10E_ZNS1_27distribution_nullary_kernelIS7_f7double2S9_SL_SG_EEvSC_SI_RKT3_T4_EUlifE_EEvlNS_15PhiloxCudaStateESH_SI_:
	.zero		416


//--------------------- .nv.constant0._ZN2at6native60_GLOBAL__N__2075b504_27_DistributionCauchyKernel_cu_d62eea8743distribution_elementwise_grid_stride_kernelIfLi4EZNS0_9templates4cuda21uniform_and_transformIffPNS_17CUDAGeneratorImplEZZZNS4_13cauchy_kernelIS7_EEvRNS_18TensorIteratorBaseEddT_ENKUlvE_clEvENKUlvE0_clEvEUlfE_EEvSA_T1_T2_EUlP24curandStatePhilox4_32_10E0_ZNS1_27distribution_nullary_kernelIff6float4S7_SJ_SE_EEvSA_SG_RKT3_T4_EUlifE0_EEvlNS_15PhiloxCudaStateESF_SG_ --------------------------
	.section	.nv.constant0._ZN2at6native60_GLOBAL__N__2075b504_27_DistributionCauchyKernel_cu_d62eea8743distribution_elementwise_grid_stride_kernelIfLi4EZNS0_9templates4cuda21uniform_and_transformIffPNS_17CUDAGeneratorImplEZZZNS4_13cauchy_kernelIS7_EEvRNS_18TensorIteratorBaseEddT_ENKUlvE_clEvENKUlvE0_clEvEUlfE_EEvSA_T1_T2_EUlP24curandStatePhilox4_32_10E0_ZNS1_27distribution_nullary_kernelIff6float4S7_SJ_SE_EEvSA_SG_RKT3_T4_EUlifE0_EEvlNS_15PhiloxCudaStateESF_SG_,"a",@progbits
	.sectionflags	@""
	.align	4
.nv.constant0._ZN2at6native60_GLOBAL__N__2075b504_27_DistributionCauchyKernel_cu_d62eea8743distribution_elementwise_grid_stride_kernelIfLi4EZNS0_9templates4cuda21uniform_and_transformIffPNS_17CUDAGeneratorImplEZZZNS4_13cauchy_kernelIS7_EEvRNS_18TensorIteratorBaseEddT_ENKUlvE_clEvENKUlvE0_clEvEUlfE_EEvSA_T1_T2_EUlP24curandStatePhilox4_32_10E0_ZNS1_27distribution_nullary_kernelIff6float4S7_SJ_SE_EEvSA_SG_RKT3_T4_EUlifE0_EEvlNS_15PhiloxCudaStateESF_SG_:
	.zero		816


//--------------------- .nv.constant0._ZN2at6native60_GLOBAL__N__2075b504_27_DistributionCauchyKernel_cu_d62eea8743distribution_elementwise_grid_stride_kernelIfLi4EZNS0_9templates4cuda21uniform_and_transformIffPNS_17CUDAGeneratorImplEZZZNS4_13cauchy_kernelIS7_EEvRNS_18TensorIteratorBaseEddT_ENKUlvE_clEvENKUlvE0_clEvEUlfE_EEvSA_T1_T2_EUlP24curandStatePhilox4_32_10E0_ZNS1_27distribution_nullary_kernelIff6float4S7_SJ_SE_EEvSA_SG_RKT3_T4_EUlifE_EEvlNS_15PhiloxCudaStateESF_SG_ --------------------------
	.section	.nv.constant0._ZN2at6native60_GLOBAL__N__2075b504_27_DistributionCauchyKernel_cu_d62eea8743distribution_elementwise_grid_stride_kernelIfLi4EZNS0_9templates4cuda21uniform_and_transformIffPNS_17CUDAGeneratorImplEZZZNS4_13cauchy_kernelIS7_EEvRNS_18TensorIteratorBaseEddT_ENKUlvE_clEvENKUlvE0_clEvEUlfE_EEvSA_T1_T2_EUlP24curandStatePhilox4_32_10E0_ZNS1_27distribution_nullary_kernelIff6float4S7_SJ_SE_EEvSA_SG_RKT3_T4_EUlifE_EEvlNS_15PhiloxCudaStateESF_SG_,"a",@progbits
	.sectionflags	@""
	.align	4
.nv.constant0._ZN2at6native60_GLOBAL__N__2075b504_27_DistributionCauchyKernel_cu_d62eea8743distribution_elementwise_grid_stride_kernelIfLi4EZNS0_9templates4cuda21uniform_and_transformIffPNS_17CUDAGeneratorImplEZZZNS4_13cauchy_kernelIS7_EEvRNS_18TensorIteratorBaseEddT_ENKUlvE_clEvENKUlvE0_clEvEUlfE_EEvSA_T1_T2_EUlP24curandStatePhilox4_32_10E0_ZNS1_27distribution_nullary_kernelIff6float4S7_SJ_SE_EEvSA_SG_RKT3_T4_EUlifE_EEvlNS_15PhiloxCudaStateESF_SG_:
	.zero		416


//--------------------- .nv.constant2._ZN2at6native60_GLOBAL__N__2075b504_27_DistributionCauchyKernel_cu_d62eea8743distribution_elementwise_grid_stride_kernelIfLi4EZNS0_9templates4cuda21uniform_and_transformIffPNS_17CUDAGeneratorImplEZZZNS4_13cauchy_kernelIS7_EEvRNS_18TensorIteratorBaseEddT_ENKUlvE_clEvENKUlvE0_clEvEUlfE_EEvSA_T1_T2_EUlP24curandStatePhilox4_32_10E_ZNS1_27distribution_nullary_kernelIff7double2S7_SJ_SE_EEvSA_SG_RKT3_T4_EUlifE0_EEvlNS_15PhiloxCudaStateESF_SG_ --------------------------
	.section	.nv.constant2._ZN2at6native60_GLOBAL__N__2075b504_27_DistributionCauchyKernel_cu_d62eea8743distribution_elementwise_grid_stride_kernelIfLi4EZNS0_9templates4cuda21uniform_and_transformIffPNS_17CUDAGeneratorImplEZZZNS4_13cauchy_kernelIS7_EEvRNS_18TensorIteratorBaseEddT_ENKUlvE_clEvENKUlvE0_clEvEUlfE_EEvSA_T1_T2_EUlP24curandStatePhilox4_32_10E_ZNS1_27distribution_nullary_kernelIff7double2S7_SJ_SE_EEvSA_SG_RKT3_T4_EUlifE0_EEvlNS_15PhiloxCudaStateESF_SG_,"a",@progbits
	.sectionflags	@""
	.align	4
.nv.constant2._ZN2at6native60_GLOBAL__N__2075b504_27_DistributionCauchyKernel_cu_d62eea8743distribution_elementwise_grid_stride_kernelIfLi4EZNS0_9templates4cuda21uniform_and_transformIffPNS_17CUDAGeneratorImplEZZZNS4_13cauchy_kernelIS7_EEvRNS_18TensorIteratorBaseEddT_ENKUlvE_clEvENKUlvE0_clEvEUlfE_EEvSA_T1_T2_EUlP24curandStatePhilox4_32_10E_ZNS1_27distribution_nullary_kernelIff7double2S7_SJ_SE_EEvSA_SG_RKT3_T4_EUlifE0_EEvlNS_15PhiloxCudaStateESF_SG_:
        /*0000*/ 	.byte	0x00, 0x00, 0x00, 0xf0, 0xff, 0xff, 0x0f, 0x38


//--------------------- .nv.constant0._ZN2at6native60_GLOBAL__N__2075b504_27_DistributionCauchyKernel_cu_d62eea8743distribution_elementwise_grid_stride_kernelIfLi4EZNS0_9templates4cuda21uniform_and_transformIffPNS_17CUDAGeneratorImplEZZZNS4_13cauchy_kernelIS7_EEvRNS_18TensorIteratorBaseEddT_ENKUlvE_clEvENKUlvE0_clEvEUlfE_EEvSA_T1_T2_EUlP24curandStatePhilox4_32_10E_ZNS1_27distribution_nullary_kernelIff7double2S7_SJ_SE_EEvSA_SG_RKT3_T4_EUlifE0_EEvlNS_15PhiloxCudaStateESF_SG_ --------------------------
	.section	.nv.constant0._ZN2at6native60_GLOBAL__N__2075b504_27_DistributionCauchyKernel_cu_d62eea8743distribution_elementwise_grid_stride_kernelIfLi4EZNS0_9templates4cuda21uniform_and_transformIffPNS_17CUDAGeneratorImplEZZZNS4_13cauchy_kernelIS7_EEvRNS_18TensorIteratorBaseEddT_ENKUlvE_clEvENKUlvE0_clEvEUlfE_EEvSA_T1_T2_EUlP24curandStatePhilox4_32_10E_ZNS1_27distribution_nullary_kernelIff7double2S7_SJ_SE_EEvSA_SG_RKT3_T4_EUlifE0_EEvlNS_15PhiloxCudaStateESF_SG_,"a",@progbits
	.sectionflags	@""
	.align	4
.nv.constant0._ZN2at6native60_GLOBAL__N__2075b504_27_DistributionCauchyKernel_cu_d62eea8743distribution_elementwise_grid_stride_kernelIfLi4EZNS0_9templates4cuda21uniform_and_transformIffPNS_17CUDAGeneratorImplEZZZNS4_13cauchy_kernelIS7_EEvRNS_18TensorIteratorBaseEddT_ENKUlvE_clEvENKUlvE0_clEvEUlfE_EEvSA_T1_T2_EUlP24curandStatePhilox4_32_10E_ZNS1_27distribution_nullary_kernelIff7double2S7_SJ_SE_EEvSA_SG_RKT3_T4_EUlifE0_EEvlNS_15PhiloxCudaStateESF_SG_:
	.zero		816


//--------------------- .nv.constant2._ZN2at6native60_GLOBAL__N__2075b504_27_DistributionCauchyKernel_cu_d62eea8743distribution_elementwise_grid_stride_kernelIfLi4EZNS0_9templates4cuda21uniform_and_transformIffPNS_17CUDAGeneratorImplEZZZNS4_13cauchy_kernelIS7_EEvRNS_18TensorIteratorBaseEddT_ENKUlvE_clEvENKUlvE0_clEvEUlfE_EEvSA_T1_T2_EUlP24curandStatePhilox4_32_10E_ZNS1_27distribution_nullary_kernelIff7double2S7_SJ_SE_EEvSA_SG_RKT3_T4_EUlifE_EEvlNS_15PhiloxCudaStateESF_SG_ --------------------------
	.section	.nv.constant2._ZN2at6native60_GLOBAL__N__2075b504_27_DistributionCauchyKernel_cu_d62eea8743distribution_elementwise_grid_stride_kernelIfLi4EZNS0_9templates4cuda21uniform_and_transformIffPNS_17CUDAGeneratorImplEZZZNS4_13cauchy_kernelIS7_EEvRNS_18TensorIteratorBaseEddT_ENKUlvE_clEvENKUlvE0_clEvEUlfE_EEvSA_T1_T2_EUlP24curandStatePhilox4_32_10E_ZNS1_27distribution_nullary_kernelIff7double2S7_SJ_SE_EEvSA_SG_RKT3_T4_EUlifE_EEvlNS_15PhiloxCudaStateESF_SG_,"a",@progbits
	.sectionflags	@""
	.align	4
.nv.constant2._ZN2at6native60_GLOBAL__N__2075b504_27_DistributionCauchyKernel_cu_d62eea8743distribution_elementwise_grid_stride_kernelIfLi4EZNS0_9templates4cuda21uniform_and_transformIffPNS_17CUDAGeneratorImplEZZZNS4_13cauchy_kernelIS7_EEvRNS_18TensorIteratorBaseEddT_ENKUlvE_clEvENKUlvE0_clEvEUlfE_EEvSA_T1_T2_EUlP24curandStatePhilox4_32_10E_ZNS1_27distribution_nullary_kernelIff7double2S7_SJ_SE_EEvSA_SG_RKT3_T4_EUlifE_EEvlNS_15PhiloxCudaStateESF_SG_:
        /*0000*/ 	.byte	0x00, 0x00, 0x00, 0xf0, 0xff, 0xff, 0x0f, 0x38


//--------------------- .nv.constant0._ZN2at6native60_GLOBAL__N__2075b504_27_DistributionCauchyKernel_cu_d62eea8743distribution_elementwise_grid_stride_kernelIfLi4EZNS0_9templates4cuda21uniform_and_transformIffPNS_17CUDAGeneratorImplEZZZNS4_13cauchy_kernelIS7_EEvRNS_18TensorIteratorBaseEddT_ENKUlvE_clEvENKUlvE0_clEvEUlfE_EEvSA_T1_T2_EUlP24curandStatePhilox4_32_10E_ZNS1_27distribution_nullary_kernelIff7double2S7_SJ_SE_EEvSA_SG_RKT3_T4_EUlifE_EEvlNS_15PhiloxCudaStateESF_SG_ --------------------------
	.section	.nv.constant0._ZN2at6native60_GLOBAL__N__2075b504_27_DistributionCauchyKernel_cu_d62eea8743distribution_elementwise_grid_stride_kernelIfLi4EZNS0_9templates4cuda21uniform_and_transformIffPNS_17CUDAGeneratorImplEZZZNS4_13cauchy_kernelIS7_EEvRNS_18TensorIteratorBaseEddT_ENKUlvE_clEvENKUlvE0_clEvEUlfE_EEvSA_T1_T2_EUlP24curandStatePhilox4_32_10E_ZNS1_27distribution_nullary_kernelIff7double2S7_SJ_SE_EEvSA_SG_RKT3_T4_EUlifE_EEvlNS_15PhiloxCudaStateESF_SG_,"a",@progbits
	.sectionflags	@""
	.align	4
.nv.constant0._ZN2at6native60_GLOBAL__N__2075b504_27_DistributionCauchyKernel_cu_d62eea8743distribution_elementwise_grid_stride_kernelIfLi4EZNS0_9templates4cuda21uniform_and_transformIffPNS_17CUDAGeneratorImplEZZZNS4_13cauchy_kernelIS7_EEvRNS_18TensorIteratorBaseEddT_ENKUlvE_clEvENKUlvE0_clEvEUlfE_EEvSA_T1_T2_EUlP24curandStatePhilox4_32_10E_ZNS1_27distribution_nullary_kernelIff7double2S7_SJ_SE_EEvSA_SG_RKT3_T4_EUlifE_EEvlNS_15PhiloxCudaStateESF_SG_:
	.zero		416


//--------------------- .nv.constant2._ZN2at6native60_GLOBAL__N__2075b504_27_DistributionCauchyKernel_cu_d62eea8743distribution_elementwise_grid_stride_kernelIdLi2EZNS0_9templates4cuda21uniform_and_transformIddPNS_17CUDAGeneratorImplEZZZNS4_13cauchy_kernelIS7_EEvRNS_18TensorIteratorBaseEddT_ENKUlvE_clEvENKUlvE_clEvEUldE_EEvSA_T1_T2_EUlP24curandStatePhilox4_32_10E0_ZNS1_27distribution_nullary_kernelIdd6float4S7_SJ_SE_EEvSA_SG_RKT3_T4_EUlidE0_EEvlNS_15PhiloxCudaStateESF_SG_ --------------------------
	.section	.nv.constant2._ZN2at6native60_GLOBAL__N__2075b504_27_DistributionCauchyKernel_cu_d62eea8743distribution_elementwise_grid_stride_kernelIdLi2EZNS0_9templates4cuda21uniform_and_transformIddPNS_17CUDAGeneratorImplEZZZNS4_13cauchy_kernelIS7_EEvRNS_18TensorIteratorBaseEddT_ENKUlvE_clEvENKUlvE_clEvEUldE_EEvSA_T1_T2_EUlP24curandStatePhilox4_32_10E0_ZNS1_27distribution_nullary_kernelIdd6float4S7_SJ_SE_EEvSA_SG_RKT3_T4_EUlidE0_EEvlNS_15PhiloxCudaStateESF_SG_,"a",@progbits
	.sectionflags	@""
	.align	4
.nv.constant2._ZN2at6native60_GLOBAL__N__2075b504_27_DistributionCauchyKernel_cu_d62eea8743distribution_elementwise_grid_stride_kernelIdLi2EZNS0_9templates4cuda21uniform_and_transformIddPNS_17CUDAGeneratorImplEZZZNS4_13cauchy_kernelIS7_EEvRNS_18TensorIteratorBaseEddT_ENKUlvE_clEvENKUlvE_clEvEUldE_EEvSA_T1_T2_EUlP24curandStatePhilox4_32_10E0_ZNS1_27distribution_nullary_kernelIdd6float4S7_SJ_SE_EEvSA_SG_RKT3_T4_EUlidE0_EEvlNS_15PhiloxCudaStateESF_SG_:
        /*0000*/ 	.byte	0x18, 0x2d, 0x44, 0x54, 0xfb, 0x21, 0x09, 0x40, 0x83, 0xc8, 0xc9, 0x6d, 0x30, 0x5f, 0xe4, 0x3f
        /* <DEDUP_REMOVED lines=8> */
        /*0090*/ 	.byte	0x5e, 0x55, 0x55, 0x55, 0x55, 0x55, 0xd5, 0x3f


//--------------------- .nv.constant0._ZN2at6native60_GLOBAL__N__2075b504_27_DistributionCauchyKernel_cu_d62eea8743distribution_elementwise_grid_stride_kernelIdLi2EZNS0_9templates4cuda21uniform_and_transformIddPNS_17CUDAGeneratorImplEZZZNS4_13cauchy_kernelIS7_EEvRNS_18TensorIteratorBaseEddT_ENKUlvE_clEvENKUlvE_clEvEUldE_EEvSA_T1_T2_EUlP24curandStatePhilox4_32_10E0_ZNS1_27distribution_nullary_kernelIdd6float4S7_SJ_SE_EEvSA_SG_RKT3_T4_EUlidE0_EEvlNS_15PhiloxCudaStateESF_SG_ --------------------------
	.section	.nv.constant0._ZN2at6native60_GLOBAL__N__2075b504_27_DistributionCauchyKernel_cu_d62eea8743distribution_elementwise_grid_stride_kernelIdLi2EZNS0_9templates4cuda21uniform_and_transformIddPNS_17CUDAGeneratorImplEZZZNS4_13cauchy_kernelIS7_EEvRNS_18TensorIteratorBaseEddT_ENKUlvE_clEvENKUlvE_clEvEUldE_EEvSA_T1_T2_EUlP24curandStatePhilox4_32_10E0_ZNS1_27distribution_nullary_kernelIdd6float4S7_SJ_SE_EEvSA_SG_RKT3_T4_EUlidE0_EEvlNS_15PhiloxCudaStateESF_SG_,"a",@progbits
	.sectionflags	@""
	.align	4
.nv.constant0._ZN2at6native60_GLOBAL__N__2075b504_27_DistributionCauchyKernel_cu_d62eea8743distribution_elementwise_grid_stride_kernelIdLi2EZNS0_9templates4cuda21uniform_and_transformIddPNS_17CUDAGeneratorImplEZZZNS4_13cauchy_kernelIS7_EEvRNS_18TensorIteratorBaseEddT_ENKUlvE_clEvENKUlvE_clEvEUldE_EEvSA_T1_T2_EUlP24curandStatePhilox4_32_10E0_ZNS1_27distribution_nullary_kernelIdd6float4S7_SJ_SE_EEvSA_SG_RKT3_T4_EUlidE0_EEvlNS_15PhiloxCudaStateESF_SG_:
	.zero		824


//--------------------- .nv.constant2._ZN2at6native60_GLOBAL__N__2075b504_27_DistributionCauchyKernel_cu_d62eea8743distribution_elementwise_grid_stride_kernelIdLi2EZNS0_9templates4cuda21uniform_and_transformIddPNS_17CUDAGeneratorImplEZZZNS4_13cauchy_kernelIS7_EEvRNS_18TensorIteratorBaseEddT_ENKUlvE_clEvENKUlvE_clEvEUldE_EEvSA_T1_T2_EUlP24curandStatePhilox4_32_10E0_ZNS1_27distribution_nullary_kernelIdd6float4S7_SJ_SE_EEvSA_SG_RKT3_T4_EUlidE_EEvlNS_15PhiloxCudaStateESF_SG_ --------------------------
	.section	.nv.constant2._ZN2at6native60_GLOBAL__N__2075b504_27_DistributionCauchyKernel_cu_d62eea8743distribution_elementwise_grid_stride_kernelIdLi2EZNS0_9templates4cuda21uniform_and_transformIddPNS_17CUDAGeneratorImplEZZZNS4_13cauchy_kernelIS7_EEvRNS_18TensorIteratorBaseEddT_ENKUlvE_clEvENKUlvE_clEvEUldE_EEvSA_T1_T2_EUlP24curandStatePhilox4_32_10E0_ZNS1_27distribution_nullary_kernelIdd6float4S7_SJ_SE_EEvSA_SG_RKT3_T4_EUlidE_EEvlNS_15PhiloxCudaStateESF_SG_,"a",@progbits
	.sectionflags	@""
	.align	4
.nv.constant2._ZN2at6native60_GLOBAL__N__2075b504_27_DistributionCauchyKernel_cu_d62eea8743distribution_elementwise_grid_stride_kernelIdLi2EZNS0_9templates4cuda21uniform_and_transformIddPNS_17CUDAGeneratorImplEZZZNS4_13cauchy_kernelIS7_EEvRNS_18TensorIteratorBaseEddT_ENKUlvE_clEvENKUlvE_clEvEUldE_EEvSA_T1_T2_EUlP24curandStatePhilox4_32_10E0_ZNS1_27distribution_nullary_kernelIdd6float4S7_SJ_SE_EEvSA_SG_RKT3_T4_EUlidE_EEvlNS_15PhiloxCudaStateESF_SG_:
        /* <DEDUP_REMOVED lines=10> */


//--------------------- .nv.constant0._ZN2at6native60_GLOBAL__N__2075b504_27_DistributionCauchyKernel_cu_d62eea8743distribution_elementwise_grid_stride_kernelIdLi2EZNS0_9templates4cuda21uniform_and_transformIddPNS_17CUDAGeneratorImplEZZZNS4_13cauchy_kernelIS7_EEvRNS_18TensorIteratorBaseEddT_ENKUlvE_clEvENKUlvE_clEvEUldE_EEvSA_T1_T2_EUlP24curandStatePhilox4_32_10E0_ZNS1_27distribution_nullary_kernelIdd6float4S7_SJ_SE_EEvSA_SG_RKT3_T4_EUlidE_EEvlNS_15PhiloxCudaStateESF_SG_ --------------------------
	.section	.nv.constant0._ZN2at6native60_GLOBAL__N__2075b504_27_DistributionCauchyKernel_cu_d62eea8743distribution_elementwise_grid_stride_kernelIdLi2EZNS0_9templates4cuda21uniform_and_transformIddPNS_17CUDAGeneratorImplEZZZNS4_13cauchy_kernelIS7_EEvRNS_18TensorIteratorBaseEddT_ENKUlvE_clEvENKUlvE_clEvEUldE_EEvSA_T1_T2_EUlP24curandStatePhilox4_32_10E0_ZNS1_27distribution_nullary_kernelIdd6float4S7_SJ_SE_EEvSA_SG_RKT3_T4_EUlidE_EEvlNS_15PhiloxCudaStateESF_SG_,"a",@progbits
	.sectionflags	@""
	.align	4
.nv.constant0._ZN2at6native60_GLOBAL__N__2075b504_27_DistributionCauchyKernel_cu_d62eea8743distribution_elementwise_grid_stride_kernelIdLi2EZNS0_9templates4cuda21uniform_and_transformIddPNS_17CUDAGeneratorImplEZZZNS4_13cauchy_kernelIS7_EEvRNS_18TensorIteratorBaseEddT_ENKUlvE_clEvENKUlvE_clEvEUldE_EEvSA_T1_T2_EUlP24curandStatePhilox4_32_10E0_ZNS1_27distribution_nullary_kernelIdd6float4S7_SJ_SE_EEvSA_SG_RKT3_T4_EUlidE_EEvlNS_15PhiloxCudaStateESF_SG_:
	.zero		424


//--------------------- .nv.constant2._ZN2at6native60_GLOBAL__N__2075b504_27_DistributionCauchyKernel_cu_d62eea8743distribution_elementwise_grid_stride_kernelIdLi2EZNS0_9templates4cuda21uniform_and_transformIddPNS_17CUDAGeneratorImplEZZZNS4_13cauchy_kernelIS7_EEvRNS_18TensorIteratorBaseEddT_ENKUlvE_clEvENKUlvE_clEvEUldE_EEvSA_T1_T2_EUlP24curandStatePhilox4_32_10E_ZNS1_27distribution_nullary_kernelIdd7double2S7_SJ_SE_EEvSA_SG_RKT3_T4_EUlidE0_EEvlNS_15PhiloxCudaStateESF_SG_ --------------------------
	.section	.nv.constant2._ZN2at6native60_GLOBAL__N__2075b504_27_DistributionCauchyKernel_cu_d62eea8743distribution_elementwise_grid_stride_kernelIdLi2EZNS0_9templates4cuda21uniform_and_transformIddPNS_17CUDAGeneratorImplEZZZNS4_13cauchy_kernelIS7_EEvRNS_18TensorIteratorBaseEddT_ENKUlvE_clEvENKUlvE_clEvEUldE_EEvSA_T1_T2_EUlP24curandStatePhilox4_32_10E_ZNS1_27distribution_nullary_kernelIdd7double2S7_SJ_SE_EEvSA_SG_RKT3_T4_EUlidE0_EEvlNS_15PhiloxCudaStateESF_SG_,"a",@progbits
	.sectionflags	@""
	.align	4
.nv.constant2._ZN2at6native60_GLOBAL__N__2075b504_27_DistributionCauchyKernel_cu_d62eea8743distribution_elementwise_grid_stride_kernelIdLi2EZNS0_9templates4cuda21uniform_and_transformIddPNS_17CUDAGeneratorImplEZZZNS4_13cauchy_kernelIS7_EEvRNS_18TensorIteratorBaseEddT_ENKUlvE_clEvENKUlvE_clEvEUldE_EEvSA_T1_T2_EUlP24curandStatePhilox4_32_10E_ZNS1_27distribution_nullary_kernelIdd7double2S7_SJ_SE_EEvSA_SG_RKT3_T4_EUlidE0_EEvlNS_15PhiloxCudaStateESF_SG_:
        /* <DEDUP_REMOVED lines=10> */


//--------------------- .nv.constant0._ZN2at6native60_GLOBAL__N__2075b504_27_DistributionCauchyKernel_cu_d62eea8743distribution_elementwise_grid_stride_kernelIdLi2EZNS0_9templates4cuda21uniform_and_transformIddPNS_17CUDAGeneratorImplEZZZNS4_13cauchy_kernelIS7_EEvRNS_18TensorIteratorBaseEddT_ENKUlvE_clEvENKUlvE_clEvEUldE_EEvSA_T1_T2_EUlP24curandStatePhilox4_32_10E_ZNS1_27distribution_nullary_kernelIdd7double2S7_SJ_SE_EEvSA_SG_RKT3_T4_EUlidE0_EEvlNS_15PhiloxCudaStateESF_SG_ --------------------------
	.section	.nv.constant0._ZN2at6native60_GLOBAL__N__2075b504_27_DistributionCauchyKernel_cu_d62eea8743distribution_elementwise_grid_stride_kernelIdLi2EZNS0_9templates4cuda21uniform_and_transformIddPNS_17CUDAGeneratorImplEZZZNS4_13cauchy_kernelIS7_EEvRNS_18TensorIteratorBaseEddT_ENKUlvE_clEvENKUlvE_clEvEUldE_EEvSA_T1_T2_EUlP24curandStatePhilox4_32_10E_ZNS1_27distribution_nullary_kernelIdd7double2S7_SJ_SE_EEvSA_SG_RKT3_T4_EUlidE0_EEvlNS_15PhiloxCudaStateESF_SG_,"a",@progbits
	.sectionflags	@""
	.align	4
.nv.constant0._ZN2at6native60_GLOBAL__N__2075b504_27_DistributionCauchyKernel_cu_d62eea8743distribution_elementwise_grid_stride_kernelIdLi2EZNS0_9templates4cuda21uniform_and_transformIddPNS_17CUDAGeneratorImplEZZZNS4_13cauchy_kernelIS7_EEvRNS_18TensorIteratorBaseEddT_ENKUlvE_clEvENKUlvE_clEvEUldE_EEvSA_T1_T2_EUlP24curandStatePhilox4_32_10E_ZNS1_27distribution_nullary_kernelIdd7double2S7_SJ_SE_EEvSA_SG_RKT3_T4_EUlidE0_EEvlNS_15PhiloxCudaStateESF_SG_:
	.zero		824


//--------------------- .nv.constant2._ZN2at6native60_GLOBAL__N__2075b504_27_DistributionCauchyKernel_cu_d62eea8743distribution_elementwise_grid_stride_kernelIdLi2EZNS0_9templates4cuda21uniform_and_transformIddPNS_17CUDAGeneratorImplEZZZNS4_13cauchy_kernelIS7_EEvRNS_18TensorIteratorBaseEddT_ENKUlvE_clEvENKUlvE_clEvEUldE_EEvSA_T1_T2_EUlP24curandStatePhilox4_32_10E_ZNS1_27distribution_nullary_kernelIdd7double2S7_SJ_SE_EEvSA_SG_RKT3_T4_EUlidE_EEvlNS_15PhiloxCudaStateESF_SG_ --------------------------
	.section	.nv.constant2._ZN2at6native60_GLOBAL__N__2075b504_27_DistributionCauchyKernel_cu_d62eea8743distribution_elementwise_grid_stride_kernelIdLi2EZNS0_9templates4cuda21uniform_and_transformIddPNS_17CUDAGeneratorImplEZZZNS4_13cauchy_kernelIS7_EEvRNS_18TensorIteratorBaseEddT_ENKUlvE_clEvENKUlvE_clEvEUldE_EEvSA_T1_T2_EUlP24curandStatePhilox4_32_10E_ZNS1_27distribution_nullary_kernelIdd7double2S7_SJ_SE_EEvSA_SG_RKT3_T4_EUlidE_EEvlNS_15PhiloxCudaStateESF_SG_,"a",@progbits
	.sectionflags	@""
	.align	4
.nv.constant2._ZN2at6native60_GLOBAL__N__2075b504_27_DistributionCauchyKernel_cu_d62eea8743distribution_elementwise_grid_stride_kernelIdLi2EZNS0_9templates4cuda21uniform_and_transformIddPNS_17CUDAGeneratorImplEZZZNS4_13cauchy_kernelIS7_EEvRNS_18TensorIteratorBaseEddT_ENKUlvE_clEvENKUlvE_clEvEUldE_EEvSA_T1_T2_EUlP24curandStatePhilox4_32_10E_ZNS1_27distribution_nullary_kernelIdd7double2S7_SJ_SE_EEvSA_SG_RKT3_T4_EUlidE_EEvlNS_15PhiloxCudaStateESF_SG_:
        /* <DEDUP_REMOVED lines=10> */


//--------------------- .nv.constant0._ZN2at6native60_GLOBAL__N__2075b504_27_DistributionCauchyKernel_cu_d62eea8743distribution_elementwise_grid_stride_kernelIdLi2EZNS0_9templates4cuda21uniform_and_transformIddPNS_17CUDAGeneratorImplEZZZNS4_13cauchy_kernelIS7_EEvRNS_18TensorIteratorBaseEddT_ENKUlvE_clEvENKUlvE_clEvEUldE_EEvSA_T1_T2_EUlP24curandStatePhilox4_32_10E_ZNS1_27distribution_nullary_kernelIdd7double2S7_SJ_SE_EEvSA_SG_RKT3_T4_EUlidE_EEvlNS_15PhiloxCudaStateESF_SG_ --------------------------
	.section	.nv.constant0._ZN2at6native60_GLOBAL__N__2075b504_27_DistributionCauchyKernel_cu_d62eea8743distribution_elementwise_grid_stride_kernelIdLi2EZNS0_9templates4cuda21uniform_and_transformIddPNS_17CUDAGeneratorImplEZZZNS4_13cauchy_kernelIS7_EEvRNS_18TensorIteratorBaseEddT_ENKUlvE_clEvENKUlvE_clEvEUldE_EEvSA_T1_T2_EUlP24curandStatePhilox4_32_10E_ZNS1_27distribution_nullary_kernelIdd7double2S7_SJ_SE_EEvSA_SG_RKT3_T4_EUlidE_EEvlNS_15PhiloxCudaStateESF_SG_,"a",@progbits
	.sectionflags	@""
	.align	4
.nv.constant0._ZN2at6native60_GLOBAL__N__2075b504_27_DistributionCauchyKernel_cu_d62eea8743distribution_elementwise_grid_stride_kernelIdLi2EZNS0_9templates4cuda21uniform_and_transformIddPNS_17CUDAGeneratorImplEZZZNS4_13cauchy_kernelIS7_EEvRNS_18TensorIteratorBaseEddT_ENKUlvE_clEvENKUlvE_clEvEUldE_EEvSA_T1_T2_EUlP24curandStatePhilox4_32_10E_ZNS1_27distribution_nullary_kernelIdd7double2S7_SJ_SE_EEvSA_SG_RKT3_T4_EUlidE_EEvlNS_15PhiloxCudaStateESF_SG_:
	.zero		424


//--------------------- .text._ZN2at6native60_GLOBAL__N__2075b504_27_DistributionCauchyKernel_cu_d62eea8743distribution_elementwise_grid_stride_kernelIfLi4EZNS0_9templates4cuda21uniform_and_transformIN3c108BFloat16EfPNS_17CUDAGeneratorImplEZZZNS4_13cauchy_kernelIS9_EEvRNS_18TensorIteratorBaseEddT_ENKUlvE_clEvENKUlvE2_clEvEUlfE_EEvSC_T1_T2_EUlP24curandStatePhilox4_32_10E0_ZNS1_27distribution_nullary_kernelIS7_f6float4S9_SL_SG_EEvSC_SI_RKT3_T4_EUlifE0_EEvlNS_15PhiloxCudaStateESH_SI_ --------------------------
	.section	.text._ZN2at6native60_GLOBAL__N__2075b504_27_DistributionCauchyKernel_cu_d62eea8743distribution_elementwise_grid_stride_kernelIfLi4EZNS0_9templates4cuda21uniform_and_transformIN3c108BFloat16EfPNS_17CUDAGeneratorImplEZZZNS4_13cauchy_kernelIS9_EEvRNS_18TensorIteratorBaseEddT_ENKUlvE_clEvENKUlvE2_clEvEUlfE_EEvSC_T1_T2_EUlP24curandStatePhilox4_32_10E0_ZNS1_27distribution_nullary_kernelIS7_f6float4S9_SL_SG_EEvSC_SI_RKT3_T4_EUlifE0_EEvlNS_15PhiloxCudaStateESH_SI_,"ax",@progbits
	.sectioninfo	@"SHI_REGISTERS=40"
	.align	128
.text._ZN2at6native60_GLOBAL__N__2075b504_27_DistributionCauchyKernel_cu_d62eea8743distribution_elementwise_grid_stride_kernelIfLi4EZNS0_9templates4cuda21uniform_and_transformIN3c108BFloat16EfPNS_17CUDAGeneratorImplEZZZNS4_13cauchy_kernelIS9_EEvRNS_18TensorIteratorBaseEddT_ENKUlvE_clEvENKUlvE2_clEvEUlfE_EEvSC_T1_T2_EUlP24curandStatePhilox4_32_10E0_ZNS1_27distribution_nullary_kernelIS7_f6float4S9_SL_SG_EEvSC_SI_RKT3_T4_EUlifE0_EEvlNS_15PhiloxCudaStateESH_SI_:
        .type           _ZN2at6native60_GLOBAL__N__2075b504_27_DistributionCauchyKernel_cu_d62eea8743distribution_elementwise_grid_stride_kernelIfLi4EZNS0_9templates4cuda21uniform_and_transformIN3c108BFloat16EfPNS_17CUDAGeneratorImplEZZZNS4_13cauchy_kernelIS9_EEvRNS_18TensorIteratorBaseEddT_ENKUlvE_clEvENKUlvE2_clEvEUlfE_EEvSC_T1_T2_EUlP24curandStatePhilox4_32_10E0_ZNS1_27distribution_nullary_kernelIS7_f6float4S9_SL_SG_EEvSC_SI_RKT3_T4_EUlifE0_EEvlNS_15PhiloxCudaStateESH_SI_,@function
        .size           _ZN2at6native60_GLOBAL__N__2075b504_27_DistributionCauchyKernel_cu_d62eea8743distribution_elementwise_grid_stride_kernelIfLi4EZNS0_9templates4cuda21uniform_and_transformIN3c108BFloat16EfPNS_17CUDAGeneratorImplEZZZNS4_13cauchy_kernelIS9_EEvRNS_18TensorIteratorBaseEddT_ENKUlvE_clEvENKUlvE2_clEvEUlfE_EEvSC_T1_T2_EUlP24curandStatePhilox4_32_10E0_ZNS1_27distribution_nullary_kernelIS7_f6float4S9_SL_SG_EEvSC_SI_RKT3_T4_EUlifE0_EEvlNS_15PhiloxCudaStateESH_SI_,(.L_x_318 - _ZN2at6native60_GLOBAL__N__2075b504_27_DistributionCauchyKernel_cu_d62eea8743distribution_elementwise_grid_stride_kernelIfLi4EZNS0_9templates4cuda21uniform_and_transformIN3c108BFloat16EfPNS_17CUDAGeneratorImplEZZZNS4_13cauchy_kernelIS9_EEvRNS_18TensorIteratorBaseEddT_ENKUlvE_clEvENKUlvE2_clEvEUlfE_EEvSC_T1_T2_EUlP24curandStatePhilox4_32_10E0_ZNS1_27distribution_nullary_kernelIS7_f6float4S9_SL_SG_EEvSC_SI_RKT3_T4_EUlifE0_EEvlNS_15PhiloxCudaStateESH_SI_)
        .other          _ZN2at6native60_GLOBAL__N__2075b504_27_DistributionCauchyKernel_cu_d62eea8743distribution_elementwise_grid_stride_kernelIfLi4EZNS0_9templates4cuda21uniform_and_transformIN3c108BFloat16EfPNS_17CUDAGeneratorImplEZZZNS4_13cauchy_kernelIS9_EEvRNS_18TensorIteratorBaseEddT_ENKUlvE_clEvENKUlvE2_clEvEUlfE_EEvSC_T1_T2_EUlP24curandStatePhilox4_32_10E0_ZNS1_27distribution_nullary_kernelIS7_f6float4S9_SL_SG_EEvSC_SI_RKT3_T4_EUlifE0_EEvlNS_15PhiloxCudaStateESH_SI_,@"STO_CUDA_ENTRY STV_DEFAULT"
_ZN2at6native60_GLOBAL__N__2075b504_27_DistributionCauchyKernel_cu_d62eea8743distribution_elementwise_grid_stride_kernelIfLi4EZNS0_9templates4cuda21uniform_and_transformIN3c108BFloat16EfPNS_17CUDAGeneratorImplEZZZNS4_13cauchy_kernelIS9_EEvRNS_18TensorIteratorBaseEddT_ENKUlvE_clEvENKUlvE2_clEvEUlfE_EEvSC_T1_T2_EUlP24curandStatePhilox4_32_10E0_ZNS1_27distribution_nullary_kernelIS7_f6float4S9_SL_SG_EEvSC_SI_RKT3_T4_EUlifE0_EEvlNS_15PhiloxCudaStateESH_SI_:
[----:B------:R-:W-:Y:S02]  /*0000*/  MOV R1, c[0x0][0x28] ;  /* 0x00000a0000017a02 */ /* 0x000fe40000000f00 */
[----:B------:R-:W-:Y:S01]  /*0010*/  ULDC.U8 UR4, c[0x0][0x17c] ;  /* 0x00005f0000047ab9 */ /* 0x000fe20000000000 */
[----:B------:R-:W-:Y:S01]  /*0020*/  IMAD.MOV.U32 R26, RZ, RZ, c[0x0][0x170] ;  /* 0x00005c00ff1a7624 */ /* 0x000fe200078e00ff */
[----:B------:R-:W-:Y:S01]  /*0030*/  ISETP.NE.AND P0, PT, RZ, UR4, PT ;  /* 0x00000004ff007c0c */ /* 0x000fe2000bf05270 */
[----:B------:R-:W-:Y:S01]  /*0040*/  ULDC.64 UR8, c[0x0][0x118] ;  /* 0x0000460000087ab9 */ /* 0x000fe20000000a00 */
[----:B------:R-:W-:Y:S01]  /*0050*/  MOV R27, c[0x0][0x174] ;  /* 0x00005d00001b7a02 */ /* 0x000fe20000000f00 */
[----:B------:R-:W-:Y:S01]  /*0060*/  IMAD.MOV.U32 R18, RZ, RZ, c[0x0][0x168] ;  /* 0x00005a00ff127624 */ /* 0x000fe200078e00ff */
[----:B------:R-:W-:Y:S01]  /*0070*/  MOV R19, c[0x0][0x16c] ;  /* 0x00005b0000137a02 */ /* 0x000fe20000000f00 */
[----:B------:R-:W0:Y:S04]  /*0080*/  S2R R16, SR_TID.X ;  /* 0x0000000000107919 */ /* 0x000e280000002100 */
[----:B------:R-:W0:Y:S01]  /*0090*/  S2R R5, SR_CTAID.X ;  /* 0x0000000000057919 */ /* 0x000e220000002500 */
[----:B------:R-:W-:Y:S01]  /*00a0*/  IMAD.MOV.U32 R17, RZ, RZ, RZ ;  /* 0x000000ffff117224 */ /* 0x000fe200078e00ff */
[----:B------:R-:W-:-:S02]  /*00b0*/  UMOV UR6, 0x1 ;  /* 0x0000000100067882 */ /* 0x000fc40000000000 */
[----:B------:R-:W-:Y:S01]  /*00c0*/  @P0 IMAD.MOV.U32 R2, RZ, RZ, R26 ;  /* 0x000000ffff020224 */ /* 0x000fe200078e001a */
[----:B------:R-:W-:Y:S01]  /*00d0*/  @P0 MOV R3, R27 ;  /* 0x0000001b00030202 */ /* 0x000fe20000000f00 */
[----:B------:R-:W2:Y:S01]  /*00e0*/  @P0 LDG.E.64 R18, [R18.64] ;  /* 0x0000000812120981 */ /* 0x000ea2000c1e1b00 */
[----:B------:R-:W-:-:S04]  /*00f0*/  ULDC.64 UR4, c[0x0][0x160] ;  /* 0x0000580000047ab9 */ /* 0x000fc80000000a00 */
[----:B------:R-:W3:Y:S01]  /*0100*/  @P0 LDG.E.64 R2, [R2.64] ;  /* 0x0000000802020981 */ /* 0x000ee2000c1e1b00 */
[----:B0-----:R-:W-:-:S06]  /*0110*/  IMAD.WIDE.U32 R16, R5, c[0x0][0x0], R16 ;  /* 0x0000000005107a25 */ /* 0x001fcc00078e0010 */
[----:B------:R-:W-:Y:S01]  /*0120*/  IMAD.WIDE.U32 R8, R16, -0x326172a9, RZ ;  /* 0xcd9e8d5710087825 */ /* 0x000fe200078e00ff */
[----:B------:R-:W-:-:S04]  /*0130*/  UIADD3 UR6, UP0, -UR6, UR4, URZ ;  /* 0x0000000406067290 */ /* 0x000fc8000ff1e13f */
[----:B------:R-:W-:Y:S01]  /*0140*/  UIADD3.X UR7, UR5, -0x1, URZ, UP0, !UPT ;  /* 0xffffffff05077890 */ /* 0x000fe200087fe43f */
[----:B---3--:R-:W-:-:S04]  /*0150*/  @P0 IADD3 R26, P1, R2, c[0x0][0x178], RZ ;  /* 0x00005e00021a0a10 */ /* 0x008fc80007f3e0ff */
[----:B------:R-:W-:-:S04]  /*0160*/  @P0 IADD3.X R27, RZ, R3, RZ, P1, !PT ;  /* 0x00000003ff1b0210 */ /* 0x000fc80000ffe4ff */
[--C-:B------:R-:W-:Y:S02]  /*0170*/  SHF.R.U64 R0, R26, 0x2, R27.reuse ;  /* 0x000000021a007819 */ /* 0x100fe4000000121b */
[----:B------:R-:W-:-:S03]  /*0180*/  SHF.R.U32.HI R2, RZ, 0x2, R27 ;  /* 0x00000002ff027819 */ /* 0x000fc6000001161b */
[----:B------:R-:W-:Y:S01]  /*0190*/  IMAD.WIDE.U32 R4, R0, -0x2daee0ad, RZ ;  /* 0xd2511f5300047825 */ /* 0x000fe200078e00ff */
[----:B--2---:R-:W-:-:S04]  /*01a0*/  LOP3.LUT R6, R9, R2, R18, 0x96, !PT ;  /* 0x0000000209067212 */ /* 0x004fc800078e9612 */
[C---:B------:R-:W-:Y:S01]  /*01b0*/  LOP3.LUT R10, R19.reuse, R5, R17, 0x96, !PT ;  /* 0x00000005130a7212 */ /* 0x040fe200078e9611 */
[----:B------:R-:W-:Y:S01]  /*01c0*/  IMAD.WIDE.U32 R6, R6, -0x2daee0ad, RZ ;  /* 0xd2511f5306067825 */ /* 0x000fe200078e00ff */
[----:B------:R-:W-:Y:S02]  /*01d0*/  IADD3 R3, R19, -0x4498517b, RZ ;  /* 0xbb67ae8513037810 */ /* 0x000fe40007ffe0ff */
[----:B------:R-:W-:Y:S01]  /*01e0*/  IADD3 R5, R18, -0x61c88647, RZ ;  /* 0x9e3779b912057810 */ /* 0x000fe20007ffe0ff */
[----:B------:R-:W-:Y:S01]  /*01f0*/  IMAD.WIDE.U32 R10, R10, -0x326172a9, RZ ;  /* 0xcd9e8d570a0a7825 */ /* 0x000fe200078e00ff */
[----:B------:R-:W-:-:S04]  /*0200*/  LOP3.LUT R9, R7, R4, R3, 0x96, !PT ;  /* 0x0000000407097212 */ /* 0x000fc800078e9603 */
[----:B------:R-:W-:Y:S01]  /*0210*/  LOP3.LUT R5, R11, R5, R8, 0x96, !PT ;  /* 0x000000050b057212 */ /* 0x000fe200078e9608 */
[----:B------:R-:W-:Y:S01]  /*0220*/  IMAD.WIDE.U32 R8, R9, -0x326172a9, RZ ;  /* 0xcd9e8d5709087825 */ /* 0x000fe200078e00ff */
[----:B------:R-:W-:Y:S02]  /*0230*/  IADD3 R7, R18, 0x3c6ef372, RZ ;  /* 0x3c6ef37212077810 */ /* 0x000fe40007ffe0ff */
[----:B------:R-:W-:Y:S01]  /*0240*/  IADD3 R4, R19, 0x76cf5d0a, RZ ;  /* 0x76cf5d0a13047810 */ /* 0x000fe20007ffe0ff */
[----:B------:R-:W-:Y:S01]  /*0250*/  IMAD.WIDE.U32 R14, R5, -0x2daee0ad, RZ ;  /* 0xd2511f53050e7825 */ /* 0x000fe200078e00ff */
[----:B------:R-:W-:-:S04]  /*0260*/  LOP3.LUT R10, R9, R10, R7, 0x96, !PT ;  /* 0x0000000a090a7212 */ /* 0x000fc800078e9607 */
[----:B------:R-:W-:Y:S01]  /*0270*/  LOP3.LUT R12, R15, R6, R4, 0x96, !PT ;  /* 0x000000060f0c7212 */ /* 0x000fe200078e9604 */
[----:B------:R-:W-:Y:S01]  /*0280*/  IMAD.WIDE.U32 R10, R10, -0x2daee0ad, RZ ;  /* 0xd2511f530a0a7825 */ /* 0x000fe200078e00ff */
[----:B------:R-:W-:Y:S02]  /*0290*/  IADD3 R5, R19, 0x32370b8f, RZ ;  /* 0x32370b8f13057810 */ /* 0x000fe40007ffe0ff */
[----:B------:R-:W-:Y:S01]  /*02a0*/  IADD3 R7, R18, -0x255992d5, RZ ;  /* 0xdaa66d2b12077810 */ /* 0x000fe20007ffe0ff */
        /* <DEDUP_REMOVED lines=10> */
[----:B------:R-:W-:Y:S02]  /*0350*/  IADD3 R7, R19, -0x56f99767, RZ ;  /* 0xa906689913077810 */ /* 0x000fe40007ffe0ff */
[----:B------:R-:W-:Y:S01]  /*0360*/  IADD3 R9, R18, 0x1715609d, RZ ;  /* 0x1715609d12097810 */ /* 0x000fe20007ffe0ff */
        /* <DEDUP_REMOVED lines=16> */
[----:B------:R-:W-:Y:S02]  /*0470*/  ISETP.NE.U32.AND P0, PT, RZ, UR7, PT ;  /* 0x00000007ff007c0c */ /* 0x000fe4000bf05070 */
[----:B------:R-:W-:Y:S01]  /*0480*/  IADD3 R13, R18, -0xe443238, RZ ;  /* 0xf1bbcdc8120d7810 */ /* 0x000fe20007ffe0ff */
[----:B------:R-:W-:Y:S01]  /*0490*/  IMAD.WIDE.U32 R30, R11, -0x2daee0ad, RZ ;  /* 0xd2511f530b1e7825 */ /* 0x000fe200078e00ff */
[----:B------:R-:W-:Y:S02]  /*04a0*/  IADD3 R10, R19, -0x24c28bd8, RZ ;  /* 0xdb3d7428130a7810 */ /* 0x000fe40007ffe0ff */
[----:B------:R-:W-:Y:S02]  /*04b0*/  LOP3.LUT R11, R21, R12, R13, 0x96, !PT ;  /* 0x0000000c150b7212 */ /* 0x000fe400078e960d */
[----:B------:R-:W-:-:S02]  /*04c0*/  LOP3.LUT R32, R31, R32, R10, 0x96, !PT ;  /* 0x000000201f207212 */ /* 0x000fc400078e960a */
[----:B------:R-:W-:Y:S01]  /*04d0*/  IADD3 R14, R19, -0x695add53, RZ ;  /* 0x96a522ad130e7810 */ /* 0x000fe20007ffe0ff */
[----:B------:R-:W-:Y:S01]  /*04e0*/  IMAD.HI.U32 R21, R11, -0x2daee0ad, RZ ;  /* 0xd2511f530b157827 */ /* 0x000fe200078e00ff */
[----:B------:R-:W-:-:S03]  /*04f0*/  IADD3 R31, R18, -0x700cb87f, RZ ;  /* 0x8ff34781121f7810 */ /* 0x000fc60007ffe0ff */
[----:B------:R-:W-:Y:S01]  /*0500*/  IMAD.HI.U32 R22, R32, -0x326172a9, RZ ;  /* 0xcd9e8d5720167827 */ /* 0x000fe200078e00ff */
[----:B------:R-:W-:Y:S02]  /*0510*/  MOV R13, R17 ;  /* 0x00000011000d7202 */ /* 0x000fe40000000f00 */
[----:B------:R-:W-:Y:S01]  /*0520*/  LOP3.LUT R30, R21, R30, R14, 0x96, !PT ;  /* 0x0000001e151e7212 */ /* 0x000fe200078e960e */
[----:B------:R-:W-:Y:S01]  /*0530*/  IMAD.MOV.U32 R12, RZ, RZ, R16 ;  /* 0x000000ffff0c7224 */ /* 0x000fe200078e0010 */
[----:B------:R-:W-:Y:S01]  /*0540*/  LOP3.LUT R31, R22, R20, R31, 0x96, !PT ;  /* 0x00000014161f7212 */ /* 0x000fe200078e961f */
[----:B------:R-:W-:Y:S01]  /*0550*/  IMAD.MOV.U32 R15, RZ, RZ, R17 ;  /* 0x000000ffff0f7224 */ /* 0x000fe200078e0011 */
[----:B------:R-:W-:Y:S05]  /*0560*/  @!P0 BRA `(.L_x_0) ;  /* 0x0000007000008947 */ /* 0x000fea0003800000 */
[----:B------:R-:W-:Y:S01]  /*0570*/  ULDC UR4, c[0x0][0x0] ;  /* 0x0000000000047ab9 */ /* 0x000fe20000000800 */
[----:B------:R-:W-:Y:S01]  /*0580*/  MOV R24, 0x5d0 ;  /* 0x000005d000187802 */ /* 0x000fe20000000f00 */
[----:B------:R-:W-:Y:S02]  /*0590*/  ULDC UR5, c[0x0][0xc] ;  /* 0x0000030000057ab9 */ /* 0x000fe40000000800 */
[----:B------:R-:W-:-:S04]  /*05a0*/  UIMAD UR4, UR4, UR5, URZ ;  /* 0x00000005040472a4 */ /* 0x000fc8000f8e023f */
[----:B------:R-:W-:-:S07]  /*05b0*/  USHF.L.U32 UR4, UR4, 0x2, URZ ;  /* 0x0000000204047899 */ /* 0x000fce000800063f */
[----:B------:R-:W-:Y:S05]  /*05c0*/  CALL.REL.NOINC `($__internal_0_$__cuda_sm20_div_s64) ;  /* 0x0000441000007944 */ /* 0x000fea0003c00000 */
[----:B------:R-:W-:Y:S05]  /*05d0*/  BRA `(.L_x_1) ;  /* 0x0000016000007947 */ /* 0x000fea0003800000 */
.L_x_0:
[----:B------:R-:W-:-:S05]  /*05e0*/  MOV R17, c[0x0][0x0] ;  /* 0x0000000000117a02 */ /* 0x000fca0000000f00 */
[----:B------:R-:W-:-:S04]  /*05f0*/  IMAD R17, R17, c[0x0][0xc], RZ ;  /* 0x0000030011117a24 */ /* 0x000fc800078e02ff */
[----:B------:R-:W-:-:S04]  /*0600*/  IMAD.SHL.U32 R22, R17, 0x4, RZ ;  /* 0x0000000411167824 */ /* 0x000fc800078e00ff */
[----:B------:R-:W0:Y:S01]  /*0610*/  I2F.U32.RP R17, R22 ;  /* 0x0000001600117306 */ /* 0x000e220000209000 */
[----:B------:R-:W-:Y:S02]  /*0620*/  IADD3 R23, RZ, -R22, RZ ;  /* 0x80000016ff177210 */ /* 0x000fe40007ffe0ff */
[----:B------:R-:W-:-:S05]  /*0630*/  ISETP.NE.U32.AND P2, PT, R22, RZ, PT ;  /* 0x000000ff1600720c */ /* 0x000fca0003f45070 */
[----:B0-----:R-:W0:Y:S02]  /*0640*/  MUFU.RCP R17, R17 ;  /* 0x0000001100117308 */ /* 0x001e240000001000 */
[----:B0-----:R-:W-:-:S06]  /*0650*/  IADD3 R20, R17, 0xffffffe, RZ ;  /* 0x0ffffffe11147810 */ /* 0x001fcc0007ffe0ff */
[----:B------:R0:W1:Y:S02]  /*0660*/  F2I.FTZ.U32.TRUNC.NTZ R21, R20 ;  /* 0x0000001400157305 */ /* 0x000064000021f000 */
[----:B0-----:R-:W-:Y:S02]  /*0670*/  IMAD.MOV.U32 R20, RZ, RZ, RZ ;  /* 0x000000ffff147224 */ /* 0x001fe400078e00ff */
[----:B-1----:R-:W-:-:S04]  /*0680*/  IMAD R23, R23, R21, RZ ;  /* 0x0000001517177224 */ /* 0x002fc800078e02ff */
[----:B------:R-:W-:-:S06]  /*0690*/  IMAD.HI.U32 R21, R21, R23, R20 ;  /* 0x0000001715157227 */ /* 0x000fcc00078e0014 */
[----:B------:R-:W-:-:S05]  /*06a0*/  IMAD.HI.U32 R20, R21, UR6, RZ ;  /* 0x0000000615147c27 */ /* 0x000fca000f8e00ff */
[----:B------:R-:W-:-:S05]  /*06b0*/  IADD3 R21, -R20, RZ, RZ ;  /* 0x000000ff14157210 */ /* 0x000fca0007ffe1ff */
[----:B------:R-:W-:-:S05]  /*06c0*/  IMAD R21, R22, R21, UR6 ;  /* 0x0000000616157e24 */ /* 0x000fca000f8e0215 */
[----:B------:R-:W-:-:S13]  /*06d0*/  ISETP.GE.U32.AND P0, PT, R21, R22, PT ;  /* 0x000000161500720c */ /* 0x000fda0003f06070 */
[----:B------:R-:W-:Y:S01]  /*06e0*/  @P0 IMAD.IADD R21, R21, 0x1, -R22 ;  /* 0x0000000115150824 */ /* 0x000fe200078e0a16 */
[----:B------:R-:W-:-:S04]  /*06f0*/  @P0 IADD3 R20, R20, 0x1, RZ ;  /* 0x0000000114140810 */ /* 0x000fc80007ffe0ff */
[----:B------:R-:W-:Y:S01]  /*0700*/  ISETP.GE.U32.AND P1, PT, R21, R22, PT ;  /* 0x000000161500720c */ /* 0x000fe20003f26070 */
[----:B------:R-:W-:-:S12]  /*0710*/  HFMA2.MMA R21, -RZ, RZ, 0, 0 ;  /* 0x00000000ff157435 */ /* 0x000fd800000001ff */
[----:B------:R-:W-:Y:S02]  /*0720*/  @P1 IADD3 R20, R20, 0x1, RZ ;  /* 0x0000000114141810 */ /* 0x000fe40007ffe0ff */
[----:B------:R-:W-:-:S03]  /*0730*/  @!P2 LOP3.LUT R20, RZ, R22, RZ, 0x33, !PT ;  /* 0x00000016ff14a212 */ /* 0x000fc600078e33ff */
.L_x_1:
[----:B------:R-:W-:Y:S01]  /*0740*/  ULDC UR4, c[0x0][0x0] ;  /* 0x0000000000047ab9 */ /* 0x000fe20000000800 */
[----:B------:R-:W-:Y:S01]  /*0750*/  IADD3 R24, P0, R20, 0x1, RZ ;  /* 0x0000000114187810 */ /* 0x000fe20007f1e0ff */
[----:B------:R-:W-:Y:S02]  /*0760*/  ULDC UR5, c[0x0][0xc] ;  /* 0x0000030000057ab9 */ /* 0x000fe40000000800 */
[----:B------:R-:W-:Y:S02]  /*0770*/  UIMAD.WIDE.U32 UR4, UR4, UR5, URZ ;  /* 0x00000005040472a5 */ /* 0x000fe4000f8e003f */
[----:B------:R-:W-:-:S04]  /*0780*/  IMAD.X R20, RZ, RZ, R21, P0 ;  /* 0x000000ffff147224 */ /* 0x000fc800000e0615 */
[C---:B------:R-:W-:Y:S02]  /*0790*/  IMAD R17, R24.reuse, UR5, RZ ;  /* 0x0000000518117c24 */ /* 0x040fe4000f8e02ff */
[----:B------:R-:W-:-:S04]  /*07a0*/  IMAD.WIDE.U32 R24, R24, UR4, RZ ;  /* 0x0000000418187c25 */ /* 0x000fc8000f8e00ff */
[----:B------:R-:W-:Y:S01]  /*07b0*/  IMAD R21, R20, UR4, R17 ;  /* 0x0000000414157c24 */ /* 0x000fe2000f8e0211 */
[----:B------:R-:W-:-:S03]  /*07c0*/  SHF.L.U32 R17, R24, 0x2, RZ ;  /* 0x0000000218117819 */ /* 0x000fc600000006ff */
[----:B------:R-:W-:Y:S01]  /*07d0*/  IMAD.IADD R21, R25, 0x1, R21 ;  /* 0x0000000119157824 */ /* 0x000fe200078e0215 */
[----:B------:R-:W-:-:S04]  /*07e0*/  ISETP.GE.U32.AND P0, PT, R12, R17, PT ;  /* 0x000000110c00720c */ /* 0x000fc80003f06070 */
[----:B------:R-:W-:-:S04]  /*07f0*/  SHF.L.U64.HI R24, R24, 0x2, R21 ;  /* 0x0000000218187819 */ /* 0x000fc80000010215 */
[----:B------:R-:W-:-:S13]  /*0800*/  ISETP.GE.AND.EX P0, PT, R13, R24, PT, P0 ;  /* 0x000000180d00720c */ /* 0x000fda0003f06300 */
[----:B------:R-:W-:Y:S05]  /*0810*/  @P0 EXIT ;  /* 0x000000000000094d */ /* 0x000fea0003800000 */
[----:B------:R-:W-:Y:S01]  /*0820*/  IMAD R32, R32, -0x326172a9, RZ ;  /* 0xcd9e8d5720207824 */ /* 0x000fe200078e02ff */
[----:B------:R-:W-:Y:S02]  /*0830*/  LOP3.LUT R25, R26, 0x3, RZ, 0xc0, !PT ;  /* 0x000000031a197812 */ /* 0x000fe400078ec0ff */
.L_x_18:
[----:B------:R-:W-:Y:S01]  /*0840*/  IADD3 R0, R0, 0x1, RZ ;  /* 0x0000000100007810 */ /* 0x000fe20007ffe0ff */
[----:B------:R-:W-:Y:S03]  /*0850*/  BSSY B0, `(.L_x_2) ;  /* 0x000000c000007945 */ /* 0x000fe60003800000 */
[C---:B------:R-:W-:Y:S01]  /*0860*/  ISETP.NE.AND P0, PT, R0.reuse, RZ, PT ;  /* 0x000000ff0000720c */ /* 0x040fe20003f05270 */
[----:B------:R-:W-:-:S12]  /*0870*/  IMAD.HI.U32 R20, R0, -0x2daee0ad, RZ ;  /* 0xd2511f5300147827 */ /* 0x000fd800078e00ff */
[----:B0-----:R-:W-:Y:S05]  /*0880*/  @P0 BRA `(.L_x_3) ;  /* 0x0000008000000947 */ /* 0x001fea0003800000 */
[----:B------:R-:W-:-:S04]  /*0890*/  IADD3 R2, R2, 0x1, RZ ;  /* 0x0000000102027810 */ /* 0x000fc80007ffe0ff */
[----:B------:R-:W-:-:S13]  /*08a0*/  ISETP.NE.AND P0, PT, R2, RZ, PT ;  /* 0x000000ff0200720c */ /* 0x000fda0003f05270 */
[----:B------:R-:W-:Y:S01]  /*08b0*/  @!P0 IADD3 R16, R16, 0x1, RZ ;  /* 0x0000000110108810 */ /* 0x000fe20007ffe0ff */
[----:B------:R-:W-:Y:S01]  /*08c0*/  @!P0 IMAD.MOV.U32 R2, RZ, RZ, RZ ;  /* 0x000000ffff028224 */ /* 0x000fe200078e00ff */
[----:B------:R-:W-:Y:S02]  /*08d0*/  @!P0 IADD3 R21, R15, 0x1, RZ ;  /* 0x000000010f158810 */ /* 0x000fe40007ffe0ff */
[----:B------:R-:W-:-:S13]  /*08e0*/  ISETP.NE.AND P1, PT, R16, RZ, !P0 ;  /* 0x000000ff1000720c */ /* 0x000fda0004725270 */
[----:B------:R-:W-:-:S04]  /*08f0*/  @P1 IADD3 R21, R15, RZ, RZ ;  /* 0x000000ff0f151210 */ /* 0x000fc80007ffe0ff */
[----:B------:R-:W-:Y:S02]  /*0900*/  @!P0 MOV R15, R21 ;  /* 0x00000015000f8202 */ /* 0x000fe40000000f00 */
.L_x_3:
[----:B------:R-:W-:Y:S05]  /*0910*/  BSYNC B0 ;  /* 0x0000000000007941 */ /* 0x000fea0003800000 */
.L_x_2:
[----:B------:R-:W-:Y:S01]  /*0920*/  IMAD.HI.U32 R21, R16, -0x326172a9, RZ ;  /* 0xcd9e8d5710157827 */ /* 0x000fe200078e00ff */
[----:B------:R-:W-:Y:S02]  /*0930*/  LOP3.LUT R20, R20, R15, R19, 0x96, !PT ;  /* 0x0000000f14147212 */ /* 0x000fe400078e9613 */
[----:B------:R-:W-:Y:S01]  /*0940*/  IADD3 R26, R18, -0x61c88647, RZ ;  /* 0x9e3779b9121a7810 */ /* 0x000fe20007ffe0ff */
[----:B------:R-:W-:Y:S01]  /*0950*/  IMAD R23, R16, -0x326172a9, RZ ;  /* 0xcd9e8d5710177824 */ /* 0x000fe200078e02ff */
[----:B------:R-:W-:Y:S01]  /*0960*/  LOP3.LUT R28, R21, R2, R18, 0x96, !PT ;  /* 0x00000002151c7212 */ /* 0x000fe200078e9612 */
[----:B------:R-:W-:Y:S01]  /*0970*/  IMAD.WIDE.U32 R20, R20, -0x326172a9, RZ ;  /* 0xcd9e8d5714147825 */ /* 0x000fe200078e00ff */
[----:B------:R-:W-:Y:S02]  /*0980*/  ISETP.NE.AND P0, PT, R25, 0x1, PT ;  /* 0x000000011900780c */ /* 0x000fe40003f05270 */
[----:B------:R-:W-:Y:S01]  /*0990*/  MOV R33, R30 ;  /* 0x0000001e00217202 */ /* 0x000fe20000000f00 */
[----:B------:R-:W-:Y:S01]  /*09a0*/  IMAD R22, R0, -0x2daee0ad, RZ ;  /* 0xd2511f5300167824 */ /* 0x000fe200078e02ff */
[----:B------:R-:W-:Y:S01]  /*09b0*/  LOP3.LUT R23, R21, R23, R26, 0x96, !PT ;  /* 0x0000001715177212 */ /* 0x000fe200078e961a */
[----:B------:R-:W-:-:S04]  /*09c0*/  IMAD.WIDE.U32 R28, R28, -0x2daee0ad, RZ ;  /* 0xd2511f531c1c7825 */ /* 0x000fc800078e00ff */
[----:B------:R-:W-:Y:S01]  /*09d0*/  IMAD.WIDE.U32 R26, R23, -0x2daee0ad, RZ ;  /* 0xd2511f53171a7825 */ /* 0x000fe200078e00ff */
[----:B------:R-:W-:Y:S02]  /*09e0*/  LOP3.LUT R22, R29, R22, R3, 0x96, !PT ;  /* 0x000000161d167212 */ /* 0x000fe400078e9603 */
[----:B------:R-:W-:Y:S02]  /*09f0*/  IADD3 R29, R18, 0x3c6ef372, RZ ;  /* 0x3c6ef372121d7810 */ /* 0x000fe40007ffe0ff */
[----:B------:R-:W-:Y:S01]  /*0a00*/  LOP3.LUT R21, R27, R28, R4, 0x96, !PT ;  /* 0x0000001c1b157212 */ /* 0x000fe200078e9604 */
[----:B------:R-:W-:Y:S01]  /*0a10*/  IMAD.WIDE.U32 R22, R22, -0x326172a9, RZ ;  /* 0xcd9e8d5716167825 */ /* 0x000fe200078e00ff */
[----:B------:R-:W-:-:S04]  /*0a20*/  IADD3 R27, R18, -0x255992d5, RZ ;  /* 0xdaa66d2b121b7810 */ /* 0x000fc80007ffe0ff */
[----:B------:R-:W-:Y:S01]  /*0a30*/  LOP3.LUT R28, R23, R20, R29, 0x96, !PT ;  /* 0x00000014171c7212 */ /* 0x000fe200078e961d */
[----:B------:R-:W-:-:S04]  /*0a40*/  IMAD.WIDE.U32 R20, R21, -0x326172a9, RZ ;  /* 0xcd9e8d5715147825 */ /* 0x000fc800078e00ff */
[----:B------:R-:W-:Y:S01]  /*0a50*/  IMAD.WIDE.U32 R28, R28, -0x2daee0ad, RZ ;  /* 0xd2511f531c1c7825 */ /* 0x000fe200078e00ff */
[----:B------:R-:W-:-:S04]  /*0a60*/  LOP3.LUT R27, R21, R22, R27, 0x96, !PT ;  /* 0x00000016151b7212 */ /* 0x000fc800078e961b */
[----:B------:R-:W-:Y:S01]  /*0a70*/  LOP3.LUT R22, R29, R26, R5, 0x96, !PT ;  /* 0x0000001a1d167212 */ /* 0x000fe200078e9605 */
[----:B------:R-:W-:Y:S01]  /*0a80*/  IMAD.WIDE.U32 R26, R27, -0x2daee0ad, RZ ;  /* 0xd2511f531b1a7825 */ /* 0x000fe200078e00ff */
[----:B------:R-:W-:-:S03]  /*0a90*/  IADD3 R29, R18, 0x78dde6e4, RZ ;  /* 0x78dde6e4121d7810 */ /* 0x000fc60007ffe0ff */
[----:B------:R-:W-:Y:S01]  /*0aa0*/  IMAD.WIDE.U32 R22, R22, -0x326172a9, RZ ;  /* 0xcd9e8d5716167825 */ /* 0x000fe200078e00ff */
[----:B------:R-:W-:Y:S02]  /*0ab0*/  LOP3.LUT R21, R27, R28, R6, 0x96, !PT ;  /* 0x0000001c1b157212 */ /* 0x000fe400078e9606 */
[----:B------:R-:W-:Y:S02]  /*0ac0*/  IADD3 R27, R18, 0x1715609d, RZ ;  /* 0x1715609d121b7810 */ /* 0x000fe40007ffe0ff */
[----:B------:R-:W-:Y:S01]  /*0ad0*/  LOP3.LUT R28, R23, R20, R29, 0x96, !PT ;  /* 0x00000014171c7212 */ /* 0x000fe200078e961d */
[----:B------:R-:W-:-:S04]  /*0ae0*/  IMAD.WIDE.U32 R20, R21, -0x326172a9, RZ ;  /* 0xcd9e8d5715147825 */ /* 0x000fc800078e00ff */
[----:B------:R-:W-:Y:S01]  /*0af0*/  IMAD.WIDE.U32 R28, R28, -0x2daee0ad, RZ ;  /* 0xd2511f531c1c7825 */ /* 0x000fe200078e00ff */
[----:B------:R-:W-:-:S04]  /*0b00*/  LOP3.LUT R27, R21, R22, R27, 0x96, !PT ;  /* 0x00000016151b7212 */ /* 0x000fc800078e961b */
[----:B------:R-:W-:Y:S01]  /*0b10*/  LOP3.LUT R22, R29, R26, R7, 0x96, !PT ;  /* 0x0000001a1d167212 */ /* 0x000fe200078e9607 */
[----:B------:R-:W-:Y:S01]  /*0b20*/  IMAD.WIDE.U32 R26, R27, -0x2daee0ad, RZ ;  /* 0xd2511f531b1a7825 */ /* 0x000fe200078e00ff */
[----:B------:R-:W-:-:S03]  /*0b30*/  IADD3 R29, R18, -0x4ab325aa, RZ ;  /* 0xb54cda56121d7810 */ /* 0x000fc60007ffe0ff */
[----:B------:R-:W-:Y:S01]  /*0b40*/  IMAD.WIDE.U32 R22, R22, -0x326172a9, RZ ;  /* 0xcd9e8d5716167825 */ /* 0x000fe200078e00ff */
[----:B------:R-:W-:-:S04]  /*0b50*/  LOP3.LUT R21, R27, R28, R8, 0x96, !PT ;  /* 0x0000001c1b157212 */ /* 0x000fc800078e9608 */
[----:B------:R-:W-:Y:S01]  /*0b60*/  LOP3.LUT R28, R23, R20, R29, 0x96, !PT ;  /* 0x00000014171c7212 */ /* 0x000fe200078e961d */
[----:B------:R-:W-:Y:S01]  /*0b70*/  IMAD.WIDE.U32 R20, R21, -0x326172a9, RZ ;  /* 0xcd9e8d5715147825 */ /* 0x000fe200078e00ff */
[----:B------:R-:W-:-:S03]  /*0b80*/  IADD3 R23, R18, 0x5384540f, RZ ;  /* 0x5384540f12177810 */ /* 0x000fc60007ffe0ff */
[----:B------:R-:W-:Y:S01]  /*0b90*/  IMAD.WIDE.U32 R28, R28, -0x2daee0ad, RZ ;  /* 0xd2511f531c1c7825 */ /* 0x000fe200078e00ff */
[----:B------:R-:W-:-:S04]  /*0ba0*/  LOP3.LUT R22, R21, R22, R23, 0x96, !PT ;  /* 0x0000001615167212 */ /* 0x000fc800078e9617 */
[----:B------:R-:W-:Y:S01]  /*0bb0*/  LOP3.LUT R26, R29, R26, R9, 0x96, !PT ;  /* 0x0000001a1d1a7212 */ /* 0x000fe200078e9609 */
[----:B------:R-:W-:Y:S01]  /*0bc0*/  IMAD.WIDE.U32 R22, R22, -0x2daee0ad, RZ ;  /* 0xd2511f5316167825 */ /* 0x000fe200078e00ff */
[----:B------:R-:W-:-:S03]  /*0bd0*/  IADD3 R29, R18, -0xe443238, RZ ;  /* 0xf1bbcdc8121d7810 */ /* 0x000fc60007ffe0ff */
[----:B------:R-:W-:Y:S01]  /*0be0*/  IMAD.WIDE.U32 R26, R26, -0x326172a9, RZ ;  /* 0xcd9e8d571a1a7825 */ /* 0x000fe200078e00ff */
[----:B------:R-:W-:-:S03]  /*0bf0*/  LOP3.LUT R21, R23, R28, R10, 0x96, !PT ;  /* 0x0000001c17157212 */ /* 0x000fc600078e960a */
[----:B------:R-:W-:Y:S01]  /*0c00*/  IMAD R23, R11, -0x2daee0ad, RZ ;  /* 0xd2511f530b177824 */ /* 0x000fe200078e02ff */
[----:B------:R-:W-:Y:S01]  /*0c10*/  LOP3.LUT R11, R27, R20, R29, 0x96, !PT ;  /* 0x000000141b0b7212 */ /* 0x000fe200078e961d */
[----:B------:R-:W-:Y:S01]  /*0c20*/  IMAD.WIDE.U32 R20, R21, -0x326172a9, RZ ;  /* 0xcd9e8d5715147825 */ /* 0x000fe200078e00ff */
[----:B------:R-:W-:-:S03]  /*0c30*/  IADD3 R29, R18, -0x700cb87f, RZ ;  /* 0x8ff34781121d7810 */ /* 0x000fc60007ffe0ff */
[----:B------:R-:W-:Y:S01]  /*0c40*/  IMAD.HI.U32 R27, R11, -0x2daee0ad, RZ ;  /* 0xd2511f530b1b7827 */ /* 0x000fe200078e00ff */
[----:B------:R-:W-:-:S03]  /*0c50*/  LOP3.LUT R26, R21, R26, R29, 0x96, !PT ;  /* 0x0000001a151a7212 */ /* 0x000fc600078e961d */
[----:B------:R-:W-:Y:S01]  /*0c60*/  IMAD.MOV.U32 R34, RZ, RZ, R23 ;  /* 0x000000ffff227224 */ /* 0x000fe200078e0017 */
[----:B------:R-:W-:Y:S01]  /*0c70*/  LOP3.LUT R27, R27, R22, R14, 0x96, !PT ;  /* 0x000000161b1b7212 */ /* 0x000fe200078e960e */
[----:B------:R-:W-:Y:S01]  /*0c80*/  IMAD.MOV.U32 R22, RZ, RZ, R32 ;  /* 0x000000ffff167224 */ /* 0x000fe200078e0020 */
[----:B------:R-:W-:Y:S01]  /*0c90*/  MOV R35, R26 ;  /* 0x0000001a00237202 */ /* 0x000fe20000000f00 */
[----:B------:R-:W-:Y:S05]  /*0ca0*/  @!P0 BRA `(.L_x_4) ;  /* 0x0000010000008947 */ /* 0x000fea0003800000 */
[----:B------:R-:W-:-:S13]  /*0cb0*/  ISETP.NE.AND P0, PT, R25, 0x2, PT ;  /* 0x000000021900780c */ /* 0x000fda0003f05270 */
[----:B------:R-:W-:Y:S05]  /*0cc0*/  @!P0 BRA `(.L_x_5) ;  /* 0x000000a000008947 */ /* 0x000fea0003800000 */
[----:B------:R-:W-:Y:S01]  /*0cd0*/  ISETP.NE.AND P0, PT, R25, 0x3, PT ;  /* 0x000000031900780c */ /* 0x000fe20003f05270 */
[----:B------:R-:W-:Y:S01]  /*0ce0*/  IMAD.MOV.U32 R22, RZ, RZ, R23 ;  /* 0x000000ffff167224 */ /* 0x000fe200078e0017 */
[----:B------:R-:W-:Y:S01]  /*0cf0*/  MOV R33, R26 ;  /* 0x0000001a00217202 */ /* 0x000fe20000000f00 */
[----:B------:R-:W-:Y:S01]  /*0d00*/  IMAD.MOV.U32 R34, RZ, RZ, R20 ;  /* 0x000000ffff227224 */ /* 0x000fe200078e0014 */
[----:B------:R-:W-:-:S09]  /*0d10*/  MOV R35, R27 ;  /* 0x0000001b00237202 */ /* 0x000fd20000000f00 */
[----:B------:R-:W-:Y:S01]  /*0d20*/  @P0 IMAD.MOV.U32 R22, RZ, RZ, R31 ;  /* 0x000000ffff160224 */ /* 0x000fe200078e001f */
[----:B------:R-:W-:Y:S01]  /*0d30*/  @P0 MOV R33, R32 ;  /* 0x0000002000210202 */ /* 0x000fe20000000f00 */
[----:B------:R-:W-:Y:S01]  /*0d40*/  @P0 IMAD.MOV.U32 R34, RZ, RZ, R30 ;  /* 0x000000ffff220224 */ /* 0x000fe200078e001e */
[----:B------:R-:W-:Y:S01]  /*0d50*/  @P0 MOV R35, R23 ;  /* 0x0000001700230202 */ /* 0x000fe20000000f00 */
[----:B------:R-:W-:Y:S05]  /*0d60*/  BRA `(.L_x_4) ;  /* 0x0000004000007947 */ /* 0x000fea0003800000 */
.L_x_5:
[----:B------:R-:W-:Y:S01]  /*0d70*/  IMAD.MOV.U32 R22, RZ, RZ, R30 ;  /* 0x000000ffff167224 */ /* 0x000fe200078e001e */
[----:B------:R-:W-:Y:S01]  /*0d80*/  MOV R33, R23 ;  /* 0x0000001700217202 */ /* 0x000fe20000000f00 */
[----:B------:R-:W-:Y:S01]  /*0d90*/  IMAD.MOV.U32 R34, RZ, RZ, R26 ;  /* 0x000000ffff227224 */ /* 0x000fe200078e001a */
[----:B------:R-:W-:Y:S02]  /*0da0*/  MOV R35, R20 ;  /* 0x0000001400237202 */ /* 0x000fe40000000f00 */
.L_x_4:
[----:B------:R-:W-:Y:S01]  /*0db0*/  ISETP.GE.U32.AND P0, PT, R12, c[0x0][0x160], PT ;  /* 0x000058000c007a0c */ /* 0x000fe20003f06070 */
[----:B------:R-:W0:Y:S01]  /*0dc0*/  I2F.U32 R22, R22 ;  /* 0x0000001600167306 */ /* 0x000e220000201000 */
[----:B------:R-:W-:Y:S01]  /*0dd0*/  IMAD.MOV.U32 R23, RZ, RZ, 0x2f800000 ;  /* 0x2f800000ff177424 */ /* 0x000fe200078e00ff */
[----:B------:R-:W-:Y:S01]  /*0de0*/  BSSY B0, `(.L_x_6) ;  /* 0x00000f0000007945 */ /* 0x000fe20003800000 */
[----:B------:R-:W-:-:S05]  /*0df0*/  ISETP.GE.AND.EX P0, PT, R13, c[0x0][0x164], PT, P0 ;  /* 0x000059000d007a0c */ /* 0x000fca0003f06300 */
[----:B------:R-:W1:Y:S08]  /*0e00*/  I2F.U32 R28, R33 ;  /* 0x00000021001c7306 */ /* 0x000e700000201000 */
[----:B------:R-:W2:Y:S01]  /*0e10*/  I2F.U32 R29, R34 ;  /* 0x00000022001d7306 */ /* 0x000ea20000201000 */
[----:B0-----:R-:W-:-:S07]  /*0e20*/  FFMA.FTZ R31, R22, R23, 1.1641532182693481445e-10 ;  /* 0x2f000000161f7423 */ /* 0x001fce0000010017 */
[----:B------:R-:W0:Y:S01]  /*0e30*/  I2F.U32 R30, R35 ;  /* 0x00000023001e7306 */ /* 0x000e220000201000 */
[-C--:B-1----:R-:W-:Y:S02]  /*0e40*/  FFMA.FTZ R28, R28, R23.reuse, 1.1641532182693481445e-10 ;  /* 0x2f0000001c1c7423 */ /* 0x082fe40000010017 */
[-C--:B--2---:R-:W-:Y:S02]  /*0e50*/  FFMA.FTZ R29, R29, R23.reuse, 1.1641532182693481445e-10 ;  /* 0x2f0000001d1d7423 */ /* 0x084fe40000010017 */
[----:B0-----:R-:W-:Y:S01]  /*0e60*/  FFMA.FTZ R30, R30, R23, 1.1641532182693481445e-10 ;  /* 0x2f0000001e1e7423 */ /* 0x001fe20000010017 */
[----:B------:R-:W-:Y:S05]  /*0e70*/  @P0 BRA `(.L_x_7) ;  /* 0x00000e6000000947 */ /* 0x000fea0003800000 */
[----:B------:R-:W-:Y:S01]  /*0e80*/  ISETP.NE.AND P0, PT, RZ, c[0x0][0x188], PT ;  /* 0x00006200ff007a0c */ /* 0x000fe20003f05270 */
[----:B------:R-:W-:-:S12]  /*0e90*/  HFMA2.MMA R33, -RZ, RZ, 0, 0 ;  /* 0x00000000ff217435 */ /* 0x000fd800000001ff */
[----:B------:R-:W-:Y:S05]  /*0ea0*/  @!P0 BRA `(.L_x_8) ;  /* 0x00000d4000008947 */ /* 0x000fea0003800000 */
[----:B------:R-:W-:Y:S01]  /*0eb0*/  MOV R23, R12 ;  /* 0x0000000c00177202 */ /* 0x000fe20000000f00 */
[----:B------:R-:W-:-:S04]  /*0ec0*/  IMAD.MOV.U32 R22, RZ, RZ, RZ ;  /* 0x000000ffff167224 */ /* 0x000fc800078e00ff */
[----:B------:R-:W-:-:S04]  /*0ed0*/  IMAD.HI.U32 R35, R12, c[0x0][0x190], R22 ;  /* 0x000064000c237a27 */ /* 0x000fc800078e0016 */
[----:B------:R-:W-:Y:S01]  /*0ee0*/  IMAD.MOV.U32 R22, RZ, RZ, 0x1 ;  /* 0x00000001ff167424 */ /* 0x000fe200078e00ff */
[----:B------:R-:W-:-:S04]  /*0ef0*/  SHF.R.U32.HI R35, RZ, c[0x0][0x194], R35 ;  /* 0x00006500ff237a19 */ /* 0x000fc80000011623 */
[----:B------:R-:W-:Y:S02]  /*0f00*/  ISETP.NE.AND P0, PT, R22, c[0x0][0x188], PT ;  /* 0x0000620016007a0c */ /* 0x000fe40003f05270 */
[----:B------:R-:W-:-:S05]  /*0f10*/  IADD3 R33, -R35, RZ, RZ ;  /* 0x000000ff23217210 */ /* 0x000fca0007ffe1ff */
[----:B------:R-:W-:-:S04]  /*0f20*/  IMAD R33, R33, c[0x0][0x18c], R12 ;  /* 0x0000630021217a24 */ /* 0x000fc800078e020c */
[----:B------:R-:W-:Y:S02]  /*0f30*/  IMAD R33, R33, c[0x0][0x2b8], RZ ;  /* 0x0000ae0021217a24 */ /* 0x000fe400078e02ff */
[----:B------:R-:W-:Y:S05]  /*0f40*/  @!P0 BRA `(.L_x_8) ;  /* 0x00000ca000008947 */ /* 0x000fea0003800000 */
[----:B------:R-:W-:Y:S01]  /*0f50*/  MOV R23, R35 ;  /* 0x0000002300177202 */ /* 0x000fe20000000f00 */
[----:B------:R-:W-:Y:S02]  /*0f60*/  IMAD.MOV.U32 R22, RZ, RZ, RZ ;  /* 0x000000ffff167224 */ /* 0x000fe400078e00ff */
[----:B------:R-:W-:Y:S02]  /*0f70*/  IMAD.MOV.U32 R32, RZ, RZ, c[0x0][0x188] ;  /* 0x00006200ff207624 */ /* 0x000fe400078e00ff */
[----:B------:R-:W-:-:S03]  /*0f80*/  IMAD.HI.U32 R23, R35, c[0x0][0x19c], R22 ;  /* 0x0000670023177a27 */ /* 0x000fc600078e0016 */
[----:B------:R-:W-:Y:S02]  /*0f90*/  ISETP.NE.AND P0, PT, R32, 0x2, PT ;  /* 0x000000022000780c */ /* 0x000fe40003f05270 */
[----:B------:R-:W-:-:S04]  /*0fa0*/  SHF.R.U32.HI R23, RZ, c[0x0][0x1a0], R23 ;  /* 0x00006800ff177a19 */ /* 0x000fc80000011617 */
[----:B------:R-:W-:-:S05]  /*0fb0*/  IADD3 R22, -R23, RZ, RZ ;  /* 0x000000ff17167210 */ /* 0x000fca0007ffe1ff */
[----:B------:R-:W-:-:S04]  /*0fc0*/  IMAD R22, R22, c[0x0][0x198], R35 ;  /* 0x0000660016167a24 */ /* 0x000fc800078e0223 */
[----:B------:R-:W-:Y:S01]  /*0fd0*/  IMAD R33, R22, c[0x0][0x2bc], R33 ;  /* 0x0000af0016217a24 */ /* 0x000fe200078e0221 */
[----:B------:R-:W-:Y:S05]  /*0fe0*/  @!P0 BRA `(.L_x_8) ;  /* 0x00000c0000008947 */ /* 0x000fea0003800000 */
[----:B------:R-:W-:Y:S01]  /*0ff0*/  IMAD.MOV.U32 R22, RZ, RZ, RZ ;  /* 0x000000ffff167224 */ /* 0x000fe200078e00ff */
[----:B------:R-:W-:-:S03]  /*1000*/  ISETP.NE.AND P0, PT, R32, 0x3, PT ;  /* 0x000000032000780c */ /* 0x000fc60003f05270 */
[----:B------:R-:W-:-:S05]  /*1010*/  IMAD.HI.U32 R35, R23, c[0x0][0x1a8], R22 ;  /* 0x00006a0017237a27 */ /* 0x000fca00078e0016 */
[----:B------:R-:W-:-:S04]  /*1020*/  SHF.R.U32.HI R35, RZ, c[0x0][0x1ac], R35 ;  /* 0x00006b00ff237a19 */ /* 0x000fc80000011623 */
[----:B------:R-:W-:-:S05]  /*1030*/  IADD3 R22, -R35, RZ, RZ ;  /* 0x000000ff23167210 */ /* 0x000fca0007ffe1ff */
[----:B------:R-:W-:-:S04]  /*1040*/  IMAD R22, R22, c[0x0][0x1a4], R23 ;  /* 0x0000690016167a24 */ /* 0x000fc800078e0217 */
[----:B------:R-:W-:Y:S01]  /*1050*/  IMAD R33, R22, c[0x0][0x2c0], R33 ;  /* 0x0000b00016217a24 */ /* 0x000fe200078e0221 */
[----:B------:R-:W-:Y:S05]  /*1060*/  @!P0 BRA `(.L_x_8) ;  /* 0x00000b8000008947 */ /* 0x000fea0003800000 */
[----:B------:R-:W-:Y:S01]  /*1070*/  MOV R23, R35 ;  /* 0x0000002300177202 */ /* 0x000fe20000000f00 */
[----:B------:R-:W-:Y:S01]  /*1080*/  IMAD.MOV.U32 R22, RZ, RZ, RZ ;  /* 0x000000ffff167224 */ /* 0x000fe200078e00ff */
[----:B------:R-:W-:-:S03]  /*1090*/  ISETP.NE.AND P0, PT, R32, 0x4, PT ;  /* 0x000000042000780c */ /* 0x000fc60003f05270 */
[----:B------:R-:W-:-:S05]  /*10a0*/  IMAD.HI.U32 R23, R35, c[0x0][0x1b4], R22 ;  /* 0x00006d0023177a27 */ /* 0x000fca00078e0016 */
[----:B------:R-:W-:-:S05]  /*10b0*/  SHF.R.U32.HI R23, RZ, c[0x0][0x1b8], R23 ;  /* 0x00006e00ff177a19 */ /* 0x000fca0000011617 */
[----:B------:R-:W-:-:S04]  /*10c0*/  IMAD.MOV R22, RZ, RZ, -R23 ;  /* 0x000000ffff167224 */ /* 0x000fc800078e0a17 */
[----:B------:R-:W-:-:S04]  /*10d0*/  IMAD R22, R22, c[0x0][0x1b0], R35 ;  /* 0x00006c0016167a24 */ /* 0x000fc800078e0223 */
[----:B------:R-:W-:Y:S01]  /*10e0*/  IMAD R33, R22, c[0x0][0x2c4], R33 ;  /* 0x0000b10016217a24 */ /* 0x000fe200078e0221 */
[----:B------:R-:W-:Y:S05]  /*10f0*/  @!P0 BRA `(.L_x_8) ;  /* 0x00000af000008947 */ /* 0x000fea0003800000 */
[----:B------:R-:W-:Y:S01]  /*1100*/  HFMA2.MMA R22, -RZ, RZ, 0, 0 ;  /* 0x00000000ff167435 */ /* 0x000fe200000001ff */
[----:B------:R-:W-:-:S09]  /*1110*/  ISETP.NE.AND P0, PT, R32, 0x5, PT ;  /* 0x000000052000780c */ /* 0x000fd20003f05270 */
[----:B------:R-:W-:-:S05]  /*1120*/  IMAD.HI.U32 R35, R23, c[0x0][0x1c0], R22 ;  /* 0x0000700017237a27 */ /* 0x000fca00078e0016 */
[----:B------:R-:W-:-:S05]  /*1130*/  SHF.R.U32.HI R35, RZ, c[0x0][0x1c4], R35 ;  /* 0x00007100ff237a19 */ /* 0x000fca0000011623 */
[----:B------:R-:W-:-:S04]  /*1140*/  IMAD.MOV R22, RZ, RZ, -R35 ;  /* 0x000000ffff167224 */ /* 0x000fc800078e0a23 */
[----:B------:R-:W-:-:S04]  /*1150*/  IMAD R22, R22, c[0x0][0x1bc], R23 ;  /* 0x00006f0016167a24 */ /* 0x000fc800078e0217 */
[----:B------:R-:W-:Y:S01]  /*1160*/  IMAD R33, R22, c[0x0][0x2c8], R33 ;  /* 0x0000b20016217a24 */ /* 0x000fe200078e0221 */
[----:B------:R-:W-:Y:S05]  /*1170*/  @!P0 BRA `(.L_x_8) ;  /* 0x00000a7000008947 */ /* 0x000fea0003800000 */
[----:B------:R-:W-:Y:S01]  /*1180*/  MOV R22, RZ ;  /* 0x000000ff00167202 */ /* 0x000fe20000000f00 */
[----:B------:R-:W-:Y:S01]  /*1190*/  IMAD.MOV.U32 R23, RZ, RZ, R35 ;  /* 0x000000ffff177224 */ /* 0x000fe200078e0023 */
[----:B------:R-:W-:-:S03]  /*11a0*/  ISETP.NE.AND P0, PT, R32, 0x6, PT ;  /* 0x000000062000780c */ /* 0x000fc60003f05270 */
[----:B------:R-:W-:-:S05]  /*11b0*/  IMAD.HI.U32 R23, R35, c[0x0][0x1cc], R22 ;  /* 0x0000730023177a27 */ /* 0x000fca00078e0016 */
        /* <DEDUP_REMOVED lines=149> */
[----:B------:R-:W-:Y:S01]  /*1b10*/  ISETP.NE.AND P0, PT, R32, 0x18, PT ;  /* 0x000000182000780c */ /* 0x000fe20003f05270 */
[----:B------:R-:W-:Y:S01]  /*1b20*/  IMAD.MOV.U32 R22, RZ, RZ, RZ ;  /* 0x000000ffff167224 */ /* 0x000fe200078e00ff */
[----:B------:R-:W-:-:S05]  /*1b30*/  MOV R23, R35 ;  /* 0x0000002300177202 */ /* 0x000fca0000000f00 */
[----:B------:R-:W-:-:S05]  /*1b40*/  IMAD.HI.U32 R22, R35, c[0x0][0x2a4], R22 ;  /* 0x0000a90023167a27 */ /* 0x000fca00078e0016 */
[----:B------:R-:W-:Y:S01]  /*1b50*/  SHF.R.U32.HI R23, RZ, c[0x0][0x2a8], R22 ;  /* 0x0000aa00ff177a19 */ /* 0x000fe20000011616 */
[----:B------:R-:W-:-:S03]  /*1b60*/  @P0 IMAD.MOV.U32 R22, RZ, RZ, RZ ;  /* 0x000000ffff160224 */ /* 0x000fc600078e00ff */
[C---:B------:R-:W-:Y:S01]  /*1b70*/  IADD3 R34, -R23.reuse, RZ, RZ ;  /* 0x000000ff17227210 */ /* 0x040fe20007ffe1ff */
[----:B------:R-:W-:-:S05]  /*1b80*/  @P0 IMAD.HI.U32 R22, R23, c[0x0][0x2b0], R22 ;  /* 0x0000ac0017160a27 */ /* 0x000fca00078e0016 */
[----:B------:R-:W-:Y:S01]  /*1b90*/  @P0 SHF.R.U32.HI R32, RZ, c[0x0][0x2b4], R22 ;  /* 0x0000ad00ff200a19 */ /* 0x000fe20000011616 */
[----:B------:R-:W-:-:S04]  /*1ba0*/  IMAD R22, R34, c[0x0][0x2a0], R35 ;  /* 0x0000a80022167a24 */ /* 0x000fc800078e0223 */
[----:B------:R-:W-:Y:S02]  /*1bb0*/  @P0 IMAD.MOV R35, RZ, RZ, -R32 ;  /* 0x000000ffff230224 */ /* 0x000fe400078e0a20 */
[----:B------:R-:W-:Y:S02]  /*1bc0*/  IMAD R33, R22, c[0x0][0x314], R33 ;  /* 0x0000c50016217a24 */ /* 0x000fe400078e0221 */
[----:B------:R-:W-:-:S04]  /*1bd0*/  @P0 IMAD R22, R35, c[0x0][0x2ac], R23 ;  /* 0x0000ab0023160a24 */ /* 0x000fc800078e0217 */
[----:B------:R-:W-:Y:S02]  /*1be0*/  @P0 IMAD R33, R22, c[0x0][0x318], R33 ;  /* 0x0000c60016210a24 */ /* 0x000fe400078e0221 */
.L_x_8:
[----:B------:R-:W-:Y:S02]  /*1bf0*/  FMNMX.NAN R31, R31, 0.99999988079071044922, PT ;  /* 0x3f7ffffe1f1f7809 */ /* 0x000fe40003820000 */
[----:B------:R-:W-:Y:S02]  /*1c00*/  MOV R23, c[0x0][0x32c] ;  /* 0x0000cb0000177a02 */ /* 0x000fe40000000f00 */
[----:B------:R-:W-:-:S05]  /*1c10*/  FMNMX.NAN R31, R31, 1.1920928955078125e-07, !PT ;  /* 0x340000001f1f7809 */ /* 0x000fca0007820000 */
[----:B------:R-:W-:-:S04]  /*1c20*/  FADD.FTZ R31, R31, -0.5 ;  /* 0xbf0000001f1f7421 */ /* 0x000fc80000010000 */
[----:B------:R-:W-:-:S04]  /*1c30*/  FMUL.FTZ R31, R31, 3.1415927410125732422 ;  /* 0x40490fdb1f1f7820 */ /* 0x000fc80000410000 */
[----:B------:R-:W-:-:S04]  /*1c40*/  FMUL.RZ R34, R31, 0.15915493667125701904 ;  /* 0x3e22f9831f227820 */ /* 0x000fc8000040c000 */
[----:B------:R-:W0:Y:S08]  /*1c50*/  MUFU.COS R31, R34 ;  /* 0x00000022001f7308 */ /* 0x000e300000000000 */
[----:B------:R-:W-:Y:S08]  /*1c60*/  MUFU.SIN R22, R34 ;  /* 0x0000002200167308 */ /* 0x000ff00000000400 */
[----:B0-----:R-:W0:Y:S02]  /*1c70*/  MUFU.RCP R31, R31 ;  /* 0x0000001f001f7308 */ /* 0x001e240000001000 */
[----:B0-----:R-:W-:-:S04]  /*1c80*/  FMUL.FTZ R22, R22, R31 ;  /* 0x0000001f16167220 */ /* 0x001fc80000410000 */
[----:B------:R-:W-:Y:S01]  /*1c90*/  FFMA.FTZ R23, R22, R23, c[0x0][0x328] ;  /* 0x0000ca0016177623 */ /* 0x000fe20000010017 */
[----:B------:R-:W-:-:S04]  /*1ca0*/  IADD3 R22, P0, R33, c[0x0][0x320], RZ ;  /* 0x0000c80021167a10 */ /* 0x000fc80007f1e0ff */
[----:B------:R-:W-:Y:S01]  /*1cb0*/  F2FP.BF16.PACK_AB R32, RZ, R23 ;  /* 0x00000017ff20723e */ /* 0x000fe200000010ff */
[----:B------:R-:W-:-:S05]  /*1cc0*/  IMAD.X R23, RZ, RZ, c[0x0][0x324], P0 ;  /* 0x0000c900ff177624 */ /* 0x000fca00000e06ff */
[----:B------:R0:W-:Y:S03]  /*1cd0*/  STG.E.U16 [R22.64], R32 ;  /* 0x0000002016007986 */ /* 0x0001e6000c101508 */
.L_x_7:
[----:B------:R-:W-:Y:S05]  /*1ce0*/  BSYNC B0 ;  /* 0x0000000000007941 */ /* 0x000fea0003800000 */
.L_x_6:
[----:B------:R-:W-:Y:S01]  /*1cf0*/  MOV R31, c[0x0][0x0] ;  /* 0x00000000001f7a02 */ /* 0x000fe20000000f00 */
[----:B------:R-:W-:Y:S04]  /*1d00*/  BSSY B0, `(.L_x_9) ;  /* 0x00000ec000007945 */ /* 0x000fe80003800000 */
[----:B------:R-:W-:-:S05]  /*1d10*/  IMAD R31, R31, c[0x0][0xc], RZ ;  /* 0x000003001f1f7a24 */ /* 0x000fca00078e02ff */
[----:B------:R-:W-:-:S04]  /*1d20*/  IADD3 R35, P1, R31, R12, RZ ;  /* 0x0000000c1f237210 */ /* 0x000fc80007f3e0ff */
[----:B------:R-:W-:Y:S01]  /*1d30*/  ISETP.GE.U32.AND P0, PT, R35, c[0x0][0x160], PT ;  /* 0x0000580023007a0c */ /* 0x000fe20003f06070 */
[----:B0-----:R-:W-:-:S05]  /*1d40*/  IMAD.X R22, RZ, RZ, R13, P1 ;  /* 0x000000ffff167224 */ /* 0x001fca00008e060d */
[----:B------:R-:W-:-:S13]  /*1d50*/  ISETP.GE.AND.EX P0, PT, R22, c[0x0][0x164], PT, P0 ;  /* 0x0000590016007a0c */ /* 0x000fda0003f06300 */
[----:B------:R-:W-:Y:S05]  /*1d60*/  @P0 BRA `(.L_x_10) ;  /* 0x00000e5000000947 */ /* 0x000fea0003800000 */
[----:B------:R-:W-:Y:S01]  /*1d70*/  ISETP.NE.AND P0, PT, RZ, c[0x0][0x188], PT ;  /* 0x00006200ff007a0c */ /* 0x000fe20003f05270 */
[----:B------:R-:W-:-:S12]  /*1d80*/  HFMA2.MMA R33, -RZ, RZ, 0, 0 ;  /* 0x00000000ff217435 */ /* 0x000fd800000001ff */
        /* <DEDUP_REMOVED lines=9> */
[----:B------:R-:W-:Y:S01]  /*1e20*/  IMAD R33, R33, c[0x0][0x2b8], RZ ;  /* 0x0000ae0021217a24 */ /* 0x000fe200078e02ff */
        /* <DEDUP_REMOVED lines=189> */
[----:B------:R-:W-:Y:S01]  /*2a00*/  ISETP.NE.AND P0, PT, R32, 0x18, PT ;  /* 0x000000182000780c */ /* 0x000fe20003f05270 */
[----:B------:R-:W-:-:S08]  /*2a10*/  IMAD.MOV.U32 R23, RZ, RZ, R37 ;  /* 0x000000ffff177224 */ /* 0x000fd000078e0025 */
[----:B------:R-:W-:-:S05]  /*2a20*/  IMAD.HI.U32 R22, R37, c[0x0][0x2a4], R22 ;  /* 0x0000a90025167a27 */ /* 0x000fca00078e0016 */
[----:B------:R-:W-:Y:S02]  /*2a30*/  SHF.R.U32.HI R23, RZ, c[0x0][0x2a8], R22 ;  /* 0x0000aa00ff177a19 */ /* 0x000fe40000011616 */
[----:B------:R-:W-:-:S03]  /*2a40*/  @P0 MOV R22, RZ ;  /* 0x000000ff00160202 */ /* 0x000fc60000000f00 */
[--C-:B------:R-:W-:Y:S02]  /*2a50*/  IMAD.MOV R34, RZ, RZ, -R23.reuse ;  /* 0x000000ffff227224 */ /* 0x100fe400078e0a17 */
[----:B------:R-:W-:-:S05]  /*2a60*/  @P0 IMAD.HI.U32 R22, R23, c[0x0][0x2b0], R22 ;  /* 0x0000ac0017160a27 */ /* 0x000fca00078e0016 */
[----:B------:R-:W-:Y:S01]  /*2a70*/  @P0 SHF.R.U32.HI R32, RZ, c[0x0][0x2b4], R22 ;  /* 0x0000ad00ff200a19 */ /* 0x000fe20000011616 */
[----:B------:R-:W-:-:S03]  /*2a80*/  IMAD R22, R34, c[0x0][0x2a0], R37 ;  /* 0x0000a80022167a24 */ /* 0x000fc600078e0225 */
[----:B------:R-:W-:Y:S01]  /*2a90*/  @P0 IADD3 R35, -R32, RZ, RZ ;  /* 0x000000ff20230210 */ /* 0x000fe20007ffe1ff */
[----:B------:R-:W-:-:S04]  /*2aa0*/  IMAD R33, R22, c[0x0][0x314], R33 ;  /* 0x0000c50016217a24 */ /* 0x000fc800078e0221 */
[----:B------:R-:W-:-:S04]  /*2ab0*/  @P0 IMAD R22, R35, c[0x0][0x2ac], R23 ;  /* 0x0000ab0023160a24 */ /* 0x000fc800078e0217 */
[----:B------:R-:W-:Y:S02]  /*2ac0*/  @P0 IMAD R33, R22, c[0x0][0x318], R33 ;  /* 0x0000c60016210a24 */ /* 0x000fe400078e0221 */
.L_x_11:
[----:B------:R-:W-:Y:S01]  /*2ad0*/  FMNMX.NAN R28, R28, 0.99999988079071044922, PT ;  /* 0x3f7ffffe1c1c7809 */ /* 0x000fe20003820000 */
[----:B------:R-:W-:-:S03]  /*2ae0*/  IMAD.MOV.U32 R35, RZ, RZ, c[0x0][0x32c] ;  /* 0x0000cb00ff237624 */ /* 0x000fc600078e00ff */
        /* <DEDUP_REMOVED lines=10> */
[----:B------:R-:W-:Y:S02]  /*2b90*/  F2FP.BF16.PACK_AB R32, RZ, R23 ;  /* 0x00000017ff20723e */ /* 0x000fe400000010ff */
[----:B------:R-:W-:-:S05]  /*2ba0*/  IADD3.X R23, RZ, c[0x0][0x324], RZ, P0, !PT ;  /* 0x0000c900ff177a10 */ /* 0x000fca00007fe4ff */
[----:B------:R0:W-:Y:S02]  /*2bb0*/  STG.E.U16 [R22.64], R32 ;  /* 0x0000002016007986 */ /* 0x0001e4000c101508 */
.L_x_10:
[----:B------:R-:W-:Y:S05]  /*2bc0*/  BSYNC B0 ;  /* 0x0000000000007941 */ /* 0x000fea0003800000 */
.L_x_9:
[----:B0-----:R-:W-:Y:S01]  /*2bd0*/  LEA R23, P1, R31, R12, 0x1 ;  /* 0x0000000c1f177211 */ /* 0x001fe200078208ff */
[----:B------:R-:W-:Y:S03]  /*2be0*/  BSSY B0, `(.L_x_12) ;  /* 0x00000e9000007945 */ /* 0x000fe60003800000 */
[----:B------:R-:W-:Y:S01]  /*2bf0*/  ISETP.GE.U32.AND P0, PT, R23, c[0x0][0x160], PT ;  /* 0x0000580017007a0c */ /* 0x000fe20003f06070 */
[----:B------:R-:W-:-:S05]  /*2c00*/  IMAD.X R22, RZ, RZ, R13, P1 ;  /* 0x000000ffff167224 */ /* 0x000fca00008e060d */
[----:B------:R-:W-:-:S13]  /*2c10*/  ISETP.GE.AND.EX P0, PT, R22, c[0x0][0x164], PT, P0 ;  /* 0x0000590016007a0c */ /* 0x000fda0003f06300 */
[----:B------:R-:W-:Y:S05]  /*2c20*/  @P0 BRA `(.L_x_13) ;  /* 0x00000e4000000947 */ /* 0x000fea0003800000 */
[----:B------:R-:W-:Y:S01]  /*2c30*/  ISETP.NE.AND P0, PT, RZ, c[0x0][0x188], PT ;  /* 0x00006200ff007a0c */ /* 0x000fe20003f05270 */
[----:B------:R-:W-:-:S12]  /*2c40*/  HFMA2.MMA R32, -RZ, RZ, 0, 0 ;  /* 0x00000000ff207435 */ /* 0x000fd800000001ff */
[----:B------:R-:W-:Y:S05]  /*2c50*/  @!P0 BRA `(.L_x_14) ;  /* 0x00000d2000008947 */ /* 0x000fea0003800000 */
[----:B------:R-:W-:Y:S01]  /*2c60*/  IMAD.MOV.U32 R22, RZ, RZ, RZ ;  /* 0x000000ffff167224 */ /* 0x000fe200078e00ff */
[----:B------:R-:W-:-:S03]  /*2c70*/  MOV R28, c[0x0][0x188] ;  /* 0x00006200001c7a02 */ /* 0x000fc60000000f00 */
[----:B------:R-:W-:Y:S01]  /*2c80*/  IMAD.HI.U32 R33, R23, c[0x0][0x190], R22 ;  /* 0x0000640017217a27 */ /* 0x000fe200078e0016 */
[----:B------:R-:W-:-:S04]  /*2c90*/  ISETP.NE.AND P0, PT, R28, 0x1, PT ;  /* 0x000000011c00780c */ /* 0x000fc80003f05270 */
[----:B------:R-:W-:-:S05]  /*2ca0*/  SHF.R.U32.HI R33, RZ, c[0x0][0x194], R33 ;  /* 0x00006500ff217a19 */ /* 0x000fca0000011621 */
[----:B------:R-:W-:-:S04]  /*2cb0*/  IMAD.MOV R32, RZ, RZ, -R33 ;  /* 0x000000ffff207224 */ /* 0x000fc800078e0a21 */
[----:B------:R-:W-:-:S04]  /*2cc0*/  IMAD R32, R32, c[0x0][0x18c], R23 ;  /* 0x0000630020207a24 */ /* 0x000fc800078e0217 */
[----:B------:R-:W-:Y:S01]  /*2cd0*/  IMAD R32, R32, c[0x0][0x2b8], RZ ;  /* 0x0000ae0020207a24 */ /* 0x000fe200078e02ff */
        /* <DEDUP_REMOVED lines=137> */
[----:B------:R-:W-:Y:S02]  /*3570*/  MOV R22, RZ ;  /* 0x000000ff00167202 */ /* 0x000fe40000000f00 */
[----:B------:R-:W-:Y:S02]  /*3580*/  MOV R23, R33 ;  /* 0x0000002100177202 */ /* 0x000fe40000000f00 */
[----:B------:R-:W-:-:S03]  /*3590*/  ISETP.NE.AND P0, PT, R28, 0x12, PT ;  /* 0x000000121c00780c */ /* 0x000fc60003f05270 */
[----:B------:R-:W-:-:S05]  /*35a0*/  IMAD.HI.U32 R23, R33, c[0x0][0x25c], R22 ;  /* 0x0000970021177a27 */ /* 0x000fca00078e0016 */
[----:B------:R-:W-:-:S05]  /*35b0*/  SHF.R.U32.HI R23, RZ, c[0x0][0x260], R23 ;  /* 0x00009800ff177a19 */ /* 0x000fca0000011617 */
[----:B------:R-:W-:-:S04]  /*35c0*/  IMAD.MOV R22, RZ, RZ, -R23 ;  /* 0x000000ffff167224 */ /* 0x000fc800078e0a17 */
[----:B------:R-:W-:-:S04]  /*35d0*/  IMAD R33, R22, c[0x0][0x258], R33 ;  /* 0x0000960016217a24 */ /* 0x000fc800078e0221 */
[----:B------:R-:W-:Y:S01]  /*35e0*/  IMAD R32, R33, c[0x0][0x2fc], R32 ;  /* 0x0000bf0021207a24 */ /* 0x000fe200078e0220 */
[----:B------:R-:W-:Y:S05]  /*35f0*/  @!P0 BRA `(.L_x_14) ;  /* 0x0000038000008947 */ /* 0x000fea0003800000 */
[----:B------:R-:W-:Y:S02]  /*3600*/  MOV R22, RZ ;  /* 0x000000ff00167202 */ /* 0x000fe40000000f00 */
        /* <DEDUP_REMOVED lines=25> */
[----:B------:R-:W-:Y:S01]  /*37a0*/  IMAD.MOV.U32 R23, RZ, RZ, R33 ;  /* 0x000000ffff177224 */ /* 0x000fe200078e0021 */
[----:B------:R-:W-:-:S08]  /*37b0*/  ISETP.NE.AND P0, PT, R28, 0x16, PT ;  /* 0x000000161c00780c */ /* 0x000fd00003f05270 */
[----:B------:R-:W-:-:S05]  /*37c0*/  IMAD.HI.U32 R23, R33, c[0x0][0x28c], R22 ;  /* 0x0000a30021177a27 */ /* 0x000fca00078e0016 */
[----:B------:R-:W-:-:S04]  /*37d0*/  SHF.R.U32.HI R23, RZ, c[0x0][0x290], R23 ;  /* 0x0000a400ff177a19 */ /* 0x000fc80000011617 */
[----:B------:R-:W-:-:S05]  /*37e0*/  IADD3 R22, -R23, RZ, RZ ;  /* 0x000000ff17167210 */ /* 0x000fca0007ffe1ff */
[----:B------:R-:W-:-:S04]  /*37f0*/  IMAD R33, R22, c[0x0][0x288], R33 ;  /* 0x0000a20016217a24 */ /* 0x000fc800078e0221 */
[----:B------:R-:W-:Y:S01]  /*3800*/  IMAD R32, R33, c[0x0][0x30c], R32 ;  /* 0x0000c30021207a24 */ /* 0x000fe200078e0220 */
[----:B------:R-:W-:Y:S05]  /*3810*/  @!P0 BRA `(.L_x_14) ;  /* 0x0000016000008947 */ /* 0x000fea0003800000 */
[----:B------:R-:W-:Y:S02]  /*3820*/  MOV R22, RZ ;  /* 0x000000ff00167202 */ /* 0x000fe40000000f00 */
[----:B------:R-:W-:-:S03]  /*3830*/  ISETP.NE.AND P0, PT, R28, 0x17, PT ;  /* 0x000000171c00780c */ /* 0x000fc60003f05270 */
[----:B------:R-:W-:-:S05]  /*3840*/  IMAD.HI.U32 R33, R23, c[0x0][0x298], R22 ;  /* 0x0000a60017217a27 */ /* 0x000fca00078e0016 */
[----:B------:R-:W-:-:S05]  /*3850*/  SHF.R.U32.HI R33, RZ, c[0x0][0x29c], R33 ;  /* 0x0000a700ff217a19 */ /* 0x000fca0000011621 */
[----:B------:R-:W-:-:S04]  /*3860*/  IMAD.MOV R22, RZ, RZ, -R33 ;  /* 0x000000ffff167224 */ /* 0x000fc800078e0a21 */
[----:B------:R-:W-:-:S04]  /*3870*/  IMAD R23, R22, c[0x0][0x294], R23 ;  /* 0x0000a50016177a24 */ /* 0x000fc800078e0217 */
[----:B------:R-:W-:Y:S01]  /*3880*/  IMAD R32, R23, c[0x0][0x310], R32 ;  /* 0x0000c40017207a24 */ /* 0x000fe200078e0220 */
[----:B------:R-:W-:Y:S05]  /*3890*/  @!P0 BRA `(.L_x_14) ;  /* 0x000000e000008947 */ /* 0x000fea0003800000 */
[----:B------:R-:W-:Y:S02]  /*38a0*/  ISETP.NE.AND P0, PT, R28, 0x18, PT ;  /* 0x000000181c00780c */ /* 0x000fe40003f05270 */
[----:B------:R-:W-:Y:S02]  /*38b0*/  MOV R22, RZ ;  /* 0x000000ff00167202 */ /* 0x000fe40000000f00 */
[----:B------:R-:W-:-:S05]  /*38c0*/  MOV R23, R33 ;  /* 0x0000002100177202 */ /* 0x000fca0000000f00 */
[----:B------:R-:W-:-:S05]  /*38d0*/  IMAD.HI.U32 R22, R33, c[0x0][0x2a4], R22 ;  /* 0x0000a90021167a27 */ /* 0x000fca00078e0016 */
[----:B------:R-:W-:Y:S01]  /*38e0*/  SHF.R.U32.HI R23, RZ, c[0x0][0x2a8], R22 ;  /* 0x0000aa00ff177a19 */ /* 0x000fe20000011616 */
[----:B------:R-:W-:-:S03]  /*38f0*/  @P0 IMAD.MOV.U32 R22, RZ, RZ, RZ ;  /* 0x000000ffff160224 */ /* 0x000fc600078e00ff */
[C---:B------:R-:W-:Y:S01]  /*3900*/  IADD3 R28, -R23.reuse, RZ, RZ ;  /* 0x000000ff171c7210 */ /* 0x040fe20007ffe1ff */
[----:B------:R-:W-:-:S04]  /*3910*/  @P0 IMAD.HI.U32 R22, R23, c[0x0][0x2b0], R22 ;  /* 0x0000ac0017160a27 */ /* 0x000fc800078e0016 */
[----:B------:R-:W-:Y:S01]  /*3920*/  IMAD R33, R28, c[0x0][0x2a0], R33 ;  /* 0x0000a8001c217a24 */ /* 0x000fe200078e0221 */
[----:B------:R-:W-:-:S03]  /*3930*/  @P0 SHF.R.U32.HI R22, RZ, c[0x0][0x2b4], R22 ;  /* 0x0000ad00ff160a19 */ /* 0x000fc60000011616 */
[----:B------:R-:W-:Y:S01]  /*3940*/  IMAD R32, R33, c[0x0][0x314], R32 ;  /* 0x0000c50021207a24 */ /* 0x000fe200078e0220 */
[----:B------:R-:W-:-:S05]  /*3950*/  @P0 IADD3 R22, -R22, RZ, RZ ;  /* 0x000000ff16160210 */ /* 0x000fca0007ffe1ff */
[----:B------:R-:W-:-:S04]  /*3960*/  @P0 IMAD R23, R22, c[0x0][0x2ac], R23 ;  /* 0x0000ab0016170a24 */ /* 0x000fc800078e0217 */
[----:B------:R-:W-:-:S03]  /*3970*/  @P0 IMAD R32, R23, c[0x0][0x318], R32 ;  /* 0x0000c60017200a24 */ /* 0x000fc600078e0220 */
.L_x_14:
[----:B------:R-:W-:Y:S01]  /*3980*/  FMNMX.NAN R29, R29, 0.99999988079071044922, PT ;  /* 0x3f7ffffe1d1d7809 */ /* 0x000fe20003820000 */
[----:B------:R-:W-:Y:S01]  /*3990*/  IMAD.MOV.U32 R33, RZ, RZ, c[0x0][0x32c] ;  /* 0x0000cb00ff217624 */ /* 0x000fe200078e00ff */
[----:B------:R-:W-:Y:S02]  /*39a0*/  IADD3 R32, P0, R32, c[0x0][0x320], RZ ;  /* 0x0000c80020207a10 */ /* 0x000fe40007f1e0ff */
        /* <DEDUP_REMOVED lines=9> */
[----:B------:R-:W-:-:S04]  /*3a40*/  IADD3.X R33, RZ, c[0x0][0x324], RZ, P0, !PT ;  /* 0x0000c900ff217a10 */ /* 0x000fc800007fe4ff */
[----:B------:R-:W-:-:S05]  /*3a50*/  F2FP.BF16.PACK_AB R22, RZ, R22 ;  /* 0x00000016ff16723e */ /* 0x000fca00000010ff */
[----:B------:R0:W-:Y:S02]  /*3a60*/  STG.E.U16 [R32.64], R22 ;  /* 0x0000001620007986 */ /* 0x0001e4000c101508 */
.L_x_13:
[----:B------:R-:W-:Y:S05]  /*3a70*/  BSYNC B0 ;  /* 0x0000000000007941 */ /* 0x000fea0003800000 */
.L_x_12:
[----:B------:R-:W-:-:S05]  /*3a80*/  IMAD R23, R31, 0x3, RZ ;  /* 0x000000031f177824 */ /* 0x000fca00078e02ff */
[----:B------:R-:W-:-:S04]  /*3a90*/  IADD3 R23, P1, R23, R12, RZ ;  /* 0x0000000c17177210 */ /* 0x000fc80007f3e0ff */
[----:B------:R-:W-:Y:S02]  /*3aa0*/  ISETP.GE.U32.AND P0, PT, R23, c[0x0][0x160], PT ;  /* 0x0000580017007a0c */ /* 0x000fe40003f06070 */
[----:B0-----:R-:W-:-:S04]  /*3ab0*/  IADD3.X R22, RZ, R13, RZ, P1, !PT ;  /* 0x0000000dff167210 */ /* 0x001fc80000ffe4ff */
[----:B------:R-:W-:-:S13]  /*3ac0*/  ISETP.GE.AND.EX P0, PT, R22, c[0x0][0x164], PT, P0 ;  /* 0x0000590016007a0c */ /* 0x000fda0003f06300 */
[----:B------:R-:W-:Y:S05]  /*3ad0*/  @P0 BRA `(.L_x_15) ;  /* 0x00000e4000000947 */ /* 0x000fea0003800000 */
[----:B------:R-:W-:Y:S01]  /*3ae0*/  ISETP.NE.AND P0, PT, RZ, c[0x0][0x188], PT ;  /* 0x00006200ff007a0c */ /* 0x000fe20003f05270 */
[----:B------:R-:W-:-:S12]  /*3af0*/  IMAD.MOV.U32 R29, RZ, RZ, RZ ;  /* 0x000000ffff1d7224 */ /* 0x000fd800078e00ff */
[----:B------:R-:W-:Y:S05]  /*3b00*/  @!P0 BRA `(.L_x_16) ;  /* 0x00000d2000008947 */ /* 0x000fea0003800000 */
[----:B------:R-:W-:Y:S01]  /*3b10*/  HFMA2.MMA R22, -RZ, RZ, 0, 0 ;  /* 0x00000000ff167435 */ /* 0x000fe200000001ff */
[----:B------:R-:W-:-:S04]  /*3b20*/  MOV R28, c[0x0][0x188] ;  /* 0x00006200001c7a02 */ /* 0x000fc80000000f00 */
[----:B------:R-:W-:-:S05]  /*3b30*/  ISETP.NE.AND P0, PT, R28, 0x1, PT ;  /* 0x000000011c00780c */ /* 0x000fca0003f05270 */
[----:B------:R-:W-:-:S05]  /*3b40*/  IMAD.HI.U32 R33, R23, c[0x0][0x190], R22 ;  /* 0x0000640017217a27 */ /* 0x000fca00078e0016 */
[----:B------:R-:W-:-:S05]  /*3b50*/  SHF.R.U32.HI R33, RZ, c[0x0][0x194], R33 ;  /* 0x00006500ff217a19 */ /* 0x000fca0000011621 */
[----:B------:R-:W-:-:S04]  /*3b60*/  IMAD.MOV R29, RZ, RZ, -R33 ;  /* 0x000000ffff1d7224 */ /* 0x000fc800078e0a21 */
[----:B------:R-:W-:-:S04]  /*3b70*/  IMAD R29, R29, c[0x0][0x18c], R23 ;  /* 0x000063001d1d7a24 */ /* 0x000fc800078e0217 */
[----:B------:R-:W-:Y:S01]  /*3b80*/  IMAD R29, R29, c[0x0][0x2b8], RZ ;  /* 0x0000ae001d1d7a24 */ /* 0x000fe200078e02ff */
        /* <DEDUP_REMOVED lines=193> */
[----:B------:R-:W-:Y:S02]  /*47a0*/  @P0 MOV R22, RZ ;  /* 0x000000ff00160202 */ /* 0x000fe40000000f00 */
[----:B------:R-:W-:-:S03]  /*47b0*/  IADD3 R32, -R23, RZ, RZ ;  /* 0x000000ff17207210 */ /* 0x000fc60007ffe1ff */
[----:B------:R-:W-:-:S05]  /*47c0*/  @P0 IMAD.HI.U32 R22, R23, c[0x0][0x2b0], R22 ;  /* 0x0000ac0017160a27 */ /* 0x000fca00078e0016 */
[----:B------:R-:W-:Y:S01]  /*47d0*/  @P0 SHF.R.U32.HI R28, RZ, c[0x0][0x2b4], R22 ;  /* 0x0000ad00ff1c0a19 */ /* 0x000fe20000011616 */
[----:B------:R-:W-:-:S04]  /*47e0*/  IMAD R22, R32, c[0x0][0x2a0], R33 ;  /* 0x0000a80020167a24 */ /* 0x000fc800078e0221 */
[----:B------:R-:W-:Y:S02]  /*47f0*/  @P0 IMAD.MOV R33, RZ, RZ, -R28 ;  /* 0x000000ffff210224 */ /* 0x000fe400078e0a1c */
[----:B------:R-:W-:Y:S02]  /*4800*/  IMAD R29, R22, c[0x0][0x314], R29 ;  /* 0x0000c500161d7a24 */ /* 0x000fe400078e021d */
[----:B------:R-:W-:-:S04]  /*4810*/  @P0 IMAD R22, R33, c[0x0][0x2ac], R23 ;  /* 0x0000ab0021160a24 */ /* 0x000fc800078e0217 */
[----:B------:R-:W-:Y:S02]  /*4820*/  @P0 IMAD R29, R22, c[0x0][0x318], R29 ;  /* 0x0000c600161d0a24 */ /* 0x000fe400078e021d */
.L_x_16:
        /* <DEDUP_REMOVED lines=15> */
.L_x_15:
[----:B------:R-:W-:Y:S01]  /*4920*/  LEA R12, P0, R31, R12, 0x2 ;  /* 0x0000000c1f0c7211 */ /* 0x000fe200078010ff */
[----:B------:R-:W-:Y:S01]  /*4930*/  WARPSYNC 0xffffffff ;  /* 0xffffffff00007948 */ /* 0x000fe20003800000 */
[----:B------:R-:W-:Y:S01]  /*4940*/  BAR.SYNC.DEFER_BLOCKING 0x0 ;  /* 0x0000000000007b1d */ /* 0x000fe20000010000 */
[----:B------:R-:W-:Y:S01]  /*4950*/  MOV R32, R20 ;  /* 0x0000001400207202 */ /* 0x000fe20000000f00 */
[----:B------:R-:W-:Y:S01]  /*4960*/  IMAD.MOV.U32 R30, RZ, RZ, R27 ;  /* 0x000000ffff1e7224 */ /* 0x000fe200078e001b */
[----:B------:R-:W-:Y:S01]  /*4970*/  MOV R31, R26 ;  /* 0x0000001a001f7202 */ /* 0x000fe20000000f00 */
[----:B------:R-:W-:Y:S01]  /*4980*/  IMAD.X R13, RZ, RZ, R13, P0 ;  /* 0x000000ffff0d7224 */ /* 0x000fe200000e060d */
[----:B------:R-:W-:-:S04]  /*4990*/  ISETP.GE.U32.AND P0, PT, R12, R17, PT ;  /* 0x000000110c00720c */ /* 0x000fc80003f06070 */
[----:B------:R-:W-:-:S13]  /*49a0*/  ISETP.GE.AND.EX P0, PT, R13, R24, PT, P0 ;  /* 0x000000180d00720c */ /* 0x000fda0003f06300 */
[----:B------:R-:W-:Y:S01]  /*49b0*/  @P0 CALL.REL.NOINC `(.L_x_17) ;  /* 0x0000001000000944 */ /* 0x000fe20003c00000 */
[----:B------:R-:W-:Y:S05]  /*49c0*/  BRA `(.L_x_18) ;  /* 0xffffbe7000007947 */ /* 0x000fea000383ffff */
.L_x_17:
[----:B------:R-:W-:Y:S05]  /*49d0*/  EXIT ;  /* 0x000000000000794d */ /* 0x000fea0003800000 */
        .weak           $__internal_0_$__cuda_sm20_div_s64
        .type           $__internal_0_$__cuda_sm20_div_s64,@function
        .size           $__internal_0_$__cuda_sm20_div_s64,(.L_x_318 - $__internal_0_$__cuda_sm20_div_s64)
$__internal_0_$__cuda_sm20_div_s64:
[----:B------:R-:W-:Y:S02]  /*49e0*/  UMOV UR5, URZ ;  /* 0x0000003f00057c82 */ /* 0x000fe40008000000 */
[----:B------:R-:W0:Y:S08]  /*49f0*/  I2F.U64.RP R17, UR4 ;  /* 0x0000000400117d12 */ /* 0x000e300008309000 */
[----:B0-----:R-:W0:Y:S02]  /*4a00*/  MUFU.RCP R17, R17 ;  /* 0x0000001100117308 */ /* 0x001e240000001000 */
[----:B0-----:R-:W-:-:S02]  /*4a10*/  IADD3 R22, R17, 0x1ffffffe, RZ ;  /* 0x1ffffffe11167810 */ /* 0x001fc40007ffe0ff */
[----:B------:R-:W-:-:S04]  /*4a20*/  IADD3 R17, P4, RZ, -UR6, RZ ;  /* 0x80000006ff117c10 */ /* 0x000fc8000ff9e0ff */
[----:B------:R-:W0:Y:S02]  /*4a30*/  F2I.U64.TRUNC R22, R22 ;  /* 0x0000001600167311 */ /* 0x000e24000020d800 */
[----:B0-----:R-:W-:-:S04]  /*4a40*/  IMAD.WIDE.U32 R20, R22, UR4, RZ ;  /* 0x0000000416147c25 */ /* 0x001fc8000f8e00ff */
[----:B------:R-:W-:Y:S01]  /*4a50*/  IMAD R21, R23, UR4, R21 ;  /* 0x0000000417157c24 */ /* 0x000fe2000f8e0215 */
[----:B------:R-:W-:-:S04]  /*4a60*/  IADD3 R25, P0, RZ, -R20, RZ ;  /* 0x80000014ff197210 */ /* 0x000fc80007f1e0ff */
[----:B------:R-:W-:Y:S01]  /*4a70*/  IADD3.X R27, RZ, ~R21, RZ, P0, !PT ;  /* 0x80000015ff1b7210 */ /* 0x000fe200007fe4ff */
[----:B------:R-:W-:Y:S01]  /*4a80*/  IMAD.HI.U32 R20, R22, R25, RZ ;  /* 0x0000001916147227 */ /* 0x000fe200078e00ff */
[----:B------:R-:W-:-:S03]  /*4a90*/  MOV R21, R22 ;  /* 0x0000001600157202 */ /* 0x000fc60000000f00 */
[-C--:B------:R-:W-:Y:S02]  /*4aa0*/  IMAD R29, R23, R27.reuse, RZ ;  /* 0x0000001b171d7224 */ /* 0x080fe400078e02ff */
[----:B------:R-:W-:-:S06]  /*4ab0*/  IMAD.WIDE.U32 R20, P0, R22, R27, R20 ;  /* 0x0000001b16147225 */ /* 0x000fcc0007800014 */
[----:B------:R-:W-:-:S04]  /*4ac0*/  IMAD.HI.U32 R20, P1, R23, R25, R20 ;  /* 0x0000001917147227 */ /* 0x000fc80007820014 */
[----:B------:R-:W-:Y:S01]  /*4ad0*/  IMAD.HI.U32 R25, R23, R27, RZ ;  /* 0x0000001b17197227 */ /* 0x000fe200078e00ff */
[----:B------:R-:W-:-:S03]  /*4ae0*/  IADD3 R21, P2, R29, R20, RZ ;  /* 0x000000141d157210 */ /* 0x000fc60007f5e0ff */
[----:B------:R-:W-:Y:S02]  /*4af0*/  IMAD.X R25, R25, 0x1, R23, P0 ;  /* 0x0000000119197824 */ /* 0x000fe400000e0617 */
[----:B------:R-:W-:-:S03]  /*4b00*/  IMAD.WIDE.U32 R22, R21, UR4, RZ ;  /* 0x0000000415167c25 */ /* 0x000fc6000f8e00ff */
[----:B------:R-:W-:Y:S02]  /*4b10*/  IADD3.X R25, RZ, RZ, R25, P2, P1 ;  /* 0x000000ffff197210 */ /* 0x000fe400017e2419 */
[----:B------:R-:W-:Y:S02]  /*4b20*/  IADD3 R27, P0, RZ, -R22, RZ ;  /* 0x80000016ff1b7210 */ /* 0x000fe40007f1e0ff */
[----:B------:R-:W-:Y:S01]  /*4b30*/  ISETP.LE.AND P1, PT, RZ, UR7, PT ;  /* 0x00000007ff007c0c */ /* 0x000fe2000bf23270 */
[----:B------:R-:W-:Y:S01]  /*4b40*/  IMAD R22, R25, UR4, R23 ;  /* 0x0000000419167c24 */ /* 0x000fe2000f8e0217 */
[----:B------:R-:W-:Y:S01]  /*4b50*/  IADD3.X R23, RZ, ~UR7, RZ, P4, !PT ;  /* 0x80000007ff177c10 */ /* 0x000fe2000a7fe4ff */
[----:B------:R-:W-:Y:S01]  /*4b60*/  IMAD.HI.U32 R20, R21, R27, RZ ;  /* 0x0000001b15147227 */ /* 0x000fe200078e00ff */
[----:B------:R-:W-:Y:S02]  /*4b70*/  SEL R17, R17, UR6, !P1 ;  /* 0x0000000611117c07 */ /* 0x000fe4000c800000 */
[----:B------:R-:W-:-:S02]  /*4b80*/  IADD3.X R22, RZ, ~R22, RZ, P0, !PT ;  /* 0x80000016ff167210 */ /* 0x000fc400007fe4ff */
[----:B------:R-:W-:-:S03]  /*4b90*/  SEL R23, R23, UR7, !P1 ;  /* 0x0000000717177c07 */ /* 0x000fc6000c800000 */
[----:B------:R-:W-:-:S04]  /*4ba0*/  IMAD.WIDE.U32 R20, P0, R21, R22, R20 ;  /* 0x0000001615147225 */ /* 0x000fc80007800014 */
[----:B------:R-:W-:-:S04]  /*4bb0*/  IMAD.HI.U32 R28, R25, R22, RZ ;  /* 0x00000016191c7227 */ /* 0x000fc800078e00ff */
[----:B------:R-:W-:-:S04]  /*4bc0*/  IMAD.HI.U32 R20, P2, R25, R27, R20 ;  /* 0x0000001b19147227 */ /* 0x000fc80007840014 */
[----:B------:R-:W-:Y:S02]  /*4bd0*/  IMAD R21, R25, R22, RZ ;  /* 0x0000001619157224 */ /* 0x000fe400078e02ff */
[----:B------:R-:W-:-:S03]  /*4be0*/  IMAD.X R25, R28, 0x1, R25, P0 ;  /* 0x000000011c197824 */ /* 0x000fc600000e0619 */
[----:B------:R-:W-:Y:S01]  /*4bf0*/  IADD3 R22, P3, R21, R20, RZ ;  /* 0x0000001415167210 */ /* 0x000fe20007f7e0ff */
[----:B------:R-:W-:-:S03]  /*4c00*/  HFMA2.MMA R21, -RZ, RZ, 0, 0 ;  /* 0x00000000ff157435 */ /* 0x000fc600000001ff */
[----:B------:R-:W-:Y:S01]  /*4c10*/  IADD3.X R28, RZ, RZ, R25, P3, P2 ;  /* 0x000000ffff1c7210 */ /* 0x000fe20001fe4419 */
[----:B------:R-:W-:-:S04]  /*4c20*/  IMAD.HI.U32 R20, R22, R17, RZ ;  /* 0x0000001116147227 */ /* 0x000fc800078e00ff */
[-C--:B------:R-:W-:Y:S02]  /*4c30*/  IMAD R27, R28, R23.reuse, RZ ;  /* 0x000000171c1b7224 */ /* 0x080fe400078e02ff */
[----:B------:R-:W-:-:S04]  /*4c40*/  IMAD.WIDE.U32 R20, R22, R23, R20 ;  /* 0x0000001716147225 */ /* 0x000fc800078e0014 */
[----:B------:R-:W-:-:S04]  /*4c50*/  IMAD.HI.U32 R25, R28, R23, RZ ;  /* 0x000000171c197227 */ /* 0x000fc800078e00ff */
[----:B------:R-:W-:-:S05]  /*4c60*/  IMAD.HI.U32 R20, P0, R28, R17, R20 ;  /* 0x000000111c147227 */ /* 0x000fca0007800014 */
[----:B------:R-:W-:Y:S02]  /*4c70*/  IADD3 R22, P2, R27, R20, RZ ;  /* 0x000000141b167210 */ /* 0x000fe40007f5e0ff */
[----:B------:R-:W-:-:S03]  /*4c80*/  IADD3.X R25, R25, RZ, RZ, P0, !PT ;  /* 0x000000ff19197210 */ /* 0x000fc600007fe4ff */
[----:B------:R-:W-:-:S04]  /*4c90*/  IMAD.WIDE.U32 R20, R22, UR4, RZ ;  /* 0x0000000416147c25 */ /* 0x000fc8000f8e00ff */
[----:B------:R-:W-:Y:S01]  /*4ca0*/  IMAD.X R25, RZ, RZ, R25, P2 ;  /* 0x000000ffff197224 */ /* 0x000fe200010e0619 */
[----:B------:R-:W-:Y:S02]  /*4cb0*/  IADD3 R20, P0, -R20, R17, RZ ;  /* 0x0000001114147210 */ /* 0x000fe40007f1e1ff */
[----:B------:R-:W-:Y:S01]  /*4cc0*/  IADD3 R17, P3, R22, 0x1, RZ ;  /* 0x0000000116117810 */ /* 0x000fe20007f7e0ff */
[----:B------:R-:W-:Y:S01]  /*4cd0*/  IMAD R28, R25, UR4, R21 ;  /* 0x00000004191c7c24 */ /* 0x000fe2000f8e0215 */
[----:B------:R-:W-:-:S04]  /*4ce0*/  IADD3 R21, P2, R20, -UR4, RZ ;  /* 0x8000000414157c10 */ /* 0x000fc8000ff5e0ff */
[----:B------:R-:W-:Y:S02]  /*4cf0*/  IADD3.X R28, ~R28, R23, RZ, P0, !PT ;  /* 0x000000171c1c7210 */ /* 0x000fe400007fe5ff */
[----:B------:R-:W-:Y:S02]  /*4d00*/  ISETP.GE.U32.AND P0, PT, R20, UR4, PT ;  /* 0x0000000414007c0c */ /* 0x000fe4000bf06070 */
[C---:B------:R-:W-:Y:S02]  /*4d10*/  IADD3.X R23, R28.reuse, -0x1, RZ, P2, !PT ;  /* 0xffffffff1c177810 */ /* 0x040fe400017fe4ff */
[----:B------:R-:W-:-:S04]  /*4d20*/  ISETP.GE.U32.AND.EX P0, PT, R28, RZ, PT, P0 ;  /* 0x000000ff1c00720c */ /* 0x000fc80003f06100 */
[----:B------:R-:W-:Y:S02]  /*4d30*/  SEL R21, R21, R20, P0 ;  /* 0x0000001415157207 */ /* 0x000fe40000000000 */
[-C--:B------:R-:W-:Y:S02]  /*4d40*/  IADD3.X R20, RZ, R25.reuse, RZ, P3, !PT ;  /* 0x00000019ff147210 */ /* 0x080fe40001ffe4ff */
[----:B------:R-:W-:Y:S02]  /*4d50*/  SEL R17, R17, R22, P0 ;  /* 0x0000001611117207 */ /* 0x000fe40000000000 */
[----:B------:R-:W-:Y:S02]  /*4d60*/  SEL R23, R23, R28, P0 ;  /* 0x0000001c17177207 */ /* 0x000fe40000000000 */
[----:B------:R-:W-:Y:S02]  /*4d70*/  ISETP.GE.U32.AND P2, PT, R21, UR4, PT ;  /* 0x0000000415007c0c */ /* 0x000fe4000bf46070 */
[----:B------:R-:W-:-:S02]  /*4d80*/  SEL R22, R20, R25, P0 ;  /* 0x0000001914167207 */ /* 0x000fc40000000000 */
[----:B------:R-:W-:Y:S02]  /*4d90*/  IADD3 R20, P3, R17, 0x1, RZ ;  /* 0x0000000111147810 */ /* 0x000fe40007f7e0ff */
[----:B------:R-:W-:Y:S02]  /*4da0*/  ISETP.GE.U32.AND.EX P0, PT, R23, RZ, PT, P2 ;  /* 0x000000ff1700720c */ /* 0x000fe40003f06120 */
[----:B------:R-:W-:Y:S01]  /*4db0*/  MOV R25, 0x0 ;  /* 0x0000000000197802 */ /* 0x000fe20000000f00 */
[----:B------:R-:W-:Y:S01]  /*4dc0*/  IMAD.X R21, RZ, RZ, R22, P3 ;  /* 0x000000ffff157224 */ /* 0x000fe200018e0616 */
[----:B------:R-:W-:-:S04]  /*4dd0*/  SEL R20, R20, R17, P0 ;  /* 0x0000001114147207 */ /* 0x000fc80000000000 */
[----:B------:R-:W-:Y:S02]  /*4de0*/  SEL R21, R21, R22, P0 ;  /* 0x0000001615157207 */ /* 0x000fe40000000000 */
[-C--:B------:R-:W-:Y:S02]  /*4df0*/  IADD3 R17, P2, RZ, -R20.reuse, RZ ;  /* 0x80000014ff117210 */ /* 0x080fe40007f5e0ff */
[----:B------:R-:W-:Y:S02]  /*4e00*/  ISETP.NE.U32.AND P0, PT, RZ, UR4, PT ;  /* 0x00000004ff007c0c */ /* 0x000fe4000bf05070 */
[----:B------:R-:W-:Y:S02]  /*4e10*/  IADD3.X R22, RZ, ~R21, RZ, P2, !PT ;  /* 0x80000015ff167210 */ /* 0x000fe400017fe4ff */
[----:B------:R-:W-:Y:S02]  /*4e20*/  ISETP.NE.AND.EX P0, PT, RZ, RZ, PT, P0 ;  /* 0x000000ffff00720c */ /* 0x000fe40003f05300 */
[----:B------:R-:W-:-:S02]  /*4e30*/  SEL R20, R17, R20, !P1 ;  /* 0x0000001411147207 */ /* 0x000fc40004800000 */
[----:B------:R-:W-:Y:S02]  /*4e40*/  SEL R21, R22, R21, !P1 ;  /* 0x0000001516157207 */ /* 0x000fe40004800000 */
[----:B------:R-:W-:Y:S02]  /*4e50*/  SEL R20, R20, 0xffffffff, P0 ;  /* 0xffffffff14147807 */ /* 0x000fe40000000000 */
[----:B------:R-:W-:Y:S01]  /*4e60*/  SEL R21, R21, 0xffffffff, P0 ;  /* 0xffffffff15157807 */ /* 0x000fe20000000000 */
[----:B------:R-:W-:Y:S06]  /*4e70*/  RET.REL.NODEC R24 `(_ZN2at6native60_GLOBAL__N__2075b504_27_DistributionCauchyKernel_cu_d62eea8743distribution_elementwise_grid_stride_kernelIfLi4EZNS0_9templates4cuda21uniform_and_transformIN3c108BFloat16EfPNS_17CUDAGeneratorImplEZZZNS4_13cauchy_kernelIS9_EEvRNS_18TensorIteratorBaseEddT_ENKUlvE_clEvENKUlvE2_clEvEUlfE_EEvSC_T1_T2_EUlP24curandStatePhilox4_32_10E0_ZNS1_27distribution_nullary_kernelIS7_f6float4S9_SL_SG_EEvSC_SI_RKT3_T4_EUlifE0_EEvlNS_15PhiloxCudaStateESH_SI_) ;  /* 0xffffb18018007950 */ /* 0x000fec0003c3ffff */
.L_x_19:
[----:B------:R-:W-:-:S00]  /*4e80*/  BRA `(.L_x_19) ;  /* 0xfffffff000007947 */ /* 0x000fc0000383ffff */
[----:B------:R-:W-:-:S00]  /*4e90*/  NOP ;  /* 0x0000000000007918 */ /* 0x000fc00000000000 */
        /* <DEDUP_REMOVED lines=14> */
.L_x_318:


//--------------------- .text._ZN2at6native60_GLOBAL__N__2075b504_27_DistributionCauchyKernel_cu_d62eea8743distribution_elementwise_grid_stride_kernelIfLi4EZNS0_9templates4cuda21uniform_and_transformIN3c108BFloat16EfPNS_17CUDAGeneratorImplEZZZNS4_13cauchy_kernelIS9_EEvRNS_18TensorIteratorBaseEddT_ENKUlvE_clEvENKUlvE2_clEvEUlfE_EEvSC_T1_T2_EUlP24curandStatePhilox4_32_10E0_ZNS1_27distribution_nullary_kernelIS7_f6float4S9_SL_SG_EEvSC_SI_RKT3_T4_EUlifE_EEvlNS_15PhiloxCudaStateESH_SI_ --------------------------
	.section	.text._ZN2at6native60_GLOBAL__N__2075b504_27_DistributionCauchyKernel_cu_d62eea8743distribution_elementwise_grid_stride_kernelIfLi4EZNS0_9templates4cuda21uniform_and_transformIN3c108BFloat16EfPNS_17CUDAGeneratorImplEZZZNS4_13cauchy_kernelIS9_EEvRNS_18TensorIteratorBaseEddT_ENKUlvE_clEvENKUlvE2_clEvEUlfE_EEvSC_T1_T2_EUlP24curandStatePhilox4_32_10E0_ZNS1_27distribution_nullary_kernelIS7_f6float4S9_SL_SG_EEvSC_SI_RKT3_T4_EUlifE_EEvlNS_15PhiloxCudaStateESH_SI_,"ax",@progbits
	.sectioninfo	@"SHI_REGISTERS=48"
	.align	128
.text._ZN2at6native60_GLOBAL__N__2075b504_27_DistributionCauchyKernel_cu_d62eea8743distribution_elementwise_grid_stride_kernelIfLi4EZNS0_9templates4cuda21uniform_and_transformIN3c108BFloat16EfPNS_17CUDAGeneratorImplEZZZNS4_13cauchy_kernelIS9_EEvRNS_18TensorIteratorBaseEddT_ENKUlvE_clEvENKUlvE2_clEvEUlfE_EEvSC_T1_T2_EUlP24curandStatePhilox4_32_10E0_ZNS1_27distribution_nullary_kernelIS7_f6float4S9_SL_SG_EEvSC_SI_RKT3_T4_EUlifE_EEvlNS_15PhiloxCudaStateESH_SI_:
        .type           _ZN2at6native60_GLOBAL__N__2075b504_27_DistributionCauchyKernel_cu_d62eea8743distribution_elementwise_grid_stride_kernelIfLi4EZNS0_9templates4cuda21uniform_and_transformIN3c108BFloat16EfPNS_17CUDAGeneratorImplEZZZNS4_13cauchy_kernelIS9_EEvRNS_18TensorIteratorBaseEddT_ENKUlvE_clEvENKUlvE2_clEvEUlfE_EEvSC_T1_T2_EUlP24curandStatePhilox4_32_10E0_ZNS1_27distribution_nullary_kernelIS7_f6float4S9_SL_SG_EEvSC_SI_RKT3_T4_EUlifE_EEvlNS_15PhiloxCudaStateESH_SI_,@function
        .size           _ZN2at6native60_GLOBAL__N__2075b504_27_DistributionCauchyKernel_cu_d62eea8743distribution_elementwise_grid_stride_kernelIfLi4EZNS0_9templates4cuda21uniform_and_transformIN3c108BFloat16EfPNS_17CUDAGeneratorImplEZZZNS4_13cauchy_kernelIS9_EEvRNS_18TensorIteratorBaseEddT_ENKUlvE_clEvENKUlvE2_clEvEUlfE_EEvSC_T1_T2_EUlP24curandStatePhilox4_32_10E0_ZNS1_27distribution_nullary_kernelIS7_f6float4S9_SL_SG_EEvSC_SI_RKT3_T4_EUlifE_EEvlNS_15PhiloxCudaStateESH_SI_,(.L_x_320 - _ZN2at6native60_GLOBAL__N__2075b504_27_DistributionCauchyKernel_cu_d62eea8743distribution_elementwise_grid_stride_kernelIfLi4EZNS0_9templates4cuda21uniform_and_transformIN3c108BFloat16EfPNS_17CUDAGeneratorImplEZZZNS4_13cauchy_kernelIS9_EEvRNS_18TensorIteratorBaseEddT_ENKUlvE_clEvENKUlvE2_clEvEUlfE_EEvSC_T1_T2_EUlP24curandStatePhilox4_32_10E0_ZNS1_27distribution_nullary_kernelIS7_f6float4S9_SL_SG_EEvSC_SI_RKT3_T4_EUlifE_EEvlNS_15PhiloxCudaStateESH_SI_)
        .other          _ZN2at6native60_GLOBAL__N__2075b504_27_DistributionCauchyKernel_cu_d62eea8743distribution_elementwise_grid_stride_kernelIfLi4EZNS0_9templates4cuda21uniform_and_transformIN3c108BFloat16EfPNS_17CUDAGeneratorImplEZZZNS4_13cauchy_kernelIS9_EEvRNS_18TensorIteratorBaseEddT_ENKUlvE_clEvENKUlvE2_clEvEUlfE_EEvSC_T1_T2_EUlP24curandStatePhilox4_32_10E0_ZNS1_27distribution_nullary_kernelIS7_f6float4S9_SL_SG_EEvSC_SI_RKT3_T4_EUlifE_EEvlNS_15PhiloxCudaStateESH_SI_,@"STO_CUDA_ENTRY STV_DEFAULT"
_ZN2at6native60_GLOBAL__N__2075b504_27_DistributionCauchyKernel_cu_d62eea8743distribution_elementwise_grid_stride_kernelIfLi4EZNS0_9templates4cuda21uniform_and_transformIN3c108BFloat16EfPNS_17CUDAGeneratorImplEZZZNS4_13cauchy_kernelIS9_EEvRNS_18TensorIteratorBaseEddT_ENKUlvE_clEvENKUlvE2_clEvEUlfE_EEvSC_T1_T2_EUlP24curandStatePhilox4_32_10E0_ZNS1_27distribution_nullary_kernelIS7_f6float4S9_SL_SG_EEvSC_SI_RKT3_T4_EUlifE_EEvlNS_15PhiloxCudaStateESH_SI_:
[----:B------:R-:W-:Y:S02]  /*0000*/  IMAD.MOV.U32 R1, RZ, RZ, c[0x0][0x28] ;  /* 0x00000a00ff017624 */ /* 0x000fe400078e00ff */
[----:B------:R-:W-:Y:S01]  /*0010*/  ULDC.U8 UR4, c[0x0][0x17c] ;  /* 0x00005f0000047ab9 */ /* 0x000fe20000000000 */
[----:B------:R-:W-:Y:S01]  /*0020*/  IMAD.MOV.U32 R32, RZ, RZ, c[0x0][0x170] ;  /* 0x00005c00ff207624 */ /* 0x000fe200078e00ff */
[----:B------:R-:W-:Y:S01]  /*0030*/  ISETP.NE.AND P0, PT, RZ, UR4, PT ;  /* 0x00000004ff007c0c */ /* 0x000fe2000bf05270 */
[----:B------:R-:W-:Y:S01]  /*0040*/  IMAD.MOV.U32 R33, RZ, RZ, c[0x0][0x174] ;  /* 0x00005d00ff217624 */ /* 0x000fe200078e00ff */
[----:B------:R-:W-:Y:S01]  /*0050*/  ULDC.64 UR8, c[0x0][0x118] ;  /* 0x0000460000087ab9 */ /* 0x000fe20000000a00 */
[----:B------:R-:W-:Y:S02]  /*0060*/  IMAD.MOV.U32 R44, RZ, RZ, c[0x0][0x168] ;  /* 0x00005a00ff2c7624 */ /* 0x000fe400078e00ff */
[----:B------:R-:W-:Y:S01]  /*0070*/  IMAD.MOV.U32 R45, RZ, RZ, c[0x0][0x16c] ;  /* 0x00005b00ff2d7624 */ /* 0x000fe200078e00ff */
[----:B------:R-:W0:Y:S04]  /*0080*/  S2R R20, SR_TID.X ;  /* 0x0000000000147919 */ /* 0x000e280000002100 */
[----:B------:R-:W0:Y:S01]  /*0090*/  S2R R5, SR_CTAID.X ;  /* 0x0000000000057919 */ /* 0x000e220000002500 */
[----:B------:R-:W-:Y:S01]  /*00a0*/  HFMA2.MMA R21, -RZ, RZ, 0, 0 ;  /* 0x00000000ff157435 */ /* 0x000fe200000001ff */
[----:B------:R-:W-:Y:S01]  /*00b0*/  UMOV UR6, 0x1 ;  /* 0x0000000100067882 */ /* 0x000fe20000000000 */
[----:B------:R-:W-:Y:S01]  /*00c0*/  @P0 IMAD.MOV.U32 R2, RZ, RZ, R32 ;  /* 0x000000ffff020224 */ /* 0x000fe200078e0020 */
[----:B------:R-:W2:Y:S01]  /*00d0*/  @P0 LDG.E.64 R44, [R44.64] ;  /* 0x000000082c2c0981 */ /* 0x000ea2000c1e1b00 */
[----:B------:R-:W-:Y:S01]  /*00e0*/  @P0 IMAD.MOV.U32 R3, RZ, RZ, R33 ;  /* 0x000000ffff030224 */ /* 0x000fe200078e0021 */
[----:B------:R-:W-:-:S05]  /*00f0*/  ULDC.64 UR4, c[0x0][0x160] ;  /* 0x0000580000047ab9 */ /* 0x000fca0000000a00 */
[----:B------:R-:W3:Y:S01]  /*0100*/  @P0 LDG.E.64 R2, [R2.64] ;  /* 0x0000000802020981 */ /* 0x000ee2000c1e1b00 */
[----:B0-----:R-:W-:-:S06]  /*0110*/  IMAD.WIDE.U32 R20, R5, c[0x0][0x0], R20 ;  /* 0x0000000005147a25 */ /* 0x001fcc00078e0014 */
[----:B------:R-:W-:Y:S01]  /*0120*/  IMAD.WIDE.U32 R6, R20, -0x326172a9, RZ ;  /* 0xcd9e8d5714067825 */ /* 0x000fe200078e00ff */
[----:B------:R-:W-:-:S04]  /*0130*/  UIADD3 UR6, UP0, -UR6, UR4, URZ ;  /* 0x0000000406067290 */ /* 0x000fc8000ff1e13f */
[----:B------:R-:W-:Y:S01]  /*0140*/  UIADD3.X UR7, UR5, -0x1, URZ, UP0, !UPT ;  /* 0xffffffff05077890 */ /* 0x000fe200087fe43f */
[----:B---3--:R-:W-:-:S05]  /*0150*/  @P0 IADD3 R32, P1, R2, c[0x0][0x178], RZ ;  /* 0x00005e0002200a10 */ /* 0x008fca0007f3e0ff */
[----:B------:R-:W-:-:S05]  /*0160*/  @P0 IMAD.X R33, RZ, RZ, R3, P1 ;  /* 0x000000ffff210224 */ /* 0x000fca00008e0603 */
        /* <DEDUP_REMOVED lines=42> */
[----:B------:R-:W-:Y:S02]  /*0410*/  ISETP.NE.U32.AND P0, PT, RZ, UR7, PT ;  /* 0x00000007ff007c0c */ /* 0x000fe4000bf05070 */
[----:B------:R-:W-:Y:S01]  /*0420*/  IADD3 R14, R45, 0x1fd5c5a3, RZ ;  /* 0x1fd5c5a32d0e7810 */ /* 0x000fe20007ffe0ff */
[----:B------:R-:W-:Y:S01]  /*0430*/  IMAD.WIDE.U32 R26, R26, -0x326172a9, RZ ;  /* 0xcd9e8d571a1a7825 */ /* 0x000fe200078e00ff */
[----:B------:R-:W-:Y:S02]  /*0440*/  IADD3 R15, R44, 0x5384540f, RZ ;  /* 0x5384540f2c0f7810 */ /* 0x000fe40007ffe0ff */
[----:B------:R-:W-:Y:S02]  /*0450*/  LOP3.LUT R30, R39, R30, R14, 0x96, !PT ;  /* 0x0000001e271e7212 */ /* 0x000fe400078e960e */
[----:B------:R-:W-:-:S02]  /*0460*/  LOP3.LUT R31, R27, R16, R15, 0x96, !PT ;  /* 0x000000101b1f7212 */ /* 0x000fc400078e960f */
[----:B------:R-:W-:Y:S01]  /*0470*/  IADD3 R18, R44, -0xe443238, RZ ;  /* 0xf1bbcdc82c127810 */ /* 0x000fe20007ffe0ff */
[----:B------:R-:W-:Y:S01]  /*0480*/  IMAD.HI.U32 R23, R30, -0x326172a9, RZ ;  /* 0xcd9e8d571e177827 */ /* 0x000fe200078e00ff */
[----:B------:R-:W-:-:S03]  /*0490*/  IADD3 R19, R45, -0x24c28bd8, RZ ;  /* 0xdb3d74282d137810 */ /* 0x000fc60007ffe0ff */
[----:B------:R-:W-:Y:S01]  /*04a0*/  IMAD.HI.U32 R22, R31, -0x2daee0ad, RZ ;  /* 0xd2511f531f167827 */ /* 0x000fe200078e00ff */
[----:B------:R-:W-:-:S03]  /*04b0*/  LOP3.LUT R26, R23, R26, R18, 0x96, !PT ;  /* 0x0000001a171a7212 */ /* 0x000fc600078e9612 */
        /* <DEDUP_REMOVED lines=9> */
[----:B------:R-:W-:Y:S05]  /*0550*/  CALL.REL.NOINC `($__internal_1_$__cuda_sm20_div_s64) ;  /* 0x00000f1000007944 */ /* 0x000fea0003c00000 */
[----:B------:R-:W-:Y:S02]  /*0560*/  IMAD.MOV.U32 R22, RZ, RZ, R24 ;  /* 0x000000ffff167224 */ /* 0x000fe400078e0018 */
[----:B------:R-:W-:Y:S01]  /*0570*/  IMAD.MOV.U32 R23, RZ, RZ, R25 ;  /* 0x000000ffff177224 */ /* 0x000fe200078e0019 */
[----:B------:R-:W-:Y:S05]  /*0580*/  BRA `(.L_x_21) ;  /* 0x0000016000007947 */ /* 0x000fea0003800000 */
.L_x_20:
[----:B------:R-:W-:-:S04]  /*0590*/  IMAD.MOV.U32 R22, RZ, RZ, c[0x0][0x0] ;  /* 0x00000000ff167624 */ /* 0x000fc800078e00ff */
[----:B------:R-:W-:-:S05]  /*05a0*/  IMAD R22, R22, c[0x0][0xc], RZ ;  /* 0x0000030016167a24 */ /* 0x000fca00078e02ff */
[----:B------:R-:W-:-:S04]  /*05b0*/  SHF.L.U32 R28, R22, 0x2, RZ ;  /* 0x00000002161c7819 */ /* 0x000fc800000006ff */
[----:B------:R-:W0:Y:S01]  /*05c0*/  I2F.U32.RP R24, R28 ;  /* 0x0000001c00187306 */ /* 0x000e220000209000 */
[----:B------:R-:W-:Y:S01]  /*05d0*/  IMAD.MOV R25, RZ, RZ, -R28 ;  /* 0x000000ffff197224 */ /* 0x000fe200078e0a1c */
[----:B------:R-:W-:-:S06]  /*05e0*/  ISETP.NE.U32.AND P2, PT, R28, RZ, PT ;  /* 0x000000ff1c00720c */ /* 0x000fcc0003f45070 */
[----:B0-----:R-:W0:Y:S02]  /*05f0*/  MUFU.RCP R24, R24 ;  /* 0x0000001800187308 */ /* 0x001e240000001000 */
[----:B0-----:R-:W-:-:S06]  /*0600*/  IADD3 R22, R24, 0xffffffe, RZ ;  /* 0x0ffffffe18167810 */ /* 0x001fcc0007ffe0ff */
[----:B------:R0:W1:Y:S02]  /*0610*/  F2I.FTZ.U32.TRUNC.NTZ R23, R22 ;  /* 0x0000001600177305 */ /* 0x000064000021f000 */
[----:B0-----:R-:W-:Y:S02]  /*0620*/  IMAD.MOV.U32 R22, RZ, RZ, RZ ;  /* 0x000000ffff167224 */ /* 0x001fe400078e00ff */
[----:B-1----:R-:W-:-:S04]  /*0630*/  IMAD R25, R25, R23, RZ ;  /* 0x0000001719197224 */ /* 0x002fc800078e02ff */
[----:B------:R-:W-:-:S06]  /*0640*/  IMAD.HI.U32 R23, R23, R25, R22 ;  /* 0x0000001917177227 */ /* 0x000fcc00078e0016 */
[----:B------:R-:W-:-:S04]  /*0650*/  IMAD.HI.U32 R22, R23, UR6, RZ ;  /* 0x0000000617167c27 */ /* 0x000fc8000f8e00ff */
[----:B------:R-:W-:-:S04]  /*0660*/  IMAD.MOV R23, RZ, RZ, -R22 ;  /* 0x000000ffff177224 */ /* 0x000fc800078e0a16 */
[----:B------:R-:W-:-:S05]  /*0670*/  IMAD R23, R28, R23, UR6 ;  /* 0x000000061c177e24 */ /* 0x000fca000f8e0217 */
[----:B------:R-:W-:-:S13]  /*0680*/  ISETP.GE.U32.AND P0, PT, R23, R28, PT ;  /* 0x0000001c1700720c */ /* 0x000fda0003f06070 */
[----:B------:R-:W-:Y:S01]  /*0690*/  @P0 IMAD.IADD R23, R23, 0x1, -R28 ;  /* 0x0000000117170824 */ /* 0x000fe200078e0a1c */
[----:B------:R-:W-:-:S04]  /*06a0*/  @P0 IADD3 R22, R22, 0x1, RZ ;  /* 0x0000000116160810 */ /* 0x000fc80007ffe0ff */
[----:B------:R-:W-:Y:S01]  /*06b0*/  ISETP.GE.U32.AND P1, PT, R23, R28, PT ;  /* 0x0000001c1700720c */ /* 0x000fe20003f26070 */
[----:B------:R-:W-:-:S12]  /*06c0*/  IMAD.MOV.U32 R23, RZ, RZ, RZ ;  /* 0x000000ffff177224 */ /* 0x000fd800078e00ff */
[----:B------:R-:W-:Y:S02]  /*06d0*/  @P1 IADD3 R22, R22, 0x1, RZ ;  /* 0x0000000116161810 */ /* 0x000fe40007ffe0ff */
[----:B------:R-:W-:-:S03]  /*06e0*/  @!P2 LOP3.LUT R22, RZ, R28, RZ, 0x33, !PT ;  /* 0x0000001cff16a212 */ /* 0x000fc600078e33ff */
.L_x_21:
        /* <DEDUP_REMOVED lines=15> */
[----:B------:R-:W-:Y:S01]  /*07e0*/  IADD3 R29, R44, -0x700cb87f, RZ ;  /* 0x8ff347812c1d7810 */ /* 0x000fe20007ffe0ff */
[----:B------:R-:W-:Y:S01]  /*07f0*/  IMAD R31, R31, -0x2daee0ad, RZ ;  /* 0xd2511f531f1f7824 */ /* 0x000fe200078e02ff */
[----:B------:R-:W-:Y:S01]  /*0800*/  IADD3 R30, R45, -0x695add53, RZ ;  /* 0x96a522ad2d1e7810 */ /* 0x000fe20007ffe0ff */
[----:B------:R-:W-:Y:S01]  /*0810*/  IMAD.WIDE.U32 R38, R38, -0x326172a9, RZ ;  /* 0xcd9e8d5726267825 */ /* 0x000fe200078e00ff */
[----:B------:R-:W-:Y:S02]  /*0820*/  LOP3.LUT R37, R22, R29, RZ, 0x3c, !PT ;  /* 0x0000001d16257212 */ /* 0x000fe400078e3cff */
[----:B------:R-:W-:Y:S01]  /*0830*/  LOP3.LUT R22, R31, R30, RZ, 0x3c, !PT ;  /* 0x0000001e1f167212 */ /* 0x000fe200078e3cff */
[----:B------:R-:W-:Y:S01]  /*0840*/  IMAD.HI.U32 R23, R26, -0x2daee0ad, RZ ;  /* 0xd2511f531a177827 */ /* 0x000fe200078e00ff */
[----:B------:R-:W-:Y:S02]  /*0850*/  LOP3.LUT R37, R37, R39, RZ, 0x3c, !PT ;  /* 0x0000002725257212 */ /* 0x000fe400078e3cff */
[----:B------:R-:W-:-:S02]  /*0860*/  SHF.R.U64 R31, R32, 0x2, R33 ;  /* 0x00000002201f7819 */ /* 0x000fc40000001221 */
[----:B------:R-:W-:Y:S02]  /*0870*/  LOP3.LUT R39, R22, R23, RZ, 0x3c, !PT ;  /* 0x0000001716277212 */ /* 0x000fe400078e3cff */
[----:B------:R-:W-:Y:S02]  /*0880*/  LOP3.LUT R32, R32, 0x3, RZ, 0xc0, !PT ;  /* 0x0000000320207812 */ /* 0x000fe400078ec0ff */
.L_x_33:
[----:B------:R-:W-:Y:S01]  /*0890*/  IADD3 R31, R31, 0x1, RZ ;  /* 0x000000011f1f7810 */ /* 0x000fe20007ffe0ff */
[----:B------:R-:W-:Y:S03]  /*08a0*/  BSSY B0, `(.L_x_22) ;  /* 0x000000c000007945 */ /* 0x000fe60003800000 */
[C---:B------:R-:W-:Y:S01]  /*08b0*/  ISETP.NE.AND P0, PT, R31.reuse, RZ, PT ;  /* 0x000000ff1f00720c */ /* 0x040fe20003f05270 */
[----:B------:R-:W-:-:S12]  /*08c0*/  IMAD.HI.U32 R22, R31, -0x2daee0ad, RZ ;  /* 0xd2511f531f167827 */ /* 0x000fd800078e00ff */
[----:B------:R-:W-:Y:S05]  /*08d0*/  @P0 BRA `(.L_x_23) ;  /* 0x0000008000000947 */ /* 0x000fea0003800000 */
[----:B------:R-:W-:-:S04]  /*08e0*/  IADD3 R0, R0, 0x1, RZ ;  /* 0x0000000100007810 */ /* 0x000fc80007ffe0ff */
[----:B------:R-:W-:-:S13]  /*08f0*/  ISETP.NE.AND P0, PT, R0, RZ, PT ;  /* 0x000000ff0000720c */ /* 0x000fda0003f05270 */
[----:B------:R-:W-:Y:S01]  /*0900*/  @!P0 IADD3 R20, R20, 0x1, RZ ;  /* 0x0000000114148810 */ /* 0x000fe20007ffe0ff */
[----:B------:R-:W-:Y:S01]  /*0910*/  @!P0 IMAD.MOV.U32 R0, RZ, RZ, RZ ;  /* 0x000000ffff008224 */ /* 0x000fe200078e00ff */
[----:B------:R-:W-:Y:S02]  /*0920*/  @!P0 IADD3 R23, R21, 0x1, RZ ;  /* 0x0000000115178810 */ /* 0x000fe40007ffe0ff */
[----:B------:R-:W-:-:S13]  /*0930*/  ISETP.NE.AND P1, PT, R20, RZ, !P0 ;  /* 0x000000ff1400720c */ /* 0x000fda0004725270 */
[----:B------:R-:W-:-:S04]  /*0940*/  @P1 IMAD.MOV R23, RZ, RZ, R21 ;  /* 0x000000ffff171224 */ /* 0x000fc800078e0215 */
[----:B------:R-:W-:Y:S02]  /*0950*/  @!P0 IMAD.MOV.U32 R21, RZ, RZ, R23 ;  /* 0x000000ffff158224 */ /* 0x000fe400078e0017 */
.L_x_23:
[----:B------:R-:W-:Y:S05]  /*0960*/  BSYNC B0 ;  /* 0x0000000000007941 */ /* 0x000fea0003800000 */
.L_x_22:
[----:B------:R-:W-:Y:S01]  /*0970*/  IMAD.HI.U32 R23, R20, -0x326172a9, RZ ;  /* 0xcd9e8d5714177827 */ /* 0x000fe200078e00ff */
[----:B------:R-:W-:Y:S02]  /*0980*/  LOP3.LUT R22, R22, R21, R45, 0x96, !PT ;  /* 0x0000001516167212 */ /* 0x000fe400078e962d */
[----:B------:R-:W-:Y:S01]  /*0990*/  ISETP.NE.AND P0, PT, R32, 0x1, PT ;  /* 0x000000012000780c */ /* 0x000fe20003f05270 */
[----:B------:R-:W-:Y:S01]  /*09a0*/  IMAD R24, R20, -0x326172a9, RZ ;  /* 0xcd9e8d5714187824 */ /* 0x000fe200078e02ff */
[----:B------:R-:W-:Y:S01]  /*09b0*/  LOP3.LUT R40, R23, R0, R44, 0x96, !PT ;  /* 0x0000000017287212 */ /* 0x000fe200078e962c */
[----:B------:R-:W-:-:S04]  /*09c0*/  IMAD.WIDE.U32 R22, R22, -0x326172a9, RZ ;  /* 0xcd9e8d5716167825 */ /* 0x000fc800078e00ff */
[----:B------:R-:W-:Y:S01]  /*09d0*/  IMAD R25, R31, -0x2daee0ad, RZ ;  /* 0xd2511f531f197824 */ /* 0x000fe200078e02ff */
[----:B------:R-:W-:Y:S01]  /*09e0*/  LOP3.LUT R24, R23, R24, R3, 0x96, !PT ;  /* 0x0000001817187212 */ /* 0x000fe200078e9603 */
[----:B------:R-:W-:-:S04]  /*09f0*/  IMAD.WIDE.U32 R40, R40, -0x2daee0ad, RZ ;  /* 0xd2511f5328287825 */ /* 0x000fc800078e00ff */
[----:B------:R-:W-:Y:S01]  /*0a00*/  IMAD.WIDE.U32 R34, R24, -0x2daee0ad, RZ ;  /* 0xd2511f5318227825 */ /* 0x000fe200078e00ff */
[----:B------:R-:W-:-:S03]  /*0a10*/  LOP3.LUT R25, R41, R25, R2, 0x96, !PT ;  /* 0x0000001929197212 */ /* 0x000fc600078e9602 */
[----:B------:R-:W-:Y:S01]  /*0a20*/  IMAD R36, R26, -0x2daee0ad, RZ ;  /* 0xd2511f531a247824 */ /* 0x000fe200078e02ff */
[----:B------:R-:W-:Y:S01]  /*0a30*/  LOP3.LUT R23, R35, R40, R5, 0x96, !PT ;  /* 0x0000002823177212 */ /* 0x000fe200078e9605 */
[----:B------:R-:W-:-:S04]  /*0a40*/  IMAD.WIDE.U32 R24, R25, -0x326172a9, RZ ;  /* 0xcd9e8d5719187825 */ /* 0x000fc800078e00ff */
[----:B------:R-:W-:Y:S01]  /*0a50*/  IMAD.MOV.U32 R42, RZ, RZ, R38 ;  /* 0x000000ffff2a7224 */ /* 0x000fe200078e0026 */
[----:B------:R-:W-:Y:S01]  /*0a60*/  LOP3.LUT R40, R25, R22, R4, 0x96, !PT ;  /* 0x0000001619287212 */ /* 0x000fe200078e9604 */
[----:B------:R-:W-:-:S04]  /*0a70*/  IMAD.WIDE.U32 R22, R23, -0x326172a9, RZ ;  /* 0xcd9e8d5717167825 */ /* 0x000fc800078e00ff */
[----:B------:R-:W-:Y:S01]  /*0a80*/  IMAD.WIDE.U32 R40, R40, -0x2daee0ad, RZ ;  /* 0xd2511f5328287825 */ /* 0x000fe200078e00ff */
[----:B------:R-:W-:-:S04]  /*0a90*/  LOP3.LUT R35, R23, R24, R7, 0x96, !PT ;  /* 0x0000001817237212 */ /* 0x000fc800078e9607 */
        /* <DEDUP_REMOVED lines=19> */
[----:B------:R-:W-:-:S03]  /*0bd0*/  LOP3.LUT R23, R35, R40, R19, 0x96, !PT ;  /* 0x0000002823177212 */ /* 0x000fc600078e9613 */
[----:B------:R-:W-:Y:S01]  /*0be0*/  IMAD.MOV.U32 R41, RZ, RZ, R39 ;  /* 0x000000ffff297224 */ /* 0x000fe200078e0027 */
[----:B------:R-:W-:Y:S01]  /*0bf0*/  LOP3.LUT R26, R25, R22, R18, 0x96, !PT ;  /* 0x00000016191a7212 */ /* 0x000fe200078e9612 */
[----:B------:R-:W-:-:S04]  /*0c00*/  IMAD.WIDE.U32 R22, R23, -0x326172a9, RZ ;  /* 0xcd9e8d5717167825 */ /* 0x000fc800078e00ff */
[----:B------:R-:W-:Y:S01]  /*0c10*/  IMAD.HI.U32 R25, R26, -0x2daee0ad, RZ ;  /* 0xd2511f531a197827 */ /* 0x000fe200078e00ff */
[----:B------:R-:W-:-:S04]  /*0c20*/  LOP3.LUT R33, R23, R24, R29, 0x96, !PT ;  /* 0x0000001817217212 */ /* 0x000fc800078e961d */
[----:B------:R-:W-:Y:S01]  /*0c30*/  LOP3.LUT R34, R25, R34, R30, 0x96, !PT ;  /* 0x0000002219227212 */ /* 0x000fe200078e961e */
[----:B------:R-:W-:Y:S01]  /*0c40*/  IMAD.MOV.U32 R24, RZ, RZ, R33 ;  /* 0x000000ffff187224 */ /* 0x000fe200078e0021 */
[----:B------:R-:W-:Y:S01]  /*0c50*/  MOV R25, R36 ;  /* 0x0000002400197202 */ /* 0x000fe20000000f00 */
[----:B------:R-:W-:Y:S05]  /*0c60*/  @!P0 BRA `(.L_x_24) ;  /* 0x0000010000008947 */ /* 0x000fea0003800000 */
[----:B------:R-:W-:-:S13]  /*0c70*/  ISETP.NE.AND P0, PT, R32, 0x2, PT ;  /* 0x000000022000780c */ /* 0x000fda0003f05270 */
[----:B------:R-:W-:Y:S05]  /*0c80*/  @!P0 BRA `(.L_x_25) ;  /* 0x000000a000008947 */ /* 0x000fea0003800000 */
[----:B------:R-:W-:Y:S01]  /*0c90*/  ISETP.NE.AND P0, PT, R32, 0x3, PT ;  /* 0x000000032000780c */ /* 0x000fe20003f05270 */
[----:B------:R-:W-:Y:S02]  /*0ca0*/  IMAD.MOV.U32 R42, RZ, RZ, R36 ;  /* 0x000000ffff2a7224 */ /* 0x000fe400078e0024 */
[----:B------:R-:W-:Y:S02]  /*0cb0*/  IMAD.MOV.U32 R41, RZ, RZ, R33 ;  /* 0x000000ffff297224 */ /* 0x000fe400078e0021 */
[----:B------:R-:W-:Y:S02]  /*0cc0*/  IMAD.MOV.U32 R25, RZ, RZ, R22 ;  /* 0x000000ffff197224 */ /* 0x000fe400078e0016 */
[----:B------:R-:W-:-:S06]  /*0cd0*/  IMAD.MOV.U32 R24, RZ, RZ, R34 ;  /* 0x000000ffff187224 */ /* 0x000fcc00078e0022 */
[----:B------:R-:W-:Y:S01]  /*0ce0*/  @P0 IMAD.MOV.U32 R42, RZ, RZ, R37 ;  /* 0x000000ffff2a0224 */ /* 0x000fe200078e0025 */
[----:B------:R-:W-:Y:S01]  /*0cf0*/  @P0 MOV R41, R38 ;  /* 0x0000002600290202 */ /* 0x000fe20000000f00 */
[----:B------:R-:W-:Y:S02]  /*0d00*/  @P0 IMAD.MOV.U32 R25, RZ, RZ, R39 ;  /* 0x000000ffff190224 */ /* 0x000fe400078e0027 */
[----:B------:R-:W-:Y:S01]  /*0d10*/  @P0 IMAD.MOV.U32 R24, RZ, RZ, R36 ;  /* 0x000000ffff180224 */ /* 0x000fe200078e0024 */
[----:B------:R-:W-:Y:S05]  /*0d20*/  BRA `(.L_x_24) ;  /* 0x0000004000007947 */ /* 0x000fea0003800000 */
.L_x_25:
[----:B------:R-:W-:Y:S02]  /*0d30*/  IMAD.MOV.U32 R42, RZ, RZ, R39 ;  /* 0x000000ffff2a7224 */ /* 0x000fe400078e0027 */
[----:B------:R-:W-:Y:S02]  /*0d40*/  IMAD.MOV.U32 R41, RZ, RZ, R36 ;  /* 0x000000ffff297224 */ /* 0x000fe400078e0024 */
[----:B------:R-:W-:Y:S02]  /*0d50*/  IMAD.MOV.U32 R25, RZ, RZ, R33 ;  /* 0x000000ffff197224 */ /* 0x000fe400078e0021 */
[----:B------:R-:W-:-:S02]  /*0d60*/  IMAD.MOV.U32 R24, RZ, RZ, R22 ;  /* 0x000000ffff187224 */ /* 0x000fc400078e0016 */
.L_x_24:
[----:B------:R-:W-:Y:S01]  /*0d70*/  MOV R35, c[0x0][0x0] ;  /* 0x0000000000237a02 */ /* 0x000fe20000000f00 */
[----:B------:R-:W0:Y:S01]  /*0d80*/  I2F.U32 R42, R42 ;  /* 0x0000002a002a7306 */ /* 0x000e220000201000 */
[----:B------:R-:W-:Y:S01]  /*0d90*/  ISETP.GE.U32.AND P3, PT, R16, c[0x0][0x160], PT ;  /* 0x0000580010007a0c */ /* 0x000fe20003f66070 */
[----:B------:R-:W-:Y:S02]  /*0da0*/  BSSY B0, `(.L_x_26) ;  /* 0x0000026000007945 */ /* 0x000fe40003800000 */
[----:B------:R-:W-:Y:S01]  /*0db0*/  IMAD R35, R35, c[0x0][0xc], RZ ;  /* 0x0000030023237a24 */ /* 0x000fe200078e02ff */
[----:B------:R-:W-:-:S03]  /*0dc0*/  ISETP.GE.AND.EX P3, PT, R17, c[0x0][0x164], PT, P3 ;  /* 0x0000590011007a0c */ /* 0x000fc60003f66330 */
[C---:B------:R-:W-:Y:S01]  /*0dd0*/  IMAD R43, R35.reuse, 0x3, RZ ;  /* 0x00000003232b7824 */ /* 0x040fe200078e02ff */
[CC--:B------:R-:W-:Y:S01]  /*0de0*/  IADD3 R37, P1, R35.reuse, R16.reuse, RZ ;  /* 0x0000001023257210 */ /* 0x0c0fe20007f3e0ff */
[----:B------:R-:W1:Y:S01]  /*0df0*/  I2F.U32 R36, R41 ;  /* 0x0000002900247306 */ /* 0x000e620000201000 */
[----:B------:R-:W-:Y:S02]  /*0e00*/  LEA R39, P2, R35, R16, 0x1 ;  /* 0x0000001023277211 */ /* 0x000fe400078408ff */
[----:B------:R-:W-:Y:S01]  /*0e10*/  ISETP.GE.U32.AND P0, PT, R37, c[0x0][0x160], PT ;  /* 0x0000580025007a0c */ /* 0x000fe20003f06070 */
[----:B------:R-:W-:Y:S01]  /*0e20*/  IMAD.X R40, RZ, RZ, R17, P1 ;  /* 0x000000ffff287224 */ /* 0x000fe200008e0611 */
[----:B------:R-:W-:-:S03]  /*0e30*/  ISETP.GE.U32.AND P1, PT, R39, c[0x0][0x160], PT ;  /* 0x0000580027007a0c */ /* 0x000fc60003f26070 */
[----:B------:R-:W2:Y:S01]  /*0e40*/  I2F.U32 R41, R24 ;  /* 0x0000001800297306 */ /* 0x000ea20000201000 */
[----:B------:R-:W-:Y:S02]  /*0e50*/  ISETP.GE.AND.EX P0, PT, R40, c[0x0][0x164], PT, P0 ;  /* 0x0000590028007a0c */ /* 0x000fe40003f06300 */
[----:B------:R-:W-:-:S05]  /*0e60*/  IADD3 R40, P4, R43, R16, RZ ;  /* 0x000000102b287210 */ /* 0x000fca0007f9e0ff */
[----:B------:R3:W4:Y:S01]  /*0e70*/  I2F.U32 R38, R25 ;  /* 0x0000001900267306 */ /* 0x0007220000201000 */
[--C-:B------:R-:W-:Y:S02]  /*0e80*/  IMAD.X R43, RZ, RZ, R17.reuse, P4 ;  /* 0x000000ffff2b7224 */ /* 0x100fe400020e0611 */
[----:B---3--:R-:W-:Y:S01]  /*0e90*/  IMAD.X R25, RZ, RZ, R17, P2 ;  /* 0x000000ffff197224 */ /* 0x008fe200010e0611 */
[----:B------:R-:W-:-:S04]  /*0ea0*/  ISETP.GE.U32.AND P2, PT, R40, c[0x0][0x160], PT ;  /* 0x0000580028007a0c */ /* 0x000fc80003f46070 */
[----:B------:R-:W-:Y:S01]  /*0eb0*/  ISETP.GE.AND.EX P2, PT, R43, c[0x0][0x164], PT, P2 ;  /* 0x000059002b007a0c */ /* 0x000fe20003f46320 */
[----:B------:R-:W-:Y:S01]  /*0ec0*/  IMAD.MOV.U32 R43, RZ, RZ, 0x2f800000 ;  /* 0x2f800000ff2b7424 */ /* 0x000fe200078e00ff */
[----:B------:R-:W-:-:S03]  /*0ed0*/  ISETP.GE.AND.EX P1, PT, R25, c[0x0][0x164], PT, P1 ;  /* 0x0000590019007a0c */ /* 0x000fc60003f26310 */
[----:B0-----:R-:W-:Y:S01]  /*0ee0*/  FFMA.FTZ R42, R42, R43, 1.1641532182693481445e-10 ;  /* 0x2f0000002a2a7423 */ /* 0x001fe2000001002b */
[----:B------:R-:W-:Y:S05]  /*0ef0*/  @P3 BRA `(.L_x_27) ;  /* 0x0000010000003947 */ /* 0x000fea0003800000 */
[----:B-12-4-:R-:W-:Y:S01]  /*0f00*/  FMNMX.NAN R24, R42, 0.99999988079071044922, PT ;  /* 0x3f7ffffe2a187809 */ /* 0x016fe20003820000 */
        /* <DEDUP_REMOVED lines=8> */
[----:B0-----:R-:W-:-:S02]  /*0f90*/  FMUL.FTZ R24, R24, R25 ;  /* 0x0000001918187220 */ /* 0x001fc40000410000 */
[----:B------:R-:W-:Y:S02]  /*0fa0*/  IMAD R25, R16, c[0x0][0x190], RZ ;  /* 0x0000640010197a24 */ /* 0x000fe400078e02ff */
[----:B------:R-:W-:-:S03]  /*0fb0*/  FFMA.FTZ R42, R24, R42, c[0x0][0x194] ;  /* 0x00006500182a7623 */ /* 0x000fc6000001002a */
[C---:B------:R-:W-:Y:S02]  /*0fc0*/  IADD3 R24, P3, R25.reuse, c[0x0][0x188], RZ ;  /* 0x0000620019187a10 */ /* 0x040fe40007f7e0ff */
[----:B------:R-:W-:Y:S02]  /*0fd0*/  F2FP.BF16.PACK_AB R42, RZ, R42 ;  /* 0x0000002aff2a723e */ /* 0x000fe400000010ff */
[----:B------:R-:W-:-:S05]  /*0fe0*/  LEA.HI.X.SX32 R25, R25, c[0x0][0x18c], 0x1, P3 ;  /* 0x0000630019197a11 */ /* 0x000fca00018f0eff */
[----:B------:R0:W-:Y:S04]  /*0ff0*/  STG.E.U16 [R24.64], R42 ;  /* 0x0000002a18007986 */ /* 0x0001e8000c101508 */
.L_x_27:
[----:B-12-4-:R-:W-:Y:S05]  /*1000*/  BSYNC B0 ;  /* 0x0000000000007941 */ /* 0x016fea0003800000 */
.L_x_26:
[----:B------:R-:W-:Y:S01]  /*1010*/  BSSY B0, `(.L_x_28) ;  /* 0x0000014000007945 */ /* 0x000fe20003800000 */
[----:B0-----:R-:W-:Y:S01]  /*1020*/  FFMA.FTZ R24, R36, R43, 1.1641532182693481445e-10 ;  /* 0x2f00000024187423 */ /* 0x001fe2000001002b */
[----:B------:R-:W-:Y:S05]  /*1030*/  @P0 BRA `(.L_x_29) ;  /* 0x0000011000000947 */ /* 0x000fea0003800000 */
[----:B------:R-:W-:Y:S01]  /*1040*/  FMNMX.NAN R24, R24, 0.99999988079071044922, PT ;  /* 0x3f7ffffe18187809 */ /* 0x000fe20003820000 */
[----:B------:R-:W-:-:S03]  /*1050*/  IMAD R37, R37, c[0x0][0x190], RZ ;  /* 0x0000640025257a24 */ /* 0x000fc600078e02ff */
[----:B------:R-:W-:-:S05]  /*1060*/  FMNMX.NAN R24, R24, 1.1920928955078125e-07, !PT ;  /* 0x3400000018187809 */ /* 0x000fca0007820000 */
[----:B------:R-:W-:-:S04]  /*1070*/  FADD.FTZ R24, R24, -0.5 ;  /* 0xbf00000018187421 */ /* 0x000fc80000010000 */
[----:B------:R-:W-:-:S04]  /*1080*/  FMUL.FTZ R24, R24, 3.1415927410125732422 ;  /* 0x40490fdb18187820 */ /* 0x000fc80000410000 */
[----:B------:R-:W-:Y:S02]  /*1090*/  FMUL.RZ R42, R24, 0.15915493667125701904 ;  /* 0x3e22f983182a7820 */ /* 0x000fe4000040c000 */
[----:B------:R-:W-:Y:S02]  /*10a0*/  IMAD.MOV.U32 R24, RZ, RZ, c[0x0][0x198] ;  /* 0x00006600ff187624 */ /* 0x000fe400078e00ff */
[----:B------:R-:W0:Y:S08]  /*10b0*/  MUFU.COS R36, R42 ;  /* 0x0000002a00247308 */ /* 0x000e300000000000 */
[----:B------:R-:W-:Y:S08]  /*10c0*/  MUFU.SIN R25, R42 ;  /* 0x0000002a00197308 */ /* 0x000ff00000000400 */
[----:B0-----:R-:W0:Y:S02]  /*10d0*/  MUFU.RCP R36, R36 ;  /* 0x0000002400247308 */ /* 0x001e240000001000 */
[----:B0-----:R-:W-:-:S04]  /*10e0*/  FMUL.FTZ R25, R25, R36 ;  /* 0x0000002419197220 */ /* 0x001fc80000410000 */
[----:B------:R-:W-:Y:S01]  /*10f0*/  FFMA.FTZ R25, R25, R24, c[0x0][0x194] ;  /* 0x0000650019197623 */ /* 0x000fe20000010018 */
[----:B------:R-:W-:-:S04]  /*1100*/  IADD3 R24, P0, R37, c[0x0][0x188], RZ ;  /* 0x0000620025187a10 */ /* 0x000fc80007f1e0ff */
[----:B------:R-:W-:Y:S02]  /*1110*/  F2FP.BF16.PACK_AB R42, RZ, R25 ;  /* 0x00000019ff2a723e */ /* 0x000fe400000010ff */
[----:B------:R-:W-:Y:S02]  /*1120*/  LEA.HI.X.SX32 R25, R37, c[0x0][0x18c], 0x1, P0 ;  /* 0x0000630025197a11 */ /* 0x000fe400000f0eff */
[----:B------:R-:W-:-:S05]  /*1130*/  PRMT R37, R42, 0x7610, R37 ;  /* 0x000076102a257816 */ /* 0x000fca0000000025 */
[----:B------:R0:W-:Y:S02]  /*1140*/  STG.E.U16 [R24.64], R37 ;  /* 0x0000002518007986 */ /* 0x0001e4000c101508 */
.L_x_29:
[----:B------:R-:W-:Y:S05]  /*1150*/  BSYNC B0 ;  /* 0x0000000000007941 */ /* 0x000fea0003800000 */
.L_x_28:
[----:B------:R-:W-:Y:S01]  /*1160*/  BSSY B0, `(.L_x_30) ;  /* 0x0000013000007945 */ /* 0x000fe20003800000 */
[----:B0-----:R-:W-:Y:S01]  /*1170*/  FFMA.FTZ R24, R38, R43, 1.1641532182693481445e-10 ;  /* 0x2f00000026187423 */ /* 0x001fe2000001002b */
[----:B------:R-:W-:Y:S05]  /*1180*/  @P1 BRA `(.L_x_31) ;  /* 0x0000010000001947 */ /* 0x000fea0003800000 */
[----:B------:R-:W-:Y:S01]  /*1190*/  FMNMX.NAN R24, R24, 0.99999988079071044922, PT ;  /* 0x3f7ffffe18187809 */ /* 0x000fe20003820000 */
[----:B------:R-:W-:Y:S01]  /*11a0*/  IMAD R39, R39, c[0x0][0x190], RZ ;  /* 0x0000640027277a24 */ /* 0x000fe200078e02ff */
        /* <DEDUP_REMOVED lines=12> */
[----:B------:R-:W-:-:S05]  /*1270*/  LEA.HI.X.SX32 R25, R39, c[0x0][0x18c], 0x1, P0 ;  /* 0x0000630027197a11 */ /* 0x000fca00000f0eff */
[----:B------:R0:W-:Y:S02]  /*1280*/  STG.E.U16 [R24.64], R37 ;  /* 0x0000002518007986 */ /* 0x0001e4000c101508 */
.L_x_31:
[----:B------:R-:W-:Y:S05]  /*1290*/  BSYNC B0 ;  /* 0x0000000000007941 */ /* 0x000fea0003800000 */
.L_x_30:
[----:B0-----:R-:W-:Y:S01]  /*12a0*/  FFMA.FTZ R24, R41, R43, 1.1641532182693481445e-10 ;  /* 0x2f00000029187423 */ /* 0x001fe2000001002b */
[----:B------:R-:W-:Y:S05]  /*12b0*/  @P2 BRA `(.L_x_32) ;  /* 0x0000010000002947 */ /* 0x000fea0003800000 */
[----:B------:R-:W-:Y:S01]  /*12c0*/  FMNMX.NAN R24, R24, 0.99999988079071044922, PT ;  /* 0x3f7ffffe18187809 */ /* 0x000fe20003820000 */
[----:B------:R-:W-:Y:S02]  /*12d0*/  IMAD.MOV.U32 R37, RZ, RZ, c[0x0][0x198] ;  /* 0x00006600ff257624 */ /* 0x000fe400078e00ff */
[----:B------:R-:W-:Y:S01]  /*12e0*/  IMAD R40, R40, c[0x0][0x190], RZ ;  /* 0x0000640028287a24 */ /* 0x000fe200078e02ff */
        /* <DEDUP_REMOVED lines=13> */
.L_x_32:
[----:B------:R-:W-:Y:S01]  /*13c0*/  LEA R16, P0, R35, R16, 0x2 ;  /* 0x0000001023107211 */ /* 0x000fe200078010ff */
[----:B------:R-:W-:Y:S01]  /*13d0*/  WARPSYNC 0xffffffff ;  /* 0xffffffff00007948 */ /* 0x000fe20003800000 */
[----:B------:R-:W-:Y:S01]  /*13e0*/  BAR.SYNC.DEFER_BLOCKING 0x0 ;  /* 0x0000000000007b1d */ /* 0x000fe20000010000 */
[----:B------:R-:W-:Y:S02]  /*13f0*/  IMAD.MOV.U32 R38, RZ, RZ, R22 ;  /* 0x000000ffff267224 */ /* 0x000fe400078e0016 */
[----:B------:R-:W-:Y:S01]  /*1400*/  IMAD.X R17, RZ, RZ, R17, P0 ;  /* 0x000000ffff117224 */ /* 0x000fe200000e0611 */
[----:B------:R-:W-:Y:S01]  /*1410*/  ISETP.GE.U32.AND P0, PT, R16, R27, PT ;  /* 0x0000001b1000720c */ /* 0x000fe20003f06070 */
[----:B0-----:R-:W-:Y:S02]  /*1420*/  IMAD.MOV.U32 R37, RZ, RZ, R33 ;  /* 0x000000ffff257224 */ /* 0x001fe400078e0021 */
[----:B------:R-:W-:Y:S01]  /*1430*/  IMAD.MOV.U32 R39, RZ, RZ, R34 ;  /* 0x000000ffff277224 */ /* 0x000fe200078e0022 */
[----:B------:R-:W-:-:S13]  /*1440*/  ISETP.GE.AND.EX P0, PT, R17, R28, PT, P0 ;  /* 0x0000001c1100720c */ /* 0x000fda0003f06300 */
[----:B------:R-:W-:Y:S05]  /*1450*/  @!P0 BRA `(.L_x_33) ;  /* 0xfffff43000008947 */ /* 0x000fea000383ffff */
[----:B------:R-:W-:Y:S05]  /*1460*/  EXIT ;  /* 0x000000000000794d */ /* 0x000fea0003800000 */
        .weak           $__internal_1_$__cuda_sm20_div_s64
        .type           $__internal_1_$__cuda_sm20_div_s64,@function
        .size           $__internal_1_$__cuda_sm20_div_s64,(.L_x_320 - $__internal_1_$__cuda_sm20_div_s64)
$__internal_1_$__cuda_sm20_div_s64:
[----:B------:R-:W-:Y:S02]  /*1470*/  UMOV UR5, URZ ;  /* 0x0000003f00057c82 */ /* 0x000fe40008000000 */
[----:B------:R-:W0:Y:S08]  /*1480*/  I2F.U64.RP R27, UR4 ;  /* 0x00000004001b7d12 */ /* 0x000e300008309000 */
[----:B0-----:R-:W0:Y:S02]  /*1490*/  MUFU.RCP R27, R27 ;  /* 0x0000001b001b7308 */ /* 0x001e240000001000 */
[----:B0-----:R-:W-:-:S06]  /*14a0*/  IADD3 R24, R27, 0x1ffffffe, RZ ;  /* 0x1ffffffe1b187810 */ /* 0x001fcc0007ffe0ff */
[----:B------:R-:W0:Y:S02]  /*14b0*/  F2I.U64.TRUNC R24, R24 ;  /* 0x0000001800187311 */ /* 0x000e24000020d800 */
[----:B0-----:R-:W-:-:S04]  /*14c0*/  IMAD.WIDE.U32 R22, R24, UR4, RZ ;  /* 0x0000000418167c25 */ /* 0x001fc8000f8e00ff */
[----:B------:R-:W-:Y:S01]  /*14d0*/  IMAD R23, R25, UR4, R23 ;  /* 0x0000000419177c24 */ /* 0x000fe2000f8e0217 */
[----:B------:R-:W-:-:S05]  /*14e0*/  IADD3 R29, P0, RZ, -R22, RZ ;  /* 0x80000016ff1d7210 */ /* 0x000fca0007f1e0ff */
[----:B------:R-:W-:-:S04]  /*14f0*/  IMAD.HI.U32 R22, R24, R29, RZ ;  /* 0x0000001d18167227 */ /* 0x000fc800078e00ff */
[----:B------:R-:W-:Y:S01]  /*1500*/  IMAD.X R35, RZ, RZ, ~R23, P0 ;  /* 0x000000ffff237224 */ /* 0x000fe200000e0e17 */
[----:B------:R-:W-:-:S03]  /*1510*/  MOV R23, R24 ;  /* 0x0000001800177202 */ /* 0x000fc60000000f00 */
[-C--:B------:R-:W-:Y:S02]  /*1520*/  IMAD R37, R25, R35.reuse, RZ ;  /* 0x0000002319257224 */ /* 0x080fe400078e02ff */
[----:B------:R-:W-:-:S04]  /*1530*/  IMAD.WIDE.U32 R22, P0, R24, R35, R22 ;  /* 0x0000002318167225 */ /* 0x000fc80007800016 */
[----:B------:R-:W-:-:S04]  /*1540*/  IMAD.HI.U32 R27, R25, R35, RZ ;  /* 0x00000023191b7227 */ /* 0x000fc800078e00ff */
[----:B------:R-:W-:-:S04]  /*1550*/  IMAD.HI.U32 R22, P1, R25, R29, R22 ;  /* 0x0000001d19167227 */ /* 0x000fc80007820016 */
[----:B------:R-:W-:Y:S01]  /*1560*/  IMAD.X R27, R27, 0x1, R25, P0 ;  /* 0x000000011b1b7824 */ /* 0x000fe200000e0619 */
[----:B------:R-:W-:-:S04]  /*1570*/  IADD3 R23, P2, R37, R22, RZ ;  /* 0x0000001625177210 */ /* 0x000fc80007f5e0ff */
[----:B------:R-:W-:Y:S01]  /*1580*/  IADD3.X R27, RZ, RZ, R27, P2, P1 ;  /* 0x000000ffff1b7210 */ /* 0x000fe200017e241b */
[----:B------:R-:W-:Y:S01]  /*1590*/  IMAD.WIDE.U32 R24, R23, UR4, RZ ;  /* 0x0000000417187c25 */ /* 0x000fe2000f8e00ff */
[----:B------:R-:W-:-:S04]  /*15a0*/  ISETP.LE.AND P1, PT, RZ, UR7, PT ;  /* 0x00000007ff007c0c */ /* 0x000fc8000bf23270 */
[----:B------:R-:W-:Y:S01]  /*15b0*/  IADD3 R29, P0, RZ, -R24, RZ ;  /* 0x80000018ff1d7210 */ /* 0x000fe20007f1e0ff */
[----:B------:R-:W-:Y:S01]  /*15c0*/  IMAD R24, R27, UR4, R25 ;  /* 0x000000041b187c24 */ /* 0x000fe2000f8e0219 */
[----:B------:R-:W-:-:S03]  /*15d0*/  IADD3 R25, P4, RZ, -UR6, RZ ;  /* 0x80000006ff197c10 */ /* 0x000fc6000ff9e0ff */
[----:B------:R-:W-:Y:S01]  /*15e0*/  IMAD.HI.U32 R22, R23, R29, RZ ;  /* 0x0000001d17167227 */ /* 0x000fe200078e00ff */
[----:B------:R-:W-:-:S03]  /*15f0*/  SEL R25, R25, UR6, !P1 ;  /* 0x0000000619197c07 */ /* 0x000fc6000c800000 */
[----:B------:R-:W-:-:S04]  /*1600*/  IMAD.X R24, RZ, RZ, ~R24, P0 ;  /* 0x000000ffff187224 */ /* 0x000fc800000e0e18 */
[----:B------:R-:W-:-:S04]  /*1610*/  IMAD.WIDE.U32 R22, P0, R23, R24, R22 ;  /* 0x0000001817167225 */ /* 0x000fc80007800016 */
[----:B------:R-:W-:-:S04]  /*1620*/  IMAD.HI.U32 R34, R27, R24, RZ ;  /* 0x000000181b227227 */ /* 0x000fc800078e00ff */
[----:B------:R-:W-:-:S04]  /*1630*/  IMAD.HI.U32 R22, P2, R27, R29, R22 ;  /* 0x0000001d1b167227 */ /* 0x000fc80007840016 */
[----:B------:R-:W-:Y:S02]  /*1640*/  IMAD R23, R27, R24, RZ ;  /* 0x000000181b177224 */ /* 0x000fe400078e02ff */
[----:B------:R-:W-:-:S03]  /*1650*/  IMAD.X R29, RZ, RZ, ~UR7, P4 ;  /* 0x80000007ff1d7e24 */ /* 0x000fc6000a0e06ff */
[----:B------:R-:W-:Y:S01]  /*1660*/  IADD3 R24, P3, R23, R22, RZ ;  /* 0x0000001617187210 */ /* 0x000fe20007f7e0ff */
[----:B------:R-:W-:Y:S01]  /*1670*/  IMAD.X R23, R34, 0x1, R27, P0 ;  /* 0x0000000122177824 */ /* 0x000fe200000e061b */
[----:B------:R-:W-:-:S03]  /*1680*/  SEL R27, R29, UR7, !P1 ;  /* 0x000000071d1b7c07 */ /* 0x000fc6000c800000 */
[----:B------:R-:W-:Y:S01]  /*1690*/  IMAD.HI.U32 R22, R24, R25, RZ ;  /* 0x0000001918167227 */ /* 0x000fe200078e00ff */
[----:B------:R-:W-:-:S03]  /*16a0*/  IADD3.X R34, RZ, RZ, R23, P3, P2 ;  /* 0x000000ffff227210 */ /* 0x000fc60001fe4417 */
[----:B------:R-:W-:Y:S02]  /*16b0*/  IMAD.MOV.U32 R23, RZ, RZ, RZ ;  /* 0x000000ffff177224 */ /* 0x000fe400078e00ff */
[-C--:B------:R-:W-:Y:S02]  /*16c0*/  IMAD R35, R34, R27.reuse, RZ ;  /* 0x0000001b22237224 */ /* 0x080fe400078e02ff */
[----:B------:R-:W-:-:S04]  /*16d0*/  IMAD.WIDE.U32 R22, R24, R27, R22 ;  /* 0x0000001b18167225 */ /* 0x000fc800078e0016 */
[----:B------:R-:W-:-:S04]  /*16e0*/  IMAD.HI.U32 R29, R34, R27, RZ ;  /* 0x0000001b221d7227 */ /* 0x000fc800078e00ff */
[----:B------:R-:W-:-:S04]  /*16f0*/  IMAD.HI.U32 R22, P0, R34, R25, R22 ;  /* 0x0000001922167227 */ /* 0x000fc80007800016 */
[----:B------:R-:W-:Y:S01]  /*1700*/  IMAD.X R29, RZ, RZ, R29, P0 ;  /* 0x000000ffff1d7224 */ /* 0x000fe200000e061d */
[----:B------:R-:W-:-:S04]  /*1710*/  IADD3 R24, P2, R35, R22, RZ ;  /* 0x0000001623187210 */ /* 0x000fc80007f5e0ff */
[----:B------:R-:W-:Y:S01]  /*1720*/  IADD3.X R29, RZ, R29, RZ, P2, !PT ;  /* 0x0000001dff1d7210 */ /* 0x000fe200017fe4ff */
[----:B------:R-:W-:-:S04]  /*1730*/  IMAD.WIDE.U32 R22, R24, UR4, RZ ;  /* 0x0000000418167c25 */ /* 0x000fc8000f8e00ff */
[----:B------:R-:W-:Y:S01]  /*1740*/  IMAD R34, R29, UR4, R23 ;  /* 0x000000041d227c24 */ /* 0x000fe2000f8e0217 */
[----:B------:R-:W-:Y:S02]  /*1750*/  IADD3 R22, P0, -R22, R25, RZ ;  /* 0x0000001916167210 */ /* 0x000fe40007f1e1ff */
[----:B------:R-:W-:Y:S02]  /*1760*/  IADD3 R23, P3, R24, 0x1, RZ ;  /* 0x0000000118177810 */ /* 0x000fe40007f7e0ff */
[C---:B------:R-:W-:Y:S01]  /*1770*/  IADD3 R25, P2, R22.reuse, -UR4, RZ ;  /* 0x8000000416197c10 */ /* 0x040fe2000ff5e0ff */
[----:B------:R-:W-:Y:S01]  /*1780*/  IMAD.X R34, R27, 0x1, ~R34, P0 ;  /* 0x000000011b227824 */ /* 0x000fe200000e0e22 */
[----:B------:R-:W-:-:S04]  /*1790*/  ISETP.GE.U32.AND P0, PT, R22, UR4, PT ;  /* 0x0000000416007c0c */ /* 0x000fc8000bf06070 */
[C---:B------:R-:W-:Y:S02]  /*17a0*/  ISETP.GE.U32.AND.EX P0, PT, R34.reuse, RZ, PT, P0 ;  /* 0x000000ff2200720c */ /* 0x040fe40003f06100 */
[----:B------:R-:W-:Y:S02]  /*17b0*/  IADD3.X R27, R34, -0x1, RZ, P2, !PT ;  /* 0xffffffff221b7810 */ /* 0x000fe400017fe4ff */
[----:B------:R-:W-:Y:S01]  /*17c0*/  SEL R25, R25, R22, P0 ;  /* 0x0000001619197207 */ /* 0x000fe20000000000 */
[----:B------:R-:W-:Y:S01]  /*17d0*/  IMAD.X R22, RZ, RZ, R29, P3 ;  /* 0x000000ffff167224 */ /* 0x000fe200018e061d */
[----:B------:R-:W-:Y:S02]  /*17e0*/  SEL R23, R23, R24, P0 ;  /* 0x0000001817177207 */ /* 0x000fe40000000000 */
[----:B------:R-:W-:Y:S02]  /*17f0*/  SEL R27, R27, R34, P0 ;  /* 0x000000221b1b7207 */ /* 0x000fe40000000000 */
[----:B------:R-:W-:-:S02]  /*1800*/  ISETP.GE.U32.AND P2, PT, R25, UR4, PT ;  /* 0x0000000419007c0c */ /* 0x000fc4000bf46070 */
[----:B------:R-:W-:Y:S01]  /*1810*/  SEL R22, R22, R29, P0 ;  /* 0x0000001d16167207 */ /* 0x000fe20000000000 */
[----:B------:R-:W-:Y:S01]  /*1820*/  IMAD.MOV.U32 R29, RZ, RZ, 0x0 ;  /* 0x00000000ff1d7424 */ /* 0x000fe200078e00ff */
[----:B------:R-:W-:Y:S02]  /*1830*/  IADD3 R24, P3, R23, 0x1, RZ ;  /* 0x0000000117187810 */ /* 0x000fe40007f7e0ff */
[----:B------:R-:W-:-:S03]  /*1840*/  ISETP.GE.U32.AND.EX P0, PT, R27, RZ, PT, P2 ;  /* 0x000000ff1b00720c */ /* 0x000fc60003f06120 */
[----:B------:R-:W-:Y:S01]  /*1850*/  IMAD.X R25, RZ, RZ, R22, P3 ;  /* 0x000000ffff197224 */ /* 0x000fe200018e0616 */
[----:B------:R-:W-:-:S04]  /*1860*/  SEL R24, R24, R23, P0 ;  /* 0x0000001718187207 */ /* 0x000fc80000000000 */
[----:B------:R-:W-:Y:S02]  /*1870*/  SEL R25, R25, R22, P0 ;  /* 0x0000001619197207 */ /* 0x000fe40000000000 */
[-C--:B------:R-:W-:Y:S02]  /*1880*/  IADD3 R23, P2, RZ, -R24.reuse, RZ ;  /* 0x80000018ff177210 */ /* 0x080fe40007f5e0ff */
[----:B------:R-:W-:Y:S02]  /*1890*/  ISETP.NE.U32.AND P0, PT, RZ, UR4, PT ;  /* 0x00000004ff007c0c */ /* 0x000fe4000bf05070 */
[----:B------:R-:W-:Y:S01]  /*18a0*/  SEL R24, R23, R24, !P1 ;  /* 0x0000001817187207 */ /* 0x000fe20004800000 */
[----:B------:R-:W-:Y:S01]  /*18b0*/  IMAD.X R22, RZ, RZ, ~R25, P2 ;  /* 0x000000ffff167224 */ /* 0x000fe200010e0e19 */
[----:B------:R-:W-:-:S04]  /*18c0*/  ISETP.NE.AND.EX P0, PT, RZ, RZ, PT, P0 ;  /* 0x000000ffff00720c */ /* 0x000fc80003f05300 */
[----:B------:R-:W-:Y:S02]  /*18d0*/  SEL R25, R22, R25, !P1 ;  /* 0x0000001916197207 */ /* 0x000fe40004800000 */
[----:B------:R-:W-:Y:S02]  /*18e0*/  SEL R24, R24, 0xffffffff, P0 ;  /* 0xffffffff18187807 */ /* 0x000fe40000000000 */
[----:B------:R-:W-:Y:S01]  /*18f0*/  SEL R25, R25, 0xffffffff, P0 ;  /* 0xffffffff19197807 */ /* 0x000fe20000000000 */
[----:B------:R-:W-:Y:S06]  /*1900*/  RET.REL.NODEC R28 `(_ZN2at6native60_GLOBAL__N__2075b504_27_DistributionCauchyKernel_cu_d62eea8743distribution_elementwise_grid_stride_kernelIfLi4EZNS0_9templates4cuda21uniform_and_transformIN3c108BFloat16EfPNS_17CUDAGeneratorImplEZZZNS4_13cauchy_kernelIS9_EEvRNS_18TensorIteratorBaseEddT_ENKUlvE_clEvENKUlvE2_clEvEUlfE_EEvSC_T1_T2_EUlP24curandStatePhilox4_32_10E0_ZNS1_27distribution_nullary_kernelIS7_f6float4S9_SL_SG_EEvSC_SI_RKT3_T4_EUlifE_EEvlNS_15PhiloxCudaStateESH_SI_) ;  /* 0xffffe6f01c007950 */ /* 0x000fec0003c3ffff */
.L_x_34:
        /* <DEDUP_REMOVED lines=15> */
.L_x_320:


//--------------------- .text._ZN2at6native60_GLOBAL__N__2075b504_27_DistributionCauchyKernel_cu_d62eea8743distribution_elementwise_grid_stride_kernelIfLi4EZNS0_9templates4cuda21uniform_and_transformIN3c108BFloat16EfPNS_17CUDAGeneratorImplEZZZNS4_13cauchy_kernelIS9_EEvRNS_18TensorIteratorBaseEddT_ENKUlvE_clEvENKUlvE2_clEvEUlfE_EEvSC_T1_T2_EUlP24curandStatePhilox4_32_10E_ZNS1_27distribution_nullary_kernelIS7_f7double2S9_SL_SG_EEvSC_SI_RKT3_T4_EUlifE0_EEvlNS_15PhiloxCudaStateESH_SI_ --------------------------
	.section	.text._ZN2at6native60_GLOBAL__N__2075b504_27_DistributionCauchyKernel_cu_d62eea8743distribution_elementwise_grid_stride_kernelIfLi4EZNS0_9templates4cuda21uniform_and_transformIN3c108BFloat16EfPNS_17CUDAGeneratorImplEZZZNS4_13cauchy_kernelIS9_EEvRNS_18TensorIteratorBaseEddT_ENKUlvE_clEvENKUlvE2_clEvEUlfE_EEvSC_T1_T2_EUlP24curandStatePhilox4_32_10E_ZNS1_27distribution_nullary_kernelIS7_f7double2S9_SL_SG_EEvSC_SI_RKT3_T4_EUlifE0_EEvlNS_15PhiloxCudaStateESH_SI_,"ax",@progbits
	.sectioninfo	@"SHI_REGISTERS=38"
	.align	128
.text._ZN2at6native60_GLOBAL__N__2075b504_27_DistributionCauchyKernel_cu_d62eea8743distribution_elementwise_grid_stride_kernelIfLi4EZNS0_9templates4cuda21uniform_and_transformIN3c108BFloat16EfPNS_17CUDAGeneratorImplEZZZNS4_13cauchy_kernelIS9_EEvRNS_18TensorIteratorBaseEddT_ENKUlvE_clEvENKUlvE2_clEvEUlfE_EEvSC_T1_T2_EUlP24curandStatePhilox4_32_10E_ZNS1_27distribution_nullary_kernelIS7_f7double2S9_SL_SG_EEvSC_SI_RKT3_T4_EUlifE0_EEvlNS_15PhiloxCudaStateESH_SI_:
        .type           _ZN2at6native60_GLOBAL__N__2075b504_27_DistributionCauchyKernel_cu_d62eea8743distribution_elementwise_grid_stride_kernelIfLi4EZNS0_9templates4cuda21uniform_and_transformIN3c108BFloat16EfPNS_17CUDAGeneratorImplEZZZNS4_13cauchy_kernelIS9_EEvRNS_18TensorIteratorBaseEddT_ENKUlvE_clEvENKUlvE2_clEvEUlfE_EEvSC_T1_T2_EUlP24curandStatePhilox4_32_10E_ZNS1_27distribution_nullary_kernelIS7_f7double2S9_SL_SG_EEvSC_SI_RKT3_T4_EUlifE0_EEvlNS_15PhiloxCudaStateESH_SI_,@function
        .size           _ZN2at6native60_GLOBAL__N__2075b504_27_DistributionCauchyKernel_cu_d62eea8743distribution_elementwise_grid_stride_kernelIfLi4EZNS0_9templates4cuda21uniform_and_transformIN3c108BFloat16EfPNS_17CUDAGeneratorImplEZZZNS4_13cauchy_kernelIS9_EEvRNS_18TensorIteratorBaseEddT_ENKUlvE_clEvENKUlvE2_clEvEUlfE_EEvSC_T1_T2_EUlP24curandStatePhilox4_32_10E_ZNS1_27distribution_nullary_kernelIS7_f7double2S9_SL_SG_EEvSC_SI_RKT3_T4_EUlifE0_EEvlNS_15PhiloxCudaStateESH_SI_,(.L_x_322 - _ZN2at6native60_GLOBAL__N__2075b504_27_DistributionCauchyKernel_cu_d62eea8743distribution_elementwise_grid_stride_kernelIfLi4EZNS0_9templates4cuda21uniform_and_transformIN3c108BFloat16EfPNS_17CUDAGeneratorImplEZZZNS4_13cauchy_kernelIS9_EEvRNS_18TensorIteratorBaseEddT_ENKUlvE_clEvENKUlvE2_clEvEUlfE_EEvSC_T1_T2_EUlP24curandStatePhilox4_32_10E_ZNS1_27distribution_nullary_kernelIS7_f7double2S9_SL_SG_EEvSC_SI_RKT3_T4_EUlifE0_EEvlNS_15PhiloxCudaStateESH_SI_)
        .other          _ZN2at6native60_GLOBAL__N__2075b504_27_DistributionCauchyKernel_cu_d62eea8743distribution_elementwise_grid_stride_kernelIfLi4EZNS0_9templates4cuda21uniform_and_transformIN3c108BFloat16EfPNS_17CUDAGeneratorImplEZZZNS4_13cauchy_kernelIS9_EEvRNS_18TensorIteratorBaseEddT_ENKUlvE_clEvENKUlvE2_clEvEUlfE_EEvSC_T1_T2_EUlP24curandStatePhilox4_32_10E_ZNS1_27distribution_nullary_kernelIS7_f7double2S9_SL_SG_EEvSC_SI_RKT3_T4_EUlifE0_EEvlNS_15PhiloxCudaStateESH_SI_,@"STO_CUDA_ENTRY STV_DEFAULT"
_ZN2at6native60_GLOBAL__N__2075b504_27_DistributionCauchyKernel_cu_d62eea8743distribution_elementwise_grid_stride_kernelIfLi4EZNS0_9templates4cuda21uniform_and_transformIN3c108BFloat16EfPNS_17CUDAGeneratorImplEZZZNS4_13cauchy_kernelIS9_EEvRNS_18TensorIteratorBaseEddT_ENKUlvE_clEvENKUlvE2_clEvEUlfE_EEvSC_T1_T2_EUlP24curandStatePhilox4_32_10E_ZNS1_27distribution_nullary_kernelIS7_f7double2S9_SL_SG_EEvSC_SI_RKT3_T4_EUlifE0_EEvlNS_15PhiloxCudaStateESH_SI_:
        /* <DEDUP_REMOVED lines=92> */
[----:B------:R-:W-:Y:S05]  /*05c0*/  CALL.REL.NOINC `($__internal_2_$__cuda_sm20_div_s64) ;  /* 0x0000444000007944 */ /* 0x000fea0003c00000 */
[----:B------:R-:W-:Y:S05]  /*05d0*/  BRA `(.L_x_36) ;  /* 0x0000016000007947 */ /* 0x000fea0003800000 */
.L_x_35:
        /* <DEDUP_REMOVED lines=22> */
.L_x_36:
        /* <DEDUP_REMOVED lines=16> */
.L_x_53:
        /* <DEDUP_REMOVED lines=13> */
.L_x_38:
[----:B------:R-:W-:Y:S05]  /*0910*/  BSYNC B0 ;  /* 0x0000000000007941 */ /* 0x000fea0003800000 */
.L_x_37:
[----:B------:R-:W-:Y:S01]  /*0920*/  IMAD.HI.U32 R19, R24, -0x326172a9, RZ ;  /* 0xcd9e8d5718137827 */ /* 0x000fe200078e00ff */
[----:B------:R-:W-:Y:S02]  /*0930*/  LOP3.LUT R18, R18, R15, R17, 0x96, !PT ;  /* 0x0000000f12127212 */ /* 0x000fe400078e9611 */
[----:B------:R-:W-:Y:S01]  /*0940*/  IADD3 R28, R16, -0x61c88647, RZ ;  /* 0x9e3779b9101c7810 */ /* 0x000fe20007ffe0ff */
[----:B------:R-:W-:Y:S01]  /*0950*/  IMAD R21, R24, -0x326172a9, RZ ;  /* 0xcd9e8d5718157824 */ /* 0x000fe200078e02ff */
[----:B------:R-:W-:Y:S01]  /*0960*/  LOP3.LUT R22, R19, R2, R16, 0x96, !PT ;  /* 0x0000000213167212 */ /* 0x000fe200078e9610 */
[----:B------:R-:W-:Y:S01]  /*0970*/  IMAD.WIDE.U32 R18, R18, -0x326172a9, RZ ;  /* 0xcd9e8d5712127825 */ /* 0x000fe200078e00ff */
[----:B------:R-:W-:-:S03]  /*0980*/  ISETP.NE.AND P0, PT, R27, 0x1, PT ;  /* 0x000000011b00780c */ /* 0x000fc60003f05270 */
[----:B------:R-:W-:Y:S01]  /*0990*/  IMAD R20, R0, -0x2daee0ad, RZ ;  /* 0xd2511f5300147824 */ /* 0x000fe200078e02ff */
[----:B------:R-:W-:Y:S01]  /*09a0*/  LOP3.LUT R21, R19, R21, R28, 0x96, !PT ;  /* 0x0000001513157212 */ /* 0x000fe200078e961c */
[----:B------:R-:W-:-:S04]  /*09b0*/  IMAD.WIDE.U32 R22, R22, -0x2daee0ad, RZ ;  /* 0xd2511f5316167825 */ /* 0x000fc800078e00ff */
[----:B------:R-:W-:Y:S01]  /*09c0*/  IMAD.WIDE.U32 R28, R21, -0x2daee0ad, RZ ;  /* 0xd2511f53151c7825 */ /* 0x000fe200078e00ff */
[----:B------:R-:W-:Y:S02]  /*09d0*/  LOP3.LUT R20, R23, R20, R3, 0x96, !PT ;  /* 0x0000001417147212 */ /* 0x000fe400078e9603 */
[----:B------:R-:W-:Y:S01]  /*09e0*/  IADD3 R23, R16, 0x3c6ef372, RZ ;  /* 0x3c6ef37210177810 */ /* 0x000fe20007ffe0ff */
[----:B------:R-:W-:Y:S01]  /*09f0*/  IMAD.MOV.U32 R33, RZ, RZ, R32 ;  /* 0x000000ffff217224 */ /* 0x000fe200078e0020 */
        /* <DEDUP_REMOVED lines=31> */
[----:B------:R-:W-:Y:S02]  /*0bf0*/  LOP3.LUT R19, R21, R22, R10, 0x96, !PT ;  /* 0x0000001615137212 */ /* 0x000fe400078e960a */
[----:B------:R-:W-:Y:S01]  /*0c00*/  MOV R22, R30 ;  /* 0x0000001e00167202 */ /* 0x000fe20000000f00 */
[----:B------:R-:W-:Y:S01]  /*0c10*/  IMAD R21, R11, -0x2daee0ad, RZ ;  /* 0xd2511f530b157824 */ /* 0x000fe200078e02ff */
[----:B------:R-:W-:Y:S01]  /*0c20*/  LOP3.LUT R11, R29, R18, R23, 0x96, !PT ;  /* 0x000000121d0b7212 */ /* 0x000fe200078e9617 */
[----:B------:R-:W-:Y:S01]  /*0c30*/  IMAD.WIDE.U32 R18, R19, -0x326172a9, RZ ;  /* 0xcd9e8d5713127825 */ /* 0x000fe200078e00ff */
[----:B------:R-:W-:-:S03]  /*0c40*/  IADD3 R23, R16, -0x700cb87f, RZ ;  /* 0x8ff3478110177810 */ /* 0x000fc60007ffe0ff */
[----:B------:R-:W-:Y:S01]  /*0c50*/  IMAD.HI.U32 R29, R11, -0x2daee0ad, RZ ;  /* 0xd2511f530b1d7827 */ /* 0x000fe200078e00ff */
[----:B------:R-:W-:-:S03]  /*0c60*/  LOP3.LUT R28, R19, R28, R23, 0x96, !PT ;  /* 0x0000001c131c7212 */ /* 0x000fc600078e9617 */
[----:B------:R-:W-:Y:S01]  /*0c70*/  IMAD.MOV.U32 R23, RZ, RZ, R21 ;  /* 0x000000ffff177224 */ /* 0x000fe200078e0015 */
[----:B------:R-:W-:Y:S02]  /*0c80*/  LOP3.LUT R29, R29, R20, R14, 0x96, !PT ;  /* 0x000000141d1d7212 */ /* 0x000fe400078e960e */
        /* <DEDUP_REMOVED lines=14> */
.L_x_40:
[----:B------:R-:W-:Y:S01]  /*0d70*/  IMAD.MOV.U32 R33, RZ, RZ, R30 ;  /* 0x000000ffff217224 */ /* 0x000fe200078e001e */
[----:B------:R-:W-:Y:S01]  /*0d80*/  MOV R22, R21 ;  /* 0x0000001500167202 */ /* 0x000fe20000000f00 */
[----:B------:R-:W-:Y:S01]  /*0d90*/  IMAD.MOV.U32 R23, RZ, RZ, R28 ;  /* 0x000000ffff177224 */ /* 0x000fe200078e001c */
[----:B------:R-:W-:-:S05]  /*0da0*/  MOV R20, R18 ;  /* 0x0000001200147202 */ /* 0x000fca0000000f00 */
.L_x_39:
[----:B------:R-:W-:Y:S01]  /*0db0*/  IMAD.WIDE.U32 R34, R20, 0x200000, RZ ;  /* 0x0020000014227825 */ /* 0x000fe200078e00ff */
[----:B------:R-:W-:Y:S01]  /*0dc0*/  ISETP.GE.U32.AND P0, PT, R12, c[0x0][0x160], PT ;  /* 0x000058000c007a0c */ /* 0x000fe20003f06070 */
[----:B------:R-:W-:Y:S01]  /*0dd0*/  HFMA2.MMA R31, -RZ, RZ, 1.15625, 0 ;  /* 0x3ca00000ff1f7435 */ /* 0x000fe200000001ff */
[----:B------:R-:W-:Y:S01]  /*0de0*/  BSSY B0, `(.L_x_41) ;  /* 0x00000f4000007945 */ /* 0x000fe20003800000 */
[----:B------:R-:W-:Y:S01]  /*0df0*/  IMAD.MOV.U32 R30, RZ, RZ, 0x0 ;  /* 0x00000000ff1e7424 */ /* 0x000fe200078e00ff */
[----:B------:R-:W-:-:S02]  /*0e00*/  LOP3.LUT R34, R34, R23, RZ, 0x3c, !PT ;  /* 0x0000001722227212 */ /* 0x000fc400078e3cff */
[----:B------:R-:W-:Y:S02]  /*0e10*/  ISETP.GE.AND.EX P0, PT, R13, c[0x0][0x164], PT, P0 ;  /* 0x000059000d007a0c */ /* 0x000fe40003f06300 */
[----:B------:R-:W0:Y:S02]  /*0e20*/  I2F.F64.U64 R20, R34 ;  /* 0x0000002200147312 */ /* 0x000e240000301800 */
[----:B0-----:R0:W1:-:S09]  /*0e30*/  DFMA R20, R20, R30, 5.5511151231257827021e-17 ;  /* 0x3c9000001414742b */ /* 0x001052000000001e */
[----:B------:R-:W-:Y:S05]  /*0e40*/  @P0 BRA `(.L_x_42) ;  /* 0x00000ed000000947 */ /* 0x000fea0003800000 */
[----:B------:R-:W-:Y:S01]  /*0e50*/  IMAD.WIDE.U32 R22, R22, 0x200000, RZ ;  /* 0x0020000016167825 */ /* 0x000fe200078e00ff */
[----:B------:R-:W-:-:S04]  /*0e60*/  ISETP.NE.AND P0, PT, RZ, c[0x0][0x188], PT ;  /* 0x00006200ff007a0c */ /* 0x000fc80003f05270 */
[----:B------:R-:W-:Y:S01]  /*0e70*/  LOP3.LUT R22, R22, R33, RZ, 0x3c, !PT ;  /* 0x0000002116167212 */ /* 0x000fe200078e3cff */
[----:B------:R-:W-:-:S05]  /*0e80*/  IMAD.MOV.U32 R33, RZ, RZ, RZ ;  /* 0x000000ffff217224 */ /* 0x000fca00078e00ff */
[----:B------:R-:W2:Y:S02]  /*0e90*/  I2F.F64.U64 R22, R22 ;  /* 0x0000001600167312 */ /* 0x000ea40000301800 */
[----:B0-2---:R0:W2:Y:S01]  /*0ea0*/  DFMA R30, R22, R30, 5.5511151231257827021e-17 ;  /* 0x3c900000161e742b */ /* 0x0050a2000000001e */
[----:B------:R-:W-:Y:S05]  /*0eb0*/  @!P0 BRA `(.L_x_43) ;  /* 0x00000d4000008947 */ /* 0x000fea0003800000 */
[----:B0-----:R-:W-:Y:S01]  /*0ec0*/  MOV R22, RZ ;  /* 0x000000ff00167202 */ /* 0x001fe20000000f00 */
[----:B------:R-:W-:-:S04]  /*0ed0*/  IMAD.MOV.U32 R23, RZ, RZ, R12 ;  /* 0x000000ffff177224 */ /* 0x000fc800078e000c */
[----:B------:R-:W-:Y:S01]  /*0ee0*/  IMAD.HI.U32 R35, R12, c[0x0][0x190], R22 ;  /* 0x000064000c237a27 */ /* 0x000fe200078e0016 */
[----:B------:R-:W-:-:S04]  /*0ef0*/  MOV R22, 0x1 ;  /* 0x0000000100167802 */ /* 0x000fc80000000f00 */
[----:B------:R-:W-:Y:S02]  /*0f00*/  ISETP.NE.AND P0, PT, R22, c[0x0][0x188], PT ;  /* 0x0000620016007a0c */ /* 0x000fe40003f05270 */
[----:B------:R-:W-:-:S05]  /*0f10*/  SHF.R.U32.HI R35, RZ, c[0x0][0x194], R35 ;  /* 0x00006500ff237a19 */ /* 0x000fca0000011623 */
[----:B------:R-:W-:-:S04]  /*0f20*/  IMAD.MOV R33, RZ, RZ, -R35 ;  /* 0x000000ffff217224 */ /* 0x000fc800078e0a23 */
[----:B------:R-:W-:-:S04]  /*0f30*/  IMAD R33, R33, c[0x0][0x18c], R12 ;  /* 0x0000630021217a24 */ /* 0x000fc800078e020c */
[----:B------:R-:W-:Y:S01]  /*0f40*/  IMAD R33, R33, c[0x0][0x2b8], RZ ;  /* 0x0000ae0021217a24 */ /* 0x000fe200078e02ff */
[----:B------:R-:W-:Y:S05]  /*0f50*/  @!P0 BRA `(.L_x_43) ;  /* 0x00000ca000008947 */ /* 0x000fea0003800000 */
[----:B------:R-:W-:Y:S01]  /*0f60*/  MOV R22, RZ ;  /* 0x000000ff00167202 */ /* 0x000fe20000000f00 */
[----:B------:R-:W-:Y:S01]  /*0f70*/  IMAD.MOV.U32 R23, RZ, RZ, R35 ;  /* 0x000000ffff177224 */ /* 0x000fe200078e0023 */
[----:B------:R-:W-:-:S03]  /*0f80*/  MOV R32, c[0x0][0x188] ;  /* 0x0000620000207a02 */ /* 0x000fc60000000f00 */
[----:B------:R-:W-:Y:S01]  /*0f90*/  IMAD.HI.U32 R23, R35, c[0x0][0x19c], R22 ;  /* 0x0000670023177a27 */ /* 0x000fe200078e0016 */
[----:B------:R-:W-:-:S04]  /*0fa0*/  ISETP.NE.AND P0, PT, R32, 0x2, PT ;  /* 0x000000022000780c */ /* 0x000fc80003f05270 */
        /* <DEDUP_REMOVED lines=183> */
[----:B------:R-:W-:Y:S01]  /*1b20*/  ISETP.NE.AND P0, PT, R32, 0x18, PT ;  /* 0x000000182000780c */ /* 0x000fe20003f05270 */
[----:B------:R-:W-:Y:S01]  /*1b30*/  IMAD.MOV.U32 R23, RZ, RZ, R35 ;  /* 0x000000ffff177224 */ /* 0x000fe200078e0023 */
[----:B------:R-:W-:-:S05]  /*1b40*/  MOV R22, RZ ;  /* 0x000000ff00167202 */ /* 0x000fca0000000f00 */
        /* <DEDUP_REMOVED lines=11> */
.L_x_43:
[----:B0-2---:R0:W2:Y:S01]  /*1c00*/  F2F.F32.F64 R22, R30 ;  /* 0x0000001e00167310 */ /* 0x0050a20000301000 */
[----:B------:R0:W2:Y:S02]  /*1c10*/  DSETP.GEU.AND P0, PT, |R30|, c[0x2][0x0], PT ;  /* 0x008000001e00762a */ /* 0x0000a40003f0e200 */
[----:B0-----:R-:W-:-:S12]  /*1c20*/  IMAD.MOV.U32 R31, RZ, RZ, c[0x0][0x32c] ;  /* 0x0000cb00ff1f7624 */ /* 0x001fd800078e00ff */
[----:B--2---:R-:W-:-:S05]  /*1c30*/  @!P0 FMUL R22, R22, 1.175494350822287508e-38 ;  /* 0x0080000016168820 */ /* 0x004fca0000400000 */
[----:B------:R-:W-:-:S04]  /*1c40*/  FMNMX.NAN R22, R22, 0.99999988079071044922, PT ;  /* 0x3f7ffffe16167809 */ /* 0x000fc80003820000 */
        /* <DEDUP_REMOVED lines=13> */
.L_x_42:
[----:B------:R-:W-:Y:S05]  /*1d20*/  BSYNC B0 ;  /* 0x0000000000007941 */ /* 0x000fea0003800000 */
.L_x_41:
[----:B0-----:R-:W-:Y:S01]  /*1d30*/  IMAD.MOV.U32 R31, RZ, RZ, c[0x0][0x0] ;  /* 0x00000000ff1f7624 */ /* 0x001fe200078e00ff */
[----:B------:R-:W-:Y:S03]  /*1d40*/  BSSY B0, `(.L_x_44) ;  /* 0x00000ef000007945 */ /* 0x000fe60003800000 */
[----:B------:R-:W-:-:S05]  /*1d50*/  IMAD R31, R31, c[0x0][0xc], RZ ;  /* 0x000003001f1f7a24 */ /* 0x000fca00078e02ff */
[----:B------:R-:W-:-:S04]  /*1d60*/  IADD3 R33, P1, R31, R12, RZ ;  /* 0x0000000c1f217210 */ /* 0x000fc80007f3e0ff */
[----:B------:R-:W-:Y:S02]  /*1d70*/  ISETP.GE.U32.AND P0, PT, R33, c[0x0][0x160], PT ;  /* 0x0000580021007a0c */ /* 0x000fe40003f06070 */
[----:B------:R-:W-:-:S04]  /*1d80*/  IADD3.X R22, RZ, R13, RZ, P1, !PT ;  /* 0x0000000dff167210 */ /* 0x000fc80000ffe4ff */
[----:B------:R-:W-:-:S13]  /*1d90*/  ISETP.GE.AND.EX P0, PT, R22, c[0x0][0x164], PT, P0 ;  /* 0x0000590016007a0c */ /* 0x000fda0003f06300 */
[----:B------:R-:W-:Y:S05]  /*1da0*/  @P0 BRA `(.L_x_45) ;  /* 0x00000e8000000947 */ /* 0x000fea0003800000 */
[----:B------:R-:W-:Y:S01]  /*1db0*/  ISETP.NE.AND P0, PT, RZ, c[0x0][0x188], PT ;  /* 0x00006200ff007a0c */ /* 0x000fe20003f05270 */
[----:B------:R-:W-:-:S12]  /*1dc0*/  IMAD.MOV.U32 R32, RZ, RZ, RZ ;  /* 0x000000ffff207224 */ /* 0x000fd800078e00ff */
        /* <DEDUP_REMOVED lines=208> */
[----:B------:R-:W-:Y:S02]  /*2ad0*/  IMAD R32, R33, c[0x0][0x314], R32 ;  /* 0x0000c50021207a24 */ /* 0x000fe400078e0220 */
[----:B------:R-:W-:-:S04]  /*2ae0*/  @P0 IMAD.MOV R22, RZ, RZ, -R22 ;  /* 0x000000ffff160224 */ /* 0x000fc800078e0a16 */
[----:B------:R-:W-:-:S04]  /*2af0*/  @P0 IMAD R23, R22, c[0x0][0x2ac], R23 ;  /* 0x0000ab0016170a24 */ /* 0x000fc800078e0217 */
[----:B------:R-:W-:Y:S02]  /*2b00*/  @P0 IMAD R32, R23, c[0x0][0x318], R32 ;  /* 0x0000c60017200a24 */ /* 0x000fe400078e0220 */
.L_x_46:
[----:B-1----:R0:W1:Y:S01]  /*2b10*/  F2F.F32.F64 R22, R20 ;  /* 0x0000001400167310 */ /* 0x0020620000301000 */
[----:B------:R0:W1:Y:S02]  /*2b20*/  DSETP.GEU.AND P0, PT, |R20|, c[0x2][0x0], PT ;  /* 0x008000001400762a */ /* 0x0000640003f0e200 */
[----:B0-----:R-:W-:-:S12]  /*2b30*/  MOV R21, c[0x0][0x32c] ;  /* 0x0000cb0000157a02 */ /* 0x001fd80000000f00 */
[----:B-1----:R-:W-:Y:S01]  /*2b40*/  @!P0 FMUL R22, R22, 1.175494350822287508e-38 ;  /* 0x0080000016168820 */ /* 0x002fe20000400000 */
[----:B------:R-:W-:-:S04]  /*2b50*/  IADD3 R32, P0, R32, c[0x0][0x320], RZ ;  /* 0x0000c80020207a10 */ /* 0x000fc80007f1e0ff */
[----:B------:R-:W-:Y:S01]  /*2b60*/  FMNMX.NAN R22, R22, 0.99999988079071044922, PT ;  /* 0x3f7ffffe16167809 */ /* 0x000fe20003820000 */
[----:B------:R-:W-:-:S03]  /*2b70*/  IMAD.X R33, RZ, RZ, c[0x0][0x324], P0 ;  /* 0x0000c900ff217624 */ /* 0x000fc600000e06ff */
        /* <DEDUP_REMOVED lines=8> */
[----:B------:R-:W-:-:S05]  /*2c00*/  FFMA.FTZ R22, R22, R21, c[0x0][0x328] ;  /* 0x0000ca0016167623 */ /* 0x000fca0000010015 */
[----:B------:R-:W-:-:S05]  /*2c10*/  F2FP.BF16.PACK_AB R22, RZ, R22 ;  /* 0x00000016ff16723e */ /* 0x000fca00000010ff */
[----:B------:R0:W-:Y:S02]  /*2c20*/  STG.E.U16 [R32.64], R22 ;  /* 0x0000001620007986 */ /* 0x0001e4000c101508 */
.L_x_45:
[----:B------:R-:W-:Y:S05]  /*2c30*/  BSYNC B0 ;  /* 0x0000000000007941 */ /* 0x000fea0003800000 */
.L_x_44:
[----:B-1----:R-:W-:Y:S01]  /*2c40*/  LEA R21, P1, R31, R12, 0x1 ;  /* 0x0000000c1f157211 */ /* 0x002fe200078208ff */
[----:B------:R-:W-:Y:S03]  /*2c50*/  BSSY B0, `(.L_x_47) ;  /* 0x00000e7000007945 */ /* 0x000fe60003800000 */
        /* <DEDUP_REMOVED lines=8> */
[----:B0-----:R-:W-:-:S04]  /*2ce0*/  IMAD.MOV.U32 R22, RZ, RZ, c[0x0][0x188] ;  /* 0x00006200ff167624 */ /* 0x001fc800078e00ff */
[----:B------:R-:W-:Y:S01]  /*2cf0*/  IMAD.HI.U32 R20, R21, c[0x0][0x190], R20 ;  /* 0x0000640015147a27 */ /* 0x000fe200078e0014 */
[----:B------:R-:W-:-:S04]  /*2d00*/  ISETP.NE.AND P0, PT, R22, 0x1, PT ;  /* 0x000000011600780c */ /* 0x000fc80003f05270 */
[----:B------:R-:W-:-:S04]  /*2d10*/  SHF.R.U32.HI R33, RZ, c[0x0][0x194], R20 ;  /* 0x00006500ff217a19 */ /* 0x000fc80000011614 */
[----:B------:R-:W-:-:S05]  /*2d20*/  IADD3 R23, -R33, RZ, RZ ;  /* 0x000000ff21177210 */ /* 0x000fca0007ffe1ff */
[----:B------:R-:W-:-:S04]  /*2d30*/  IMAD R23, R23, c[0x0][0x18c], R21 ;  /* 0x0000630017177a24 */ /* 0x000fc800078e0215 */
[----:B------:R-:W-:Y:S01]  /*2d40*/  IMAD R23, R23, c[0x0][0x2b8], RZ ;  /* 0x0000ae0017177a24 */ /* 0x000fe200078e02ff */
        /* <DEDUP_REMOVED lines=104> */
[----:B------:R-:W-:Y:S02]  /*33d0*/  MOV R21, R33 ;  /* 0x0000002100157202 */ /* 0x000fe40000000f00 */
[----:B------:R-:W-:-:S07]  /*33e0*/  ISETP.NE.AND P0, PT, R22, 0xe, PT ;  /* 0x0000000e1600780c */ /* 0x000fce0003f05270 */
        /* <DEDUP_REMOVED lines=96> */
.L_x_49:
[----:B------:R-:W-:Y:S02]  /*39f0*/  MOV R20, 0x40490fdb ;  /* 0x40490fdb00147802 */ /* 0x000fe40000000f00 */
[----:B0-----:R-:W-:-:S03]  /*3a00*/  MOV R33, c[0x0][0x32c] ;  /* 0x0000cb0000217a02 */ /* 0x001fc60000000f00 */
[----:B------:R-:W-:-:S04]  /*3a10*/  FMUL.FTZ R20, R20, +QNAN ;  /* 0x7fc0000014147820 */ /* 0x000fc80000410000 */
        /* <DEDUP_REMOVED lines=10> */
.L_x_48:
[----:B------:R-:W-:Y:S05]  /*3ac0*/  BSYNC B0 ;  /* 0x0000000000007941 */ /* 0x000fea0003800000 */
.L_x_47:
[----:B0-----:R-:W-:-:S05]  /*3ad0*/  IMAD R21, R31, 0x3, RZ ;  /* 0x000000031f157824 */ /* 0x001fca00078e02ff */
[----:B------:R-:W-:-:S04]  /*3ae0*/  IADD3 R21, P1, R21, R12, RZ ;  /* 0x0000000c15157210 */ /* 0x000fc80007f3e0ff */
[----:B------:R-:W-:Y:S02]  /*3af0*/  ISETP.GE.U32.AND P0, PT, R21, c[0x0][0x160], PT ;  /* 0x0000580015007a0c */ /* 0x000fe40003f06070 */
[----:B------:R-:W-:-:S04]  /*3b00*/  IADD3.X R20, RZ, R13, RZ, P1, !PT ;  /* 0x0000000dff147210 */ /* 0x000fc80000ffe4ff */
        /* <DEDUP_REMOVED lines=208> */
[----:B------:R-:W-:-:S05]  /*4810*/  @P0 IMAD.HI.U32 R20, R21, c[0x0][0x2b0], R20 ;  /* 0x0000ac0015140a27 */ /* 0x000fca00078e0014 */
[----:B------:R-:W-:Y:S01]  /*4820*/  @P0 SHF.R.U32.HI R22, RZ, c[0x0][0x2b4], R20 ;  /* 0x0000ad00ff160a19 */ /* 0x000fe20000011614 */
[----:B------:R-:W-:-:S03]  /*4830*/  IMAD R20, R30, c[0x0][0x2a0], R33 ;  /* 0x0000a8001e147a24 */ /* 0x000fc600078e0221 */
[----:B------:R-:W-:Y:S01]  /*4840*/  @P0 IADD3 R33, -R22, RZ, RZ ;  /* 0x000000ff16210210 */ /* 0x000fe20007ffe1ff */
[----:B------:R-:W-:-:S04]  /*4850*/  IMAD R23, R20, c[0x0][0x314], R23 ;  /* 0x0000c50014177a24 */ /* 0x000fc800078e0217 */
[----:B------:R-:W-:-:S04]  /*4860*/  @P0 IMAD R20, R33, c[0x0][0x2ac], R21 ;  /* 0x0000ab0021140a24 */ /* 0x000fc800078e0215 */
[----:B------:R-:W-:Y:S02]  /*4870*/  @P0 IMAD R23, R20, c[0x0][0x318], R23 ;  /* 0x0000c60014170a24 */ /* 0x000fe400078e0217 */
.L_x_51:
[----:B------:R-:W-:Y:S01]  /*4880*/  IMAD.MOV.U32 R20, RZ, RZ, 0x40490fdb ;  /* 0x40490fdbff147424 */ /* 0x000fe200078e00ff */
[----:B------:R-:W-:-:S03]  /*4890*/  MOV R33, c[0x0][0x32c] ;  /* 0x0000cb0000217a02 */ /* 0x000fc60000000f00 */
        /* <DEDUP_REMOVED lines=11> */
.L_x_50:
        /* <DEDUP_REMOVED lines=11> */
.L_x_52:
[----:B------:R-:W-:Y:S05]  /*4a00*/  EXIT ;  /* 0x000000000000794d */ /* 0x000fea0003800000 */
        .weak           $__internal_2_$__cuda_sm20_div_s64
        .type           $__internal_2_$__cuda_sm20_div_s64,@function
        .size           $__internal_2_$__cuda_sm20_div_s64,(.L_x_322 - $__internal_2_$__cuda_sm20_div_s64)
$__internal_2_$__cuda_sm20_div_s64:
[----:B------:R-:W-:Y:S02]  /*4a10*/  UMOV UR5, URZ ;  /* 0x0000003f00057c82 */ /* 0x000fe40008000000 */
[----:B------:R-:W0:Y:S08]  /*4a20*/  I2F.U64.RP R23, UR4 ;  /* 0x0000000400177d12 */ /* 0x000e300008309000 */
[----:B0-----:R-:W0:Y:S02]  /*4a30*/  MUFU.RCP R23, R23 ;  /* 0x0000001700177308 */ /* 0x001e240000001000 */
[----:B0-----:R-:W-:-:S06]  /*4a40*/  IADD3 R20, R23, 0x1ffffffe, RZ ;  /* 0x1ffffffe17147810 */ /* 0x001fcc0007ffe0ff */
        /* <DEDUP_REMOVED lines=20> */
[----:B------:R-:W-:Y:S02]  /*4b90*/  IADD3.X R20, RZ, ~R20, RZ, P0, !PT ;  /* 0x80000014ff147210 */ /* 0x000fe400007fe4ff */
[----:B------:R-:W-:-:S03]  /*4ba0*/  SEL R21, R21, UR6, !P1 ;  /* 0x0000000615157c07 */ /* 0x000fc6000c800000 */
[----:B------:R-:W-:-:S04]  /*4bb0*/  IMAD.WIDE.U32 R18, P0, R19, R20, R18 ;  /* 0x0000001413127225 */ /* 0x000fc80007800012 */
[----:B------:R-:W-:-:S04]  /*4bc0*/  IMAD.HI.U32 R28, R23, R20, RZ ;  /* 0x00000014171c7227 */ /* 0x000fc800078e00ff */
[----:B------:R-:W-:Y:S01]  /*4bd0*/  IMAD.HI.U32 R18, P2, R23, R25, R18 ;  /* 0x0000001917127227 */ /* 0x000fe20007840012 */
[----:B------:R-:W-:-:S03]  /*4be0*/  IADD3.X R25, RZ, ~UR7, RZ, P4, !PT ;  /* 0x80000007ff197c10 */ /* 0x000fc6000a7fe4ff */
[----:B------:R-:W-:-:S05]  /*4bf0*/  IMAD R19, R23, R20, RZ ;  /* 0x0000001417137224 */ /* 0x000fca00078e02ff */
[----:B------:R-:W-:Y:S01]  /*4c00*/  IADD3 R20, P3, R19, R18, RZ ;  /* 0x0000001213147210 */ /* 0x000fe20007f7e0ff */
[----:B------:R-:W-:Y:S01]  /*4c10*/  IMAD.X R19, R28, 0x1, R23, P0 ;  /* 0x000000011c137824 */ /* 0x000fe200000e0617 */
[----:B------:R-:W-:-:S03]  /*4c20*/  SEL R23, R25, UR7, !P1 ;  /* 0x0000000719177c07 */ /* 0x000fc6000c800000 */
[----:B------:R-:W-:Y:S01]  /*4c30*/  IMAD.HI.U32 R18, R20, R21, RZ ;  /* 0x0000001514127227 */ /* 0x000fe200078e00ff */
[----:B------:R-:W-:Y:S01]  /*4c40*/  IADD3.X R28, RZ, RZ, R19, P3, P2 ;  /* 0x000000ffff1c7210 */ /* 0x000fe20001fe4413 */
[----:B------:R-:W-:-:S04]  /*4c50*/  HFMA2.MMA R19, -RZ, RZ, 0, 0 ;  /* 0x00000000ff137435 */ /* 0x000fc800000001ff */
[CC--:B------:R-:W-:Y:S02]  /*4c60*/  IMAD R27, R28.reuse, R23.reuse, RZ ;  /* 0x000000171c1b7224 */ /* 0x0c0fe400078e02ff */
[----:B------:R-:W-:-:S04]  /*4c70*/  IMAD.HI.U32 R25, R28, R23, RZ ;  /* 0x000000171c197227 */ /* 0x000fc800078e00ff */
[----:B------:R-:W-:-:S06]  /*4c80*/  IMAD.WIDE.U32 R18, R20, R23, R18 ;  /* 0x0000001714127225 */ /* 0x000fcc00078e0012 */
[----:B------:R-:W-:-:S05]  /*4c90*/  IMAD.HI.U32 R18, P0, R28, R21, R18 ;  /* 0x000000151c127227 */ /* 0x000fca0007800012 */
[----:B------:R-:W-:Y:S02]  /*4ca0*/  IADD3 R20, P2, R27, R18, RZ ;  /* 0x000000121b147210 */ /* 0x000fe40007f5e0ff */
[----:B------:R-:W-:Y:S02]  /*4cb0*/  IADD3.X R25, R25, RZ, RZ, P0, !PT ;  /* 0x000000ff19197210 */ /* 0x000fe400007fe4ff */
[----:B------:R-:W-:Y:S01]  /*4cc0*/  MOV R27, 0x0 ;  /* 0x00000000001b7802 */ /* 0x000fe20000000f00 */
        /* <DEDUP_REMOVED lines=17> */
[----:B------:R-:W-:-:S03]  /*4de0*/  ISETP.GE.U32.AND.EX P0, PT, R23, RZ, PT, P2 ;  /* 0x000000ff1700720c */ /* 0x000fc60003f06120 */
        /* <DEDUP_REMOVED lines=11> */
[----:B------:R-:W-:Y:S06]  /*4ea0*/  RET.REL.NODEC R26 `(_ZN2at6native60_GLOBAL__N__2075b504_27_DistributionCauchyKernel_cu_d62eea8743distribution_elementwise_grid_stride_kernelIfLi4EZNS0_9templates4cuda21uniform_and_transformIN3c108BFloat16EfPNS_17CUDAGeneratorImplEZZZNS4_13cauchy_kernelIS9_EEvRNS_18TensorIteratorBaseEddT_ENKUlvE_clEvENKUlvE2_clEvEUlfE_EEvSC_T1_T2_EUlP24curandStatePhilox4_32_10E_ZNS1_27distribution_nullary_kernelIS7_f7double2S9_SL_SG_EEvSC_SI_RKT3_T4_EUlifE0_EEvlNS_15PhiloxCudaStateESH_SI_) ;  /* 0xffffb1501a007950 */ /* 0x000fec0003c3ffff */
.L_x_54:
        /* <DEDUP_REMOVED lines=13> */
.L_x_322:


//--------------------- .text._ZN2at6native60_GLOBAL__N__2075b504_27_DistributionCauchyKernel_cu_d62eea8743distribution_elementwise_grid_stride_kernelIfLi4EZNS0_9templates4cuda21uniform_and_transformIN3c108BFloat16EfPNS_17CUDAGeneratorImplEZZZNS4_13cauchy_kernelIS9_EEvRNS_18TensorIteratorBaseEddT_ENKUlvE_clEvENKUlvE2_clEvEUlfE_EEvSC_T1_T2_EUlP24curandStatePhilox4_32_10E_ZNS1_27distribution_nullary_kernelIS7_f7double2S9_SL_SG_EEvSC_SI_RKT3_T4_EUlifE_EEvlNS_15PhiloxCudaStateESH_SI_ --------------------------
	.section	.text._ZN2at6native60_GLOBAL__N__2075b504_27_DistributionCauchyKernel_cu_d62eea8743distribution_elementwise_grid_stride_kernelIfLi4EZNS0_9templates4cuda21uniform_and_transformIN3c108BFloat16EfPNS_17CUDAGeneratorImplEZZZNS4_13cauchy_kernelIS9_EEvRNS_18TensorIteratorBaseEddT_ENKUlvE_clEvENKUlvE2_clEvEUlfE_EEvSC_T1_T2_EUlP24curandStatePhilox4_32_10E_ZNS1_27distribution_nullary_kernelIS7_f7double2S9_SL_SG_EEvSC_SI_RKT3_T4_EUlifE_EEvlNS_15PhiloxCudaStateESH_SI_,"ax",@progbits
	.sectioninfo	@"SHI_REGISTERS=52"
	.align	128
.text._ZN2at6native60_GLOBAL__N__2075b504_27_DistributionCauchyKernel_cu_d62eea8743distribution_elementwise_grid_stride_kernelIfLi4EZNS0_9templates4cuda21uniform_and_transformIN3c108BFloat16EfPNS_17CUDAGeneratorImplEZZZNS4_13cauchy_kernelIS9_EEvRNS_18TensorIteratorBaseEddT_ENKUlvE_clEvENKUlvE2_clEvEUlfE_EEvSC_T1_T2_EUlP24curandStatePhilox4_32_10E_ZNS1_27distribution_nullary_kernelIS7_f7double2S9_SL_SG_EEvSC_SI_RKT3_T4_EUlifE_EEvlNS_15PhiloxCudaStateESH_SI_:
        .type           _ZN2at6native60_GLOBAL__N__2075b504_27_DistributionCauchyKernel_cu_d62eea8743distribution_elementwise_grid_stride_kernelIfLi4EZNS0_9templates4cuda21uniform_and_transformIN3c108BFloat16EfPNS_17CUDAGeneratorImplEZZZNS4_13cauchy_kernelIS9_EEvRNS_18TensorIteratorBaseEddT_ENKUlvE_clEvENKUlvE2_clEvEUlfE_EEvSC_T1_T2_EUlP24curandStatePhilox4_32_10E_ZNS1_27distribution_nullary_kernelIS7_f7double2S9_SL_SG_EEvSC_SI_RKT3_T4_EUlifE_EEvlNS_15PhiloxCudaStateESH_SI_,@function
        .size           _ZN2at6native60_GLOBAL__N__2075b504_27_DistributionCauchyKernel_cu_d62eea8743distribution_elementwise_grid_stride_kernelIfLi4EZNS0_9templates4cuda21uniform_and_transformIN3c108BFloat16EfPNS_17CUDAGeneratorImplEZZZNS4_13cauchy_kernelIS9_EEvRNS_18TensorIteratorBaseEddT_ENKUlvE_clEvENKUlvE2_clEvEUlfE_EEvSC_T1_T2_EUlP24curandStatePhilox4_32_10E_ZNS1_27distribution_nullary_kernelIS7_f7double2S9_SL_SG_EEvSC_SI_RKT3_T4_EUlifE_EEvlNS_15PhiloxCudaStateESH_SI_,(.L_x_324 - _ZN2at6native60_GLOBAL__N__2075b504_27_DistributionCauchyKernel_cu_d62eea8743distribution_elementwise_grid_stride_kernelIfLi4EZNS0_9templates4cuda21uniform_and_transformIN3c108BFloat16EfPNS_17CUDAGeneratorImplEZZZNS4_13cauchy_kernelIS9_EEvRNS_18TensorIteratorBaseEddT_ENKUlvE_clEvENKUlvE2_clEvEUlfE_EEvSC_T1_T2_EUlP24curandStatePhilox4_32_10E_ZNS1_27distribution_nullary_kernelIS7_f7double2S9_SL_SG_EEvSC_SI_RKT3_T4_EUlifE_EEvlNS_15PhiloxCudaStateESH_SI_)
        .other          _ZN2at6native60_GLOBAL__N__2075b504_27_DistributionCauchyKernel_cu_d62eea8743distribution_elementwise_grid_stride_kernelIfLi4EZNS0_9templates4cuda21uniform_and_transformIN3c108BFloat16EfPNS_17CUDAGeneratorImplEZZZNS4_13cauchy_kernelIS9_EEvRNS_18TensorIteratorBaseEddT_ENKUlvE_clEvENKUlvE2_clEvEUlfE_EEvSC_T1_T2_EUlP24curandStatePhilox4_32_10E_ZNS1_27distribution_nullary_kernelIS7_f7double2S9_SL_SG_EEvSC_SI_RKT3_T4_EUlifE_EEvlNS_15PhiloxCudaStateESH_SI_,@"STO_CUDA_ENTRY STV_DEFAULT"
_ZN2at6native60_GLOBAL__N__2075b504_27_DistributionCauchyKernel_cu_d62eea8743distribution_elementwise_grid_stride_kernelIfLi4EZNS0_9templates4cuda21uniform_and_transformIN3c108BFloat16EfPNS_17CUDAGeneratorImplEZZZNS4_13cauchy_kernelIS9_EEvRNS_18TensorIteratorBaseEddT_ENKUlvE_clEvENKUlvE2_clEvEUlfE_EEvSC_T1_T2_EUlP24curandStatePhilox4_32_10E_ZNS1_27distribution_nullary_kernelIS7_f7double2S9_SL_SG_EEvSC_SI_RKT3_T4_EUlifE_EEvlNS_15PhiloxCudaStateESH_SI_:
[----:B------:R-:W-:Y:S02]  /*0000*/  IMAD.MOV.U32 R1, RZ, RZ, c[0x0][0x28] ;  /* 0x00000a00ff017624 */ /* 0x000fe400078e00ff */
[----:B------:R-:W-:Y:S01]  /*0010*/  ULDC.U8 UR4, c[0x0][0x17c] ;  /* 0x00005f0000047ab9 */ /* 0x000fe20000000000 */
[----:B------:R-:W-:Y:S01]  /*0020*/  IMAD.MOV.U32 R36, RZ, RZ, c[0x0][0x170] ;  /* 0x00005c00ff247624 */ /* 0x000fe200078e00ff */
[----:B------:R-:W-:Y:S01]  /*0030*/  ISETP.NE.AND P0, PT, RZ, UR4, PT ;  /* 0x00000004ff007c0c */ /* 0x000fe2000bf05270 */
[----:B------:R-:W-:Y:S01]  /*0040*/  IMAD.MOV.U32 R37, RZ, RZ, c[0x0][0x174] ;  /* 0x00005d00ff257624 */ /* 0x000fe200078e00ff */
[----:B------:R-:W-:Y:S01]  /*0050*/  ULDC.64 UR8, c[0x0][0x118] ;  /* 0x0000460000087ab9 */ /* 0x000fe20000000a00 */
[----:B------:R-:W-:Y:S01]  /*0060*/  IMAD.MOV.U32 R44, RZ, RZ, c[0x0][0x168] ;  /* 0x00005a00ff2c7624 */ /* 0x000fe200078e00ff */
[----:B------:R-:W-:Y:S01]  /*0070*/  MOV R45, c[0x0][0x16c] ;  /* 0x00005b00002d7a02 */ /* 0x000fe20000000f00 */
[----:B------:R-:W0:Y:S04]  /*0080*/  S2R R28, SR_TID.X ;  /* 0x00000000001c7919 */ /* 0x000e280000002100 */
[----:B------:R-:W0:Y:S01]  /*0090*/  S2R R5, SR_CTAID.X ;  /* 0x0000000000057919 */ /* 0x000e220000002500 */
[----:B------:R-:W-:Y:S01]  /*00a0*/  IMAD.MOV.U32 R29, RZ, RZ, RZ ;  /* 0x000000ffff1d7224 */ /* 0x000fe200078e00ff */
[----:B------:R-:W-:-:S02]  /*00b0*/  UMOV UR6, 0x1 ;  /* 0x0000000100067882 */ /* 0x000fc40000000000 */
        /* <DEDUP_REMOVED lines=73> */
[----:B------:R-:W-:Y:S05]  /*0550*/  CALL.REL.NOINC `($__internal_3_$__cuda_sm20_div_s64) ;  /* 0x00000f3000007944 */ /* 0x000fea0003c00000 */
[----:B------:R-:W-:Y:S02]  /*0560*/  IMAD.MOV.U32 R20, RZ, RZ, R22 ;  /* 0x000000ffff147224 */ /* 0x000fe400078e0016 */
[----:B------:R-:W-:Y:S01]  /*0570*/  IMAD.MOV.U32 R21, RZ, RZ, R23 ;  /* 0x000000ffff157224 */ /* 0x000fe200078e0017 */
[----:B------:R-:W-:Y:S05]  /*0580*/  BRA `(.L_x_56) ;  /* 0x0000016000007947 */ /* 0x000fea0003800000 */
.L_x_55:
[----:B------:R-:W-:-:S05]  /*0590*/  MOV R20, c[0x0][0x0] ;  /* 0x0000000000147a02 */ /* 0x000fca0000000f00 */
[----:B------:R-:W-:-:S04]  /*05a0*/  IMAD R20, R20, c[0x0][0xc], RZ ;  /* 0x0000030014147a24 */ /* 0x000fc800078e02ff */
[----:B------:R-:W-:-:S04]  /*05b0*/  IMAD.SHL.U32 R26, R20, 0x4, RZ ;  /* 0x00000004141a7824 */ /* 0x000fc800078e00ff */
        /* <DEDUP_REMOVED lines=19> */
.L_x_56:
[----:B------:R-:W-:Y:S01]  /*06f0*/  ULDC UR4, c[0x0][0x0] ;  /* 0x0000000000047ab9 */ /* 0x000fe20000000800 */
[----:B------:R-:W-:Y:S01]  /*0700*/  IADD3 R32, P0, R20, 0x1, RZ ;  /* 0x0000000114207810 */ /* 0x000fe20007f1e0ff */
[----:B------:R-:W-:Y:S02]  /*0710*/  ULDC UR5, c[0x0][0xc] ;  /* 0x0000030000057ab9 */ /* 0x000fe40000000800 */
[----:B------:R-:W-:Y:S02]  /*0720*/  UIMAD.WIDE.U32 UR4, UR4, UR5, URZ ;  /* 0x00000005040472a5 */ /* 0x000fe4000f8e003f */
[----:B------:R-:W-:-:S04]  /*0730*/  IMAD.X R20, RZ, RZ, R21, P0 ;  /* 0x000000ffff147224 */ /* 0x000fc800000e0615 */
[C---:B------:R-:W-:Y:S02]  /*0740*/  IMAD R21, R32.reuse, UR5, RZ ;  /* 0x0000000520157c24 */ /* 0x040fe4000f8e02ff */
[----:B------:R-:W-:-:S04]  /*0750*/  IMAD.WIDE.U32 R32, R32, UR4, RZ ;  /* 0x0000000420207c25 */ /* 0x000fc8000f8e00ff */
[----:B------:R-:W-:Y:S02]  /*0760*/  IMAD R21, R20, UR4, R21 ;  /* 0x0000000414157c24 */ /* 0x000fe4000f8e0215 */
[----:B------:R-:W-:Y:S02]  /*0770*/  IMAD.SHL.U32 R31, R32, 0x4, RZ ;  /* 0x00000004201f7824 */ /* 0x000fe400078e00ff */
[----:B------:R-:W-:-:S03]  /*0780*/  IMAD.IADD R21, R33, 0x1, R21 ;  /* 0x0000000121157824 */ /* 0x000fc600078e0215 */
[----:B------:R-:W-:Y:S02]  /*0790*/  ISETP.GE.U32.AND P0, PT, R16, R31, PT ;  /* 0x0000001f1000720c */ /* 0x000fe40003f06070 */
        /* <DEDUP_REMOVED lines=15> */
.L_x_68:
[----:B------:R-:W-:Y:S01]  /*0890*/  IADD3 R35, R35, 0x1, RZ ;  /* 0x0000000123237810 */ /* 0x000fe20007ffe0ff */
[----:B------:R-:W-:Y:S03]  /*08a0*/  BSSY B0, `(.L_x_57) ;  /* 0x000000c000007945 */ /* 0x000fe60003800000 */
[C---:B------:R-:W-:Y:S01]  /*08b0*/  ISETP.NE.AND P0, PT, R35.reuse, RZ, PT ;  /* 0x000000ff2300720c */ /* 0x040fe20003f05270 */
[----:B------:R-:W-:-:S12]  /*08c0*/  IMAD.HI.U32 R20, R35, -0x2daee0ad, RZ ;  /* 0xd2511f5323147827 */ /* 0x000fd800078e00ff */
[----:B-1----:R-:W-:Y:S05]  /*08d0*/  @P0 BRA `(.L_x_58) ;  /* 0x0000008000000947 */ /* 0x002fea0003800000 */
[----:B------:R-:W-:-:S04]  /*08e0*/  IADD3 R0, R0, 0x1, RZ ;  /* 0x0000000100007810 */ /* 0x000fc80007ffe0ff */
[----:B------:R-:W-:-:S13]  /*08f0*/  ISETP.NE.AND P0, PT, R0, RZ, PT ;  /* 0x000000ff0000720c */ /* 0x000fda0003f05270 */
[----:B------:R-:W-:Y:S01]  /*0900*/  @!P0 IADD3 R28, R28, 0x1, RZ ;  /* 0x000000011c1c8810 */ /* 0x000fe20007ffe0ff */
[----:B------:R-:W-:Y:S01]  /*0910*/  @!P0 IMAD.MOV.U32 R0, RZ, RZ, RZ ;  /* 0x000000ffff008224 */ /* 0x000fe200078e00ff */
[----:B------:R-:W-:Y:S02]  /*0920*/  @!P0 IADD3 R21, R29, 0x1, RZ ;  /* 0x000000011d158810 */ /* 0x000fe40007ffe0ff */
[----:B------:R-:W-:-:S13]  /*0930*/  ISETP.NE.AND P1, PT, R28, RZ, !P0 ;  /* 0x000000ff1c00720c */ /* 0x000fda0004725270 */
[----:B------:R-:W-:-:S05]  /*0940*/  @P1 IMAD.MOV R21, RZ, RZ, R29 ;  /* 0x000000ffff151224 */ /* 0x000fca00078e021d */
[----:B------:R-:W-:Y:S02]  /*0950*/  @!P0 MOV R29, R21 ;  /* 0x00000015001d8202 */ /* 0x000fe40000000f00 */
.L_x_58:
[----:B------:R-:W-:Y:S05]  /*0960*/  BSYNC B0 ;  /* 0x0000000000007941 */ /* 0x000fea0003800000 */
.L_x_57:
        /* <DEDUP_REMOVED lines=43> */
[----:B------:R-:W-:-:S03]  /*0c20*/  LOP3.LUT R37, R21, R22, R33, 0x96, !PT ;  /* 0x0000001615257212 */ /* 0x000fc600078e9621 */
[----:B------:R-:W-:Y:S01]  /*0c30*/  IMAD.MOV.U32 R27, RZ, RZ, R41 ;  /* 0x000000ffff1b7224 */ /* 0x000fe200078e0029 */
[----:B------:R-:W-:Y:S01]  /*0c40*/  LOP3.LUT R38, R23, R38, R34, 0x96, !PT ;  /* 0x0000002617267212 */ /* 0x000fe200078e9622 */
[----:B------:R-:W-:Y:S01]  /*0c50*/  IMAD.MOV.U32 R22, RZ, RZ, R37 ;  /* 0x000000ffff167224 */ /* 0x000fe200078e0025 */
[----:B------:R-:W-:Y:S05]  /*0c60*/  @!P0 BRA `(.L_x_59) ;  /* 0x0000010000008947 */ /* 0x000fea0003800000 */
[----:B------:R-:W-:-:S13]  /*0c70*/  ISETP.NE.AND P0, PT, R36, 0x2, PT ;  /* 0x000000022400780c */ /* 0x000fda0003f05270 */
[----:B------:R-:W-:Y:S05]  /*0c80*/  @!P0 BRA `(.L_x_60) ;  /* 0x000000a000008947 */ /* 0x000fea0003800000 */
[----:B------:R-:W-:Y:S01]  /*0c90*/  ISETP.NE.AND P0, PT, R36, 0x3, PT ;  /* 0x000000032400780c */ /* 0x000fe20003f05270 */
[----:B------:R-:W-:Y:S01]  /*0ca0*/  IMAD.MOV.U32 R26, RZ, RZ, R24 ;  /* 0x000000ffff1a7224 */ /* 0x000fe200078e0018 */
[----:B------:R-:W-:Y:S01]  /*0cb0*/  MOV R27, R37 ;  /* 0x00000025001b7202 */ /* 0x000fe20000000f00 */
[----:B------:R-:W-:Y:S02]  /*0cc0*/  IMAD.MOV.U32 R43, RZ, RZ, R20 ;  /* 0x000000ffff2b7224 */ /* 0x000fe400078e0014 */
[----:B------:R-:W-:-:S08]  /*0cd0*/  IMAD.MOV.U32 R22, RZ, RZ, R38 ;  /* 0x000000ffff167224 */ /* 0x000fd000078e0026 */
[----:B------:R-:W-:Y:S01]  /*0ce0*/  @P0 IMAD.MOV.U32 R26, RZ, RZ, R25 ;  /* 0x000000ffff1a0224 */ /* 0x000fe200078e0019 */
[----:B------:R-:W-:Y:S01]  /*0cf0*/  @P0 MOV R22, R24 ;  /* 0x0000001800160202 */ /* 0x000fe20000000f00 */
[----:B------:R-:W-:Y:S02]  /*0d00*/  @P0 IMAD.MOV.U32 R27, RZ, RZ, R40 ;  /* 0x000000ffff1b0224 */ /* 0x000fe400078e0028 */
[----:B------:R-:W-:Y:S01]  /*0d10*/  @P0 IMAD.MOV.U32 R43, RZ, RZ, R41 ;  /* 0x000000ffff2b0224 */ /* 0x000fe200078e0029 */
[----:B------:R-:W-:Y:S05]  /*0d20*/  BRA `(.L_x_59) ;  /* 0x0000004000007947 */ /* 0x000fea0003800000 */
.L_x_60:
[----:B------:R-:W-:Y:S02]  /*0d30*/  IMAD.MOV.U32 R26, RZ, RZ, R41 ;  /* 0x000000ffff1a7224 */ /* 0x000fe400078e0029 */
[----:B------:R-:W-:Y:S02]  /*0d40*/  IMAD.MOV.U32 R27, RZ, RZ, R24 ;  /* 0x000000ffff1b7224 */ /* 0x000fe400078e0018 */
[----:B------:R-:W-:Y:S02]  /*0d50*/  IMAD.MOV.U32 R43, RZ, RZ, R37 ;  /* 0x000000ffff2b7224 */ /* 0x000fe400078e0025 */
[----:B------:R-:W-:-:S02]  /*0d60*/  IMAD.MOV.U32 R22, RZ, RZ, R20 ;  /* 0x000000ffff167224 */ /* 0x000fc400078e0014 */
.L_x_59:
[----:B------:R-:W-:Y:S01]  /*0d70*/  IMAD.MOV.U32 R39, RZ, RZ, c[0x0][0x0] ;  /* 0x00000000ff277624 */ /* 0x000fe200078e00ff */
[----:B------:R-:W-:Y:S01]  /*0d80*/  ISETP.GE.U32.AND P3, PT, R16, c[0x0][0x160], PT ;  /* 0x0000580010007a0c */ /* 0x000fe20003f66070 */
[----:B------:R-:W-:Y:S01]  /*0d90*/  IMAD.WIDE.U32 R22, R22, 0x200000, RZ ;  /* 0x0020000016167825 */ /* 0x000fe200078e00ff */
[----:B------:R-:W-:Y:S02]  /*0da0*/  BSSY B0, `(.L_x_61) ;  /* 0x000002c000007945 */ /* 0x000fe40003800000 */
[----:B------:R-:W-:Y:S01]  /*0db0*/  ISETP.GE.AND.EX P3, PT, R17, c[0x0][0x164], PT, P3 ;  /* 0x0000590011007a0c */ /* 0x000fe20003f66330 */
[----:B------:R-:W-:Y:S01]  /*0dc0*/  IMAD R39, R39, c[0x0][0xc], RZ ;  /* 0x0000030027277a24 */ /* 0x000fe200078e02ff */
[----:B------:R-:W-:-:S03]  /*0dd0*/  LOP3.LUT R22, R22, R43, RZ, 0x3c, !PT ;  /* 0x0000002b16167212 */ /* 0x000fc600078e3cff */
[C---:B------:R-:W-:Y:S01]  /*0de0*/  IMAD R25, R39.reuse, 0x3, RZ ;  /* 0x0000000327197824 */ /* 0x040fe200078e02ff */
[CC--:B------:R-:W-:Y:S02]  /*0df0*/  IADD3 R40, P1, R39.reuse, R16.reuse, RZ ;  /* 0x0000001027287210 */ /* 0x0c0fe40007f3e0ff */
[----:B------:R-:W0:Y:S01]  /*0e00*/  I2F.F64.U64 R22, R22 ;  /* 0x0000001600167312 */ /* 0x000e220000301800 */
[-C--:B------:R-:W-:Y:S02]  /*0e10*/  LEA R41, P2, R39, R16.reuse, 0x1 ;  /* 0x0000001027297211 */ /* 0x080fe400078408ff */
[----:B------:R-:W-:Y:S02]  /*0e20*/  ISETP.GE.U32.AND P0, PT, R40, c[0x0][0x160], PT ;  /* 0x0000580028007a0c */ /* 0x000fe40003f06070 */
[----:B------:R-:W-:Y:S02]  /*0e30*/  IADD3.X R24, RZ, R17, RZ, P1, !PT ;  /* 0x00000011ff187210 */ /* 0x000fe40000ffe4ff */
[----:B------:R-:W-:-:S02]  /*0e40*/  IADD3 R42, P4, R25, R16, RZ ;  /* 0x00000010192a7210 */ /* 0x000fc40007f9e0ff */
[----:B------:R-:W-:Y:S01]  /*0e50*/  ISETP.GE.AND.EX P0, PT, R24, c[0x0][0x164], PT, P0 ;  /* 0x0000590018007a0c */ /* 0x000fe20003f06300 */
[--C-:B------:R-:W-:Y:S01]  /*0e60*/  IMAD.X R24, RZ, RZ, R17.reuse, P2 ;  /* 0x000000ffff187224 */ /* 0x100fe200010e0611 */
[----:B------:R-:W-:Y:S01]  /*0e70*/  ISETP.GE.U32.AND P1, PT, R41, c[0x0][0x160], PT ;  /* 0x0000580029007a0c */ /* 0x000fe20003f26070 */
[----:B------:R-:W-:Y:S01]  /*0e80*/  IMAD.X R25, RZ, RZ, R17, P4 ;  /* 0x000000ffff197224 */ /* 0x000fe200020e0611 */
[----:B------:R-:W-:Y:S02]  /*0e90*/  ISETP.GE.U32.AND P2, PT, R42, c[0x0][0x160], PT ;  /* 0x000058002a007a0c */ /* 0x000fe40003f46070 */
[----:B------:R-:W-:Y:S01]  /*0ea0*/  ISETP.GE.AND.EX P1, PT, R24, c[0x0][0x164], PT, P1 ;  /* 0x0000590018007a0c */ /* 0x000fe20003f26310 */
[----:B------:R-:W-:Y:S01]  /*0eb0*/  IMAD.MOV.U32 R24, RZ, RZ, 0x0 ;  /* 0x00000000ff187424 */ /* 0x000fe200078e00ff */
[----:B------:R-:W-:Y:S01]  /*0ec0*/  ISETP.GE.AND.EX P2, PT, R25, c[0x0][0x164], PT, P2 ;  /* 0x0000590019007a0c */ /* 0x000fe20003f46320 */
[----:B------:R-:W-:Y:S01]  /*0ed0*/  IMAD.MOV.U32 R25, RZ, RZ, 0x3ca00000 ;  /* 0x3ca00000ff197424 */ /* 0x000fe200078e00ff */
[----:B------:R-:W-:Y:S06]  /*0ee0*/  @P3 BRA `(.L_x_62) ;  /* 0x0000017000003947 */ /* 0x000fec0003800000 */
[----:B0-----:R-:W-:-:S05]  /*0ef0*/  IMAD.WIDE.U32 R46, R27, 0x200000, RZ ;  /* 0x002000001b2e7825 */ /* 0x001fca00078e00ff */
[----:B------:R-:W-:-:S04]  /*0f00*/  LOP3.LUT R46, R46, R26, RZ, 0x3c, !PT ;  /* 0x0000001a2e2e7212 */ /* 0x000fc800078e3cff */
[----:B------:R-:W0:Y:S02]  /*0f10*/  I2F.F64.U64 R26, R46 ;  /* 0x0000002e001a7312 */ /* 0x000e240000301800 */
[----:B0-----:R-:W0:-:S06]  /*0f20*/  DFMA R26, R26, R24, 5.5511151231257827021e-17 ;  /* 0x3c9000001a1a742b */ /* 0x001e0c0000000018 */
[----:B0-----:R0:W1:Y:S01]  /*0f30*/  F2F.F32.F64 R43, R26 ;  /* 0x0000001a002b7310 */ /* 0x0010620000301000 */
[----:B------:R0:W1:Y:S02]  /*0f40*/  DSETP.GEU.AND P3, PT, |R26|, c[0x2][0x0], PT ;  /* 0x008000001a00762a */ /* 0x0000640003f6e200 */
[----:B0-----:R-:W-:-:S12]  /*0f50*/  IMAD R27, R16, c[0x0][0x190], RZ ;  /* 0x00006400101b7a24 */ /* 0x001fd800078e02ff */
[----:B-1----:R-:W-:Y:S01]  /*0f60*/  @!P3 FMUL R43, R43, 1.175494350822287508e-38 ;  /* 0x008000002b2bb820 */ /* 0x002fe20000400000 */
[----:B------:R-:W-:-:S04]  /*0f70*/  IADD3 R26, P3, R27, c[0x0][0x188], RZ ;  /* 0x000062001b1a7a10 */ /* 0x000fc80007f7e0ff */
[----:B------:R-:W-:Y:S02]  /*0f80*/  FMNMX.NAN R43, R43, 0.99999988079071044922, PT ;  /* 0x3f7ffffe2b2b7809 */ /* 0x000fe40003820000 */
[----:B------:R-:W-:Y:S02]  /*0f90*/  LEA.HI.X.SX32 R27, R27, c[0x0][0x18c], 0x1, P3 ;  /* 0x000063001b1b7a11 */ /* 0x000fe400018f0eff */
        /* <DEDUP_REMOVED lines=9> */
[----:B------:R-:W-:-:S05]  /*1030*/  FFMA.FTZ R43, R46, R43, c[0x0][0x194] ;  /* 0x000065002e2b7623 */ /* 0x000fca000001002b */
[----:B------:R-:W-:-:S05]  /*1040*/  F2FP.BF16.PACK_AB R43, RZ, R43 ;  /* 0x0000002bff2b723e */ /* 0x000fca00000010ff */
[----:B------:R0:W-:Y:S02]  /*1050*/  STG.E.U16 [R26.64], R43 ;  /* 0x0000002b1a007986 */ /* 0x0001e4000c101508 */
.L_x_62:
[----:B0-----:R-:W-:Y:S05]  /*1060*/  BSYNC B0 ;  /* 0x0000000000007941 */ /* 0x001fea0003800000 */
.L_x_61:
[----:B------:R-:W-:Y:S01]  /*1070*/  BSSY B0, `(.L_x_63) ;  /* 0x0000016000007945 */ /* 0x000fe20003800000 */
[----:B------:R0:W1:Y:S01]  /*1080*/  DFMA R22, R22, R24, 5.5511151231257827021e-17 ;  /* 0x3c9000001616742b */ /* 0x0000620000000018 */
[----:B------:R-:W-:Y:S05]  /*1090*/  @P0 BRA `(.L_x_64) ;  /* 0x0000013000000947 */ /* 0x000fea0003800000 */
[----:B01----:R0:W1:Y:S01]  /*10a0*/  F2F.F32.F64 R24, R22 ;  /* 0x0000001600187310 */ /* 0x0030620000301000 */
[----:B------:R0:W1:Y:S01]  /*10b0*/  DSETP.GEU.AND P0, PT, |R22|, c[0x2][0x0], PT ;  /* 0x008000001600762a */ /* 0x0000620003f0e200 */
[----:B------:R-:W-:Y:S01]  /*10c0*/  IMAD R40, R40, c[0x0][0x190], RZ ;  /* 0x0000640028287a24 */ /* 0x000fe200078e02ff */
[----:B0-----:R-:W-:-:S12]  /*10d0*/  MOV R23, c[0x0][0x198] ;  /* 0x0000660000177a02 */ /* 0x001fd80000000f00 */
[----:B-1----:R-:W-:Y:S01]  /*10e0*/  @!P0 FMUL R24, R24, 1.175494350822287508e-38 ;  /* 0x0080000018188820 */ /* 0x002fe20000400000 */
[----:B------:R-:W-:-:S04]  /*10f0*/  IADD3 R22, P0, R40, c[0x0][0x188], RZ ;  /* 0x0000620028167a10 */ /* 0x000fc80007f1e0ff */
        /* <DEDUP_REMOVED lines=10> */
[----:B------:R-:W-:-:S04]  /*11a0*/  LEA.HI.X.SX32 R23, R40, c[0x0][0x18c], 0x1, P0 ;  /* 0x0000630028177a11 */ /* 0x000fc800000f0eff */
[----:B------:R-:W-:-:S05]  /*11b0*/  F2FP.BF16.PACK_AB R24, RZ, R24 ;  /* 0x00000018ff18723e */ /* 0x000fca00000010ff */
[----:B------:R0:W-:Y:S02]  /*11c0*/  STG.E.U16 [R22.64], R24 ;  /* 0x0000001816007986 */ /* 0x0001e4000c101508 */
.L_x_64:
[----:B------:R-:W-:Y:S05]  /*11d0*/  BSYNC B0 ;  /* 0x0000000000007941 */ /* 0x000fea0003800000 */
.L_x_63:
[----:B------:R-:W-:Y:S01]  /*11e0*/  BSSY B0, `(.L_x_65) ;  /* 0x0000010000007945 */ /* 0x000fe20003800000 */
[----:B------:R-:W-:Y:S05]  /*11f0*/  @P1 BRA `(.L_x_66) ;  /* 0x000000e000001947 */ /* 0x000fea0003800000 */
[----:B01----:R-:W-:Y:S02]  /*1200*/  IMAD.MOV.U32 R22, RZ, RZ, 0x40490fdb ;  /* 0x40490fdbff167424 */ /* 0x003fe400078e00ff */
[----:B------:R-:W-:Y:S02]  /*1210*/  IMAD.MOV.U32 R25, RZ, RZ, c[0x0][0x198] ;  /* 0x00006600ff197624 */ /* 0x000fe400078e00ff */
[----:B------:R-:W-:Y:S02]  /*1220*/  FMUL.FTZ R22, R22, +QNAN ;  /* 0x7fc0000016167820 */ /* 0x000fe40000410000 */
[----:B------:R-:W-:Y:S02]  /*1230*/  IMAD R41, R41, c[0x0][0x190], RZ ;  /* 0x0000640029297a24 */ /* 0x000fe400078e02ff */
        /* <DEDUP_REMOVED lines=10> */
.L_x_66:
[----:B------:R-:W-:Y:S05]  /*12e0*/  BSYNC B0 ;  /* 0x0000000000007941 */ /* 0x000fea0003800000 */
.L_x_65:
        /* <DEDUP_REMOVED lines=15> */
.L_x_67:
[----:B------:R-:W-:Y:S01]  /*13e0*/  LEA R16, P0, R39, R16, 0x2 ;  /* 0x0000001027107211 */ /* 0x000fe200078010ff */
[----:B------:R-:W-:Y:S01]  /*13f0*/  WARPSYNC 0xffffffff ;  /* 0xffffffff00007948 */ /* 0x000fe20003800000 */
[----:B------:R-:W-:Y:S01]  /*1400*/  BAR.SYNC.DEFER_BLOCKING 0x0 ;  /* 0x0000000000007b1d */ /* 0x000fe20000010000 */
[----:B------:R-:W-:Y:S01]  /*1410*/  MOV R40, R20 ;  /* 0x0000001400287202 */ /* 0x000fe20000000f00 */
[----:B0-----:R-:W-:Y:S02]  /*1420*/  IMAD.MOV.U32 R25, RZ, RZ, R37 ;  /* 0x000000ffff197224 */ /* 0x001fe400078e0025 */
[----:B------:R-:W-:Y:S01]  /*1430*/  IMAD.X R17, RZ, RZ, R17, P0 ;  /* 0x000000ffff117224 */ /* 0x000fe200000e0611 */
[----:B------:R-:W-:Y:S01]  /*1440*/  ISETP.GE.U32.AND P0, PT, R16, R31, PT ;  /* 0x0000001f1000720c */ /* 0x000fe20003f06070 */
[----:B------:R-:W-:-:S03]  /*1450*/  IMAD.MOV.U32 R41, RZ, RZ, R38 ;  /* 0x000000ffff297224 */ /* 0x000fc600078e0026 */
[----:B------:R-:W-:-:S13]  /*1460*/  ISETP.GE.AND.EX P0, PT, R17, R32, PT, P0 ;  /* 0x000000201100720c */ /* 0x000fda0003f06300 */
[----:B------:R-:W-:Y:S05]  /*1470*/  @!P0 BRA `(.L_x_68) ;  /* 0xfffff41000008947 */ /* 0x000fea000383ffff */
[----:B------:R-:W-:Y:S05]  /*1480*/  EXIT ;  /* 0x000000000000794d */ /* 0x000fea0003800000 */
        .weak           $__internal_3_$__cuda_sm20_div_s64
        .type           $__internal_3_$__cuda_sm20_div_s64,@function
        .size           $__internal_3_$__cuda_sm20_div_s64,(.L_x_324 - $__internal_3_$__cuda_sm20_div_s64)
$__internal_3_$__cuda_sm20_div_s64:
        /* <DEDUP_REMOVED lines=9> */
[----:B------:R-:W-:Y:S02]  /*1520*/  IMAD.X R33, RZ, RZ, ~R21, P0 ;  /* 0x000000ffff217224 */ /* 0x000fe400000e0e15 */
[----:B------:R-:W-:Y:S02]  /*1530*/  IMAD.MOV.U32 R21, RZ, RZ, R22 ;  /* 0x000000ffff157224 */ /* 0x000fe400078e0016 */
        /* <DEDUP_REMOVED lines=31> */
[----:B------:R-:W-:-:S05]  /*1730*/  IADD3 R22, P2, R33, R20, RZ ;  /* 0x0000001421167210 */ /* 0x000fca0007f5e0ff */
[----:B------:R-:W-:Y:S02]  /*1740*/  IMAD.X R31, RZ, RZ, R31, P2 ;  /* 0x000000ffff1f7224 */ /* 0x000fe400010e061f */
[----:B------:R-:W-:-:S04]  /*1750*/  IMAD.WIDE.U32 R20, R22, UR4, RZ ;  /* 0x0000000416147c25 */ /* 0x000fc8000f8e00ff */
[----:B------:R-:W-:Y:S01]  /*1760*/  IMAD R32, R31, UR4, R21 ;  /* 0x000000041f207c24 */ /* 0x000fe2000f8e0215 */
[----:B------:R-:W-:Y:S02]  /*1770*/  IADD3 R20, P0, -R20, R23, RZ ;  /* 0x0000001714147210 */ /* 0x000fe40007f1e1ff */
[----:B------:R-:W-:Y:S02]  /*1780*/  IADD3 R21, P3, R22, 0x1, RZ ;  /* 0x0000000116157810 */ /* 0x000fe40007f7e0ff */
[----:B------:R-:W-:Y:S02]  /*1790*/  IADD3.X R32, ~R32, R27, RZ, P0, !PT ;  /* 0x0000001b20207210 */ /* 0x000fe400007fe5ff */
[C---:B------:R-:W-:Y:S02]  /*17a0*/  ISETP.GE.U32.AND P0, PT, R20.reuse, UR4, PT ;  /* 0x0000000414007c0c */ /* 0x040fe4000bf06070 */
[----:B------:R-:W-:Y:S02]  /*17b0*/  IADD3 R23, P2, R20, -UR4, RZ ;  /* 0x8000000414177c10 */ /* 0x000fe4000ff5e0ff */
[----:B------:R-:W-:-:S02]  /*17c0*/  ISETP.GE.U32.AND.EX P0, PT, R32, RZ, PT, P0 ;  /* 0x000000ff2000720c */ /* 0x000fc40003f06100 */
[----:B------:R-:W-:Y:S02]  /*17d0*/  IADD3.X R27, R32, -0x1, RZ, P2, !PT ;  /* 0xffffffff201b7810 */ /* 0x000fe400017fe4ff */
[----:B------:R-:W-:Y:S01]  /*17e0*/  SEL R23, R23, R20, P0 ;  /* 0x0000001417177207 */ /* 0x000fe20000000000 */
[----:B------:R-:W-:Y:S01]  /*17f0*/  IMAD.X R20, RZ, RZ, R31, P3 ;  /* 0x000000ffff147224 */ /* 0x000fe200018e061f */
[----:B------:R-:W-:Y:S02]  /*1800*/  SEL R21, R21, R22, P0 ;  /* 0x0000001615157207 */ /* 0x000fe40000000000 */
[----:B------:R-:W-:Y:S02]  /*1810*/  SEL R27, R27, R32, P0 ;  /* 0x000000201b1b7207 */ /* 0x000fe40000000000 */
[----:B------:R-:W-:Y:S02]  /*1820*/  ISETP.GE.U32.AND P2, PT, R23, UR4, PT ;  /* 0x0000000417007c0c */ /* 0x000fe4000bf46070 */
[----:B------:R-:W-:-:S02]  /*1830*/  SEL R20, R20, R31, P0 ;  /* 0x0000001f14147207 */ /* 0x000fc40000000000 */
[----:B------:R-:W-:Y:S02]  /*1840*/  IADD3 R22, P3, R21, 0x1, RZ ;  /* 0x0000000115167810 */ /* 0x000fe40007f7e0ff */
[----:B------:R-:W-:Y:S01]  /*1850*/  ISETP.GE.U32.AND.EX P0, PT, R27, RZ, PT, P2 ;  /* 0x000000ff1b00720c */ /* 0x000fe20003f06120 */
[----:B------:R-:W-:Y:S02]  /*1860*/  IMAD.MOV.U32 R27, RZ, RZ, 0x0 ;  /* 0x00000000ff1b7424 */ /* 0x000fe400078e00ff */
        /* <DEDUP_REMOVED lines=11> */
[----:B------:R-:W-:Y:S06]  /*1920*/  RET.REL.NODEC R26 `(_ZN2at6native60_GLOBAL__N__2075b504_27_DistributionCauchyKernel_cu_d62eea8743distribution_elementwise_grid_stride_kernelIfLi4EZNS0_9templates4cuda21uniform_and_transformIN3c108BFloat16EfPNS_17CUDAGeneratorImplEZZZNS4_13cauchy_kernelIS9_EEvRNS_18TensorIteratorBaseEddT_ENKUlvE_clEvENKUlvE2_clEvEUlfE_EEvSC_T1_T2_EUlP24curandStatePhilox4_32_10E_ZNS1_27distribution_nullary_kernelIS7_f7double2S9_SL_SG_EEvSC_SI_RKT3_T4_EUlifE_EEvlNS_15PhiloxCudaStateESH_SI_) ;  /* 0xffffe6d01a007950 */ /* 0x000fec0003c3ffff */
.L_x_69:
        /* <DEDUP_REMOVED lines=13> */
.L_x_324:


//--------------------- .text._ZN2at6native60_GLOBAL__N__2075b504_27_DistributionCauchyKernel_cu_d62eea8743distribution_elementwise_grid_stride_kernelIfLi4EZNS0_9templates4cuda21uniform_and_transformIN3c104HalfEfPNS_17CUDAGeneratorImplEZZZNS4_13cauchy_kernelIS9_EEvRNS_18TensorIteratorBaseEddT_ENKUlvE_clEvENKUlvE1_clEvEUlfE_EEvSC_T1_T2_EUlP24curandStatePhilox4_32_10E0_ZNS1_27distribution_nullary_kernelIS7_f6float4S9_SL_SG_EEvSC_SI_RKT3_T4_EUlifE0_EEvlNS_15PhiloxCudaStateESH_SI_ --------------------------
	.section	.text._ZN2at6native60_GLOBAL__N__2075b504_27_DistributionCauchyKernel_cu_d62eea8743distribution_elementwise_grid_stride_kernelIfLi4EZNS0_9templates4cuda21uniform_and_transformIN3c104HalfEfPNS_17CUDAGeneratorImplEZZZNS4_13cauchy_kernelIS9_EEvRNS_18TensorIteratorBaseEddT_ENKUlvE_clEvENKUlvE1_clEvEUlfE_EEvSC_T1_T2_EUlP24curandStatePhilox4_32_10E0_ZNS1_27distribution_nullary_kernelIS7_f6float4S9_SL_SG_EEvSC_SI_RKT3_T4_EUlifE0_EEvlNS_15PhiloxCudaStateESH_SI_,"ax",@progbits
	.sectioninfo	@"SHI_REGISTERS=40"
	.align	128
.text._ZN2at6native60_GLOBAL__N__2075b504_27_DistributionCauchyKernel_cu_d62eea8743distribution_elementwise_grid_stride_kernelIfLi4EZNS0_9templates4cuda21uniform_and_transformIN3c104HalfEfPNS_17CUDAGeneratorImplEZZZNS4_13cauchy_kernelIS9_EEvRNS_18TensorIteratorBaseEddT_ENKUlvE_clEvENKUlvE1_clEvEUlfE_EEvSC_T1_T2_EUlP24curandStatePhilox4_32_10E0_ZNS1_27distribution_nullary_kernelIS7_f6float4S9_SL_SG_EEvSC_SI_RKT3_T4_EUlifE0_EEvlNS_15PhiloxCudaStateESH_SI_:
        .type           _ZN2at6native60_GLOBAL__N__2075b504_27_DistributionCauchyKernel_cu_d62eea8743distribution_elementwise_grid_stride_kernelIfLi4EZNS0_9templates4cuda21uniform_and_transformIN3c104HalfEfPNS_17CUDAGeneratorImplEZZZNS4_13cauchy_kernelIS9_EEvRNS_18TensorIteratorBaseEddT_ENKUlvE_clEvENKUlvE1_clEvEUlfE_EEvSC_T1_T2_EUlP24curandStatePhilox4_32_10E0_ZNS1_27distribution_nullary_kernelIS7_f6float4S9_SL_SG_EEvSC_SI_RKT3_T4_EUlifE0_EEvlNS_15PhiloxCudaStateESH_SI_,@function
        .size           _ZN2at6native60_GLOBAL__N__2075b504_27_DistributionCauchyKernel_cu_d62eea8743distribution_elementwise_grid_stride_kernelIfLi4EZNS0_9templates4cuda21uniform_and_transformIN3c104HalfEfPNS_17CUDAGeneratorImplEZZZNS4_13cauchy_kernelIS9_EEvRNS_18TensorIteratorBaseEddT_ENKUlvE_clEvENKUlvE1_clEvEUlfE_EEvSC_T1_T2_EUlP24curandStatePhilox4_32_10E0_ZNS1_27distribution_nullary_kernelIS7_f6float4S9_SL_SG_EEvSC_SI_RKT3_T4_EUlifE0_EEvlNS_15PhiloxCudaStateESH_SI_,(.L_x_326 - _ZN2at6native60_GLOBAL__N__2075b504_27_DistributionCauchyKernel_cu_d62eea8743distribution_elementwise_grid_stride_kernelIfLi4EZNS0_9templates4cuda21uniform_and_transformIN3c104HalfEfPNS_17CUDAGeneratorImplEZZZNS4_13cauchy_kernelIS9_EEvRNS_18TensorIteratorBaseEddT_ENKUlvE_clEvENKUlvE1_clEvEUlfE_EEvSC_T1_T2_EUlP24curandStatePhilox4_32_10E0_ZNS1_27distribution_nullary_kernelIS7_f6float4S9_SL_SG_EEvSC_SI_RKT3_T4_EUlifE0_EEvlNS_15PhiloxCudaStateESH_SI_)
        .other          _ZN2at6native60_GLOBAL__N__2075b504_27_DistributionCauchyKernel_cu_d62eea8743distribution_elementwise_grid_stride_kernelIfLi4EZNS0_9templates4cuda21uniform_and_transformIN3c104HalfEfPNS_17CUDAGeneratorImplEZZZNS4_13cauchy_kernelIS9_EEvRNS_18TensorIteratorBaseEddT_ENKUlvE_clEvENKUlvE1_clEvEUlfE_EEvSC_T1_T2_EUlP24curandStatePhilox4_32_10E0_ZNS1_27distribution_nullary_kernelIS7_f6float4S9_SL_SG_EEvSC_SI_RKT3_T4_EUlifE0_EEvlNS_15PhiloxCudaStateESH_SI_,@"STO_CUDA_ENTRY STV_DEFAULT"
_ZN2at6native60_GLOBAL__N__2075b504_27_DistributionCauchyKernel_cu_d62eea8743distribution_elementwise_grid_stride_kernelIfLi4EZNS0_9templates4cuda21uniform_and_transformIN3c104HalfEfPNS_17CUDAGeneratorImplEZZZNS4_13cauchy_kernelIS9_EEvRNS_18TensorIteratorBaseEddT_ENKUlvE_clEvENKUlvE1_clEvEUlfE_EEvSC_T1_T2_EUlP24curandStatePhilox4_32_10E0_ZNS1_27distribution_nullary_kernelIS7_f6float4S9_SL_SG_EEvSC_SI_RKT3_T4_EUlifE0_EEvlNS_15PhiloxCudaStateESH_SI_:
        /* <DEDUP_REMOVED lines=92> */
[----:B------:R-:W-:Y:S05]  /*05c0*/  CALL.REL.NOINC `($__internal_4_$__cuda_sm20_div_s64) ;  /* 0x0000441000007944 */ /* 0x000fea0003c00000 */
[----:B------:R-:W-:Y:S05]  /*05d0*/  BRA `(.L_x_71) ;  /* 0x0000016000007947 */ /* 0x000fea0003800000 */
.L_x_70:
        /* <DEDUP_REMOVED lines=22> */
.L_x_71:
        /* <DEDUP_REMOVED lines=16> */
.L_x_88:
        /* <DEDUP_REMOVED lines=13> */
.L_x_73:
[----:B------:R-:W-:Y:S05]  /*0910*/  BSYNC B0 ;  /* 0x0000000000007941 */ /* 0x000fea0003800000 */
.L_x_72:
        /* <DEDUP_REMOVED lines=69> */
.L_x_75:
[----:B------:R-:W-:Y:S01]  /*0d70*/  IMAD.MOV.U32 R22, RZ, RZ, R30 ;  /* 0x000000ffff167224 */ /* 0x000fe200078e001e */
[----:B------:R-:W-:Y:S01]  /*0d80*/  MOV R33, R23 ;  /* 0x0000001700217202 */ /* 0x000fe20000000f00 */
[----:B------:R-:W-:Y:S01]  /*0d90*/  IMAD.MOV.U32 R34, RZ, RZ, R26 ;  /* 0x000000ffff227224 */ /* 0x000fe200078e001a */
[----:B------:R-:W-:Y:S02]  /*0da0*/  MOV R35, R20 ;  /* 0x0000001400237202 */ /* 0x000fe40000000f00 */
.L_x_74:
        /* <DEDUP_REMOVED lines=228> */
.L_x_78:
        /* <DEDUP_REMOVED lines=12> */
[----:B------:R-:W-:Y:S01]  /*1cb0*/  F2FP.PACK_AB R32, RZ, R23 ;  /* 0x00000017ff20723e */ /* 0x000fe200000000ff */
[----:B------:R-:W-:-:S05]  /*1cc0*/  IMAD.X R23, RZ, RZ, c[0x0][0x324], P0 ;  /* 0x0000c900ff177624 */ /* 0x000fca00000e06ff */
[----:B------:R0:W-:Y:S03]  /*1cd0*/  STG.E.U16 [R22.64], R32 ;  /* 0x0000002016007986 */ /* 0x0001e6000c101508 */
.L_x_77:
[----:B------:R-:W-:Y:S05]  /*1ce0*/  BSYNC B0 ;  /* 0x0000000000007941 */ /* 0x000fea0003800000 */
.L_x_76:
        /* <DEDUP_REMOVED lines=222> */
.L_x_81:
        /* <DEDUP_REMOVED lines=12> */
[----:B------:R-:W-:Y:S02]  /*2b90*/  F2FP.PACK_AB R32, RZ, R23 ;  /* 0x00000017ff20723e */ /* 0x000fe400000000ff */
[----:B------:R-:W-:-:S05]  /*2ba0*/  IADD3.X R23, RZ, c[0x0][0x324], RZ, P0, !PT ;  /* 0x0000c900ff177a10 */ /* 0x000fca00007fe4ff */
[----:B------:R0:W-:Y:S02]  /*2bb0*/  STG.E.U16 [R22.64], R32 ;  /* 0x0000002016007986 */ /* 0x0001e4000c101508 */
.L_x_80:
[----:B------:R-:W-:Y:S05]  /*2bc0*/  BSYNC B0 ;  /* 0x0000000000007941 */ /* 0x000fea0003800000 */
.L_x_79:
        /* <DEDUP_REMOVED lines=219> */
.L_x_84:
        /* <DEDUP_REMOVED lines=13> */
[----:B------:R-:W-:-:S05]  /*3a50*/  F2FP.PACK_AB R22, RZ, R22 ;  /* 0x00000016ff16723e */ /* 0x000fca00000000ff */
[----:B------:R0:W-:Y:S02]  /*3a60*/  STG.E.U16 [R32.64], R22 ;  /* 0x0000001620007986 */ /* 0x0001e4000c101508 */
.L_x_83:
[----:B------:R-:W-:Y:S05]  /*3a70*/  BSYNC B0 ;  /* 0x0000000000007941 */ /* 0x000fea0003800000 */
.L_x_82:
        /* <DEDUP_REMOVED lines=219> */
.L_x_86:
        /* <DEDUP_REMOVED lines=15> */
.L_x_85:
        /* <DEDUP_REMOVED lines=11> */
.L_x_87:
[----:B------:R-:W-:Y:S05]  /*49d0*/  EXIT ;  /* 0x000000000000794d */ /* 0x000fea0003800000 */
        .weak           $__internal_4_$__cuda_sm20_div_s64
        .type           $__internal_4_$__cuda_sm20_div_s64,@function
        .size           $__internal_4_$__cuda_sm20_div_s64,(.L_x_326 - $__internal_4_$__cuda_sm20_div_s64)
$__internal_4_$__cuda_sm20_div_s64:
        /* <DEDUP_REMOVED lines=73> */
[----:B------:R-:W-:Y:S06]  /*4e70*/  RET.REL.NODEC R24 `(_ZN2at6native60_GLOBAL__N__2075b504_27_DistributionCauchyKernel_cu_d62eea8743distribution_elementwise_grid_stride_kernelIfLi4EZNS0_9templates4cuda21uniform_and_transformIN3c104HalfEfPNS_17CUDAGeneratorImplEZZZNS4_13cauchy_kernelIS9_EEvRNS_18TensorIteratorBaseEddT_ENKUlvE_clEvENKUlvE1_clEvEUlfE_EEvSC_T1_T2_EUlP24curandStatePhilox4_32_10E0_ZNS1_27distribution_nullary_kernelIS7_f6float4S9_SL_SG_EEvSC_SI_RKT3_T4_EUlifE0_EEvlNS_15PhiloxCudaStateESH_SI_) ;  /* 0xffffb18018007950 */ /* 0x000fec0003c3ffff */
.L_x_89:
        /* <DEDUP_REMOVED lines=16> */
.L_x_326:


//--------------------- .text._ZN2at6native60_GLOBAL__N__2075b504_27_DistributionCauchyKernel_cu_d62eea8743distribution_elementwise_grid_stride_kernelIfLi4EZNS0_9templates4cuda21uniform_and_transformIN3c104HalfEfPNS_17CUDAGeneratorImplEZZZNS4_13cauchy_kernelIS9_EEvRNS_18TensorIteratorBaseEddT_ENKUlvE_clEvENKUlvE1_clEvEUlfE_EEvSC_T1_T2_EUlP24curandStatePhilox4_32_10E0_ZNS1_27distribution_nullary_kernelIS7_f6float4S9_SL_SG_EEvSC_SI_RKT3_T4_EUlifE_EEvlNS_15PhiloxCudaStateESH_SI_ --------------------------
	.section	.text._ZN2at6native60_GLOBAL__N__2075b504_27_DistributionCauchyKernel_cu_d62eea8743distribution_elementwise_grid_stride_kernelIfLi4EZNS0_9templates4cuda21uniform_and_transformIN3c104HalfEfPNS_17CUDAGeneratorImplEZZZNS4_13cauchy_kernelIS9_EEvRNS_18TensorIteratorBaseEddT_ENKUlvE_clEvENKUlvE1_clEvEUlfE_EEvSC_T1_T2_EUlP24curandStatePhilox4_32_10E0_ZNS1_27distribution_nullary_kernelIS7_f6float4S9_SL_SG_EEvSC_SI_RKT3_T4_EUlifE_EEvlNS_15PhiloxCudaStateESH_SI_,"ax",@progbits
	.sectioninfo	@"SHI_REGISTERS=48"
	.align	128
.text._ZN2at6native60_GLOBAL__N__2075b504_27_DistributionCauchyKernel_cu_d62eea8743distribution_elementwise_grid_stride_kernelIfLi4EZNS0_9templates4cuda21uniform_and_transformIN3c104HalfEfPNS_17CUDAGeneratorImplEZZZNS4_13cauchy_kernelIS9_EEvRNS_18TensorIteratorBaseEddT_ENKUlvE_clEvENKUlvE1_clEvEUlfE_EEvSC_T1_T2_EUlP24curandStatePhilox4_32_10E0_ZNS1_27distribution_nullary_kernelIS7_f6float4S9_SL_SG_EEvSC_SI_RKT3_T4_EUlifE_EEvlNS_15PhiloxCudaStateESH_SI_:
        .type           _ZN2at6native60_GLOBAL__N__2075b504_27_DistributionCauchyKernel_cu_d62eea8743distribution_elementwise_grid_stride_kernelIfLi4EZNS0_9templates4cuda21uniform_and_transformIN3c104HalfEfPNS_17CUDAGeneratorImplEZZZNS4_13cauchy_kernelIS9_EEvRNS_18TensorIteratorBaseEddT_ENKUlvE_clEvENKUlvE1_clEvEUlfE_EEvSC_T1_T2_EUlP24curandStatePhilox4_32_10E0_ZNS1_27distribution_nullary_kernelIS7_f6float4S9_SL_SG_EEvSC_SI_RKT3_T4_EUlifE_EEvlNS_15PhiloxCudaStateESH_SI_,@function
        .size           _ZN2at6native60_GLOBAL__N__2075b504_27_DistributionCauchyKernel_cu_d62eea8743distribution_elementwise_grid_stride_kernelIfLi4EZNS0_9templates4cuda21uniform_and_transformIN3c104HalfEfPNS_17CUDAGeneratorImplEZZZNS4_13cauchy_kernelIS9_EEvRNS_18TensorIteratorBaseEddT_ENKUlvE_clEvENKUlvE1_clEvEUlfE_EEvSC_T1_T2_EUlP24curandStatePhilox4_32_10E0_ZNS1_27distribution_nullary_kernelIS7_f6float4S9_SL_SG_EEvSC_SI_RKT3_T4_EUlifE_EEvlNS_15PhiloxCudaStateESH_SI_,(.L_x_328 - _ZN2at6native60_GLOBAL__N__2075b504_27_DistributionCauchyKernel_cu_d62eea8743distribution_elementwise_grid_stride_kernelIfLi4EZNS0_9templates4cuda21uniform_and_transformIN3c104HalfEfPNS_17CUDAGeneratorImplEZZZNS4_13cauchy_kernelIS9_EEvRNS_18TensorIteratorBaseEddT_ENKUlvE_clEvENKUlvE1_clEvEUlfE_EEvSC_T1_T2_EUlP24curandStatePhilox4_32_10E0_ZNS1_27distribution_nullary_kernelIS7_f6float4S9_SL_SG_EEvSC_SI_RKT3_T4_EUlifE_EEvlNS_15PhiloxCudaStateESH_SI_)
        .other          _ZN2at6native60_GLOBAL__N__2075b504_27_DistributionCauchyKernel_cu_d62eea8743distribution_elementwise_grid_stride_kernelIfLi4EZNS0_9templates4cuda21uniform_and_transformIN3c104HalfEfPNS_17CUDAGeneratorImplEZZZNS4_13cauchy_kernelIS9_EEvRNS_18TensorIteratorBaseEddT_ENKUlvE_clEvENKUlvE1_clEvEUlfE_EEvSC_T1_T2_EUlP24curandStatePhilox4_32_10E0_ZNS1_27distribution_nullary_kernelIS7_f6float4S9_SL_SG_EEvSC_SI_RKT3_T4_EUlifE_EEvlNS_15PhiloxCudaStateESH_SI_,@"STO_CUDA_ENTRY STV_DEFAULT"
_ZN2at6native60_GLOBAL__N__2075b504_27_DistributionCauchyKernel_cu_d62eea8743distribution_elementwise_grid_stride_kernelIfLi4EZNS0_9templates4cuda21uniform_and_transformIN3c104HalfEfPNS_17CUDAGeneratorImplEZZZNS4_13cauchy_kernelIS9_EEvRNS_18TensorIteratorBaseEddT_ENKUlvE_clEvENKUlvE1_clEvEUlfE_EEvSC_T1_T2_EUlP24curandStatePhilox4_32_10E0_ZNS1_27distribution_nullary_kernelIS7_f6float4S9_SL_SG_EEvSC_SI_RKT3_T4_EUlifE_EEvlNS_15PhiloxCudaStateESH_SI_:
        /* <DEDUP_REMOVED lines=85> */
[----:B------:R-:W-:Y:S05]  /*0550*/  CALL.REL.NOINC `($__internal_5_$__cuda_sm20_div_s64) ;  /* 0x00000f1000007944 */ /* 0x000fea0003c00000 */
[----:B------:R-:W-:Y:S02]  /*0560*/  IMAD.MOV.U32 R22, RZ, RZ, R24 ;  /* 0x000000ffff167224 */ /* 0x000fe400078e0018 */
[----:B------:R-:W-:Y:S01]  /*0570*/  IMAD.MOV.U32 R23, RZ, RZ, R25 ;  /* 0x000000ffff177224 */ /* 0x000fe200078e0019 */
[----:B------:R-:W-:Y:S05]  /*0580*/  BRA `(.L_x_91) ;  /* 0x0000016000007947 */ /* 0x000fea0003800000 */
.L_x_90:
        /* <DEDUP_REMOVED lines=22> */
.L_x_91:
        /* <DEDUP_REMOVED lines=26> */
.L_x_103:
        /* <DEDUP_REMOVED lines=13> */
.L_x_93:
[----:B------:R-:W-:Y:S05]  /*0960*/  BSYNC B0 ;  /* 0x0000000000007941 */ /* 0x000fea0003800000 */
.L_x_92:
        /* <DEDUP_REMOVED lines=60> */
.L_x_95:
[----:B------:R-:W-:Y:S02]  /*0d30*/  IMAD.MOV.U32 R42, RZ, RZ, R39 ;  /* 0x000000ffff2a7224 */ /* 0x000fe400078e0027 */
[----:B------:R-:W-:Y:S02]  /*0d40*/  IMAD.MOV.U32 R41, RZ, RZ, R36 ;  /* 0x000000ffff297224 */ /* 0x000fe400078e0024 */
[----:B------:R-:W-:Y:S02]  /*0d50*/  IMAD.MOV.U32 R25, RZ, RZ, R33 ;  /* 0x000000ffff197224 */ /* 0x000fe400078e0021 */
[----:B------:R-:W-:-:S02]  /*0d60*/  IMAD.MOV.U32 R24, RZ, RZ, R22 ;  /* 0x000000ffff187224 */ /* 0x000fc400078e0016 */
.L_x_94:
        /* <DEDUP_REMOVED lines=38> */
[----:B------:R-:W-:Y:S02]  /*0fd0*/  F2FP.PACK_AB R42, RZ, R42 ;  /* 0x0000002aff2a723e */ /* 0x000fe400000000ff */
[----:B------:R-:W-:-:S05]  /*0fe0*/  LEA.HI.X.SX32 R25, R25, c[0x0][0x18c], 0x1, P3 ;  /* 0x0000630019197a11 */ /* 0x000fca00018f0eff */
[----:B------:R0:W-:Y:S04]  /*0ff0*/  STG.E.U16 [R24.64], R42 ;  /* 0x0000002a18007986 */ /* 0x0001e8000c101508 */
.L_x_97:
[----:B-12-4-:R-:W-:Y:S05]  /*1000*/  BSYNC B0 ;  /* 0x0000000000007941 */ /* 0x016fea0003800000 */
.L_x_96:
        /* <DEDUP_REMOVED lines=16> */
[----:B------:R-:W-:Y:S02]  /*1110*/  F2FP.PACK_AB R42, RZ, R25 ;  /* 0x00000019ff2a723e */ /* 0x000fe400000000ff */
[----:B------:R-:W-:Y:S02]  /*1120*/  LEA.HI.X.SX32 R25, R37, c[0x0][0x18c], 0x1, P0 ;  /* 0x0000630025197a11 */ /* 0x000fe400000f0eff */
[----:B------:R-:W-:-:S05]  /*1130*/  PRMT R37, R42, 0x7610, R37 ;  /* 0x000076102a257816 */ /* 0x000fca0000000025 */
[----:B------:R0:W-:Y:S02]  /*1140*/  STG.E.U16 [R24.64], R37 ;  /* 0x0000002518007986 */ /* 0x0001e4000c101508 */
.L_x_99:
[----:B------:R-:W-:Y:S05]  /*1150*/  BSYNC B0 ;  /* 0x0000000000007941 */ /* 0x000fea0003800000 */
.L_x_98:
        /* <DEDUP_REMOVED lines=17> */
[----:B------:R-:W-:-:S05]  /*1270*/  LEA.HI.X.SX32 R25, R39, c[0x0][0x18c], 0x1, P0 ;  /* 0x0000630027197a11 */ /* 0x000fca00000f0eff */
[----:B------:R0:W-:Y:S02]  /*1280*/  STG.E.U16 [R24.64], R37 ;  /* 0x0000002518007986 */ /* 0x0001e4000c101508 */
.L_x_101:
[----:B------:R-:W-:Y:S05]  /*1290*/  BSYNC B0 ;  /* 0x0000000000007941 */ /* 0x000fea0003800000 */
.L_x_100:
        /* <DEDUP_REMOVED lines=18> */
.L_x_102:
        /* <DEDUP_REMOVED lines=11> */
        .weak           $__internal_5_$__cuda_sm20_div_s64
        .type           $__internal_5_$__cuda_sm20_div_s64,@function
        .size           $__internal_5_$__cuda_sm20_div_s64,(.L_x_328 - $__internal_5_$__cuda_sm20_div_s64)
$__internal_5_$__cuda_sm20_div_s64:
        /* <DEDUP_REMOVED lines=73> */
[----:B------:R-:W-:Y:S06]  /*1900*/  RET.REL.NODEC R28 `(_ZN2at6native60_GLOBAL__N__2075b504_27_DistributionCauchyKernel_cu_d62eea8743distribution_elementwise_grid_stride_kernelIfLi4EZNS0_9templates4cuda21uniform_and_transformIN3c104HalfEfPNS_17CUDAGeneratorImplEZZZNS4_13cauchy_kernelIS9_EEvRNS_18TensorIteratorBaseEddT_ENKUlvE_clEvENKUlvE1_clEvEUlfE_EEvSC_T1_T2_EUlP24curandStatePhilox4_32_10E0_ZNS1_27distribution_nullary_kernelIS7_f6float4S9_SL_SG_EEvSC_SI_RKT3_T4_EUlifE_EEvlNS_15PhiloxCudaStateESH_SI_) ;  /* 0xffffe6f01c007950 */ /* 0x000fec0003c3ffff */
.L_x_104:
        /* <DEDUP_REMOVED lines=15> */
.L_x_328:


//--------------------- .text._ZN2at6native60_GLOBAL__N__2075b504_27_DistributionCauchyKernel_cu_d62eea8743distribution_elementwise_grid_stride_kernelIfLi4EZNS0_9templates4cuda21uniform_and_transformIN3c104HalfEfPNS_17CUDAGeneratorImplEZZZNS4_13cauchy_kernelIS9_EEvRNS_18TensorIteratorBaseEddT_ENKUlvE_clEvENKUlvE1_clEvEUlfE_EEvSC_T1_T2_EUlP24curandStatePhilox4_32_10E_ZNS1_27distribution_nullary_kernelIS7_f7double2S9_SL_SG_EEvSC_SI_RKT3_T4_EUlifE0_EEvlNS_15PhiloxCudaStateESH_SI_ --------------------------
	.section	.text._ZN2at6native60_GLOBAL__N__2075b504_27_DistributionCauchyKernel_cu_d62eea8743distribution_elementwise_grid_stride_kernelIfLi4EZNS0_9templates4cuda21uniform_and_transformIN3c104HalfEfPNS_17CUDAGeneratorImplEZZZNS4_13cauchy_kernelIS9_EEvRNS_18TensorIteratorBaseEddT_ENKUlvE_clEvENKUlvE1_clEvEUlfE_EEvSC_T1_T2_EUlP24curandStatePhilox4_32_10E_ZNS1_27distribution_nullary_kernelIS7_f7double2S9_SL_SG_EEvSC_SI_RKT3_T4_EUlifE0_EEvlNS_15PhiloxCudaStateESH_SI_,"ax",@progbits
	.sectioninfo	@"SHI_REGISTERS=38"
	.align	128
.text._ZN2at6native60_GLOBAL__N__2075b504_27_DistributionCauchyKernel_cu_d62eea8743distribution_elementwise_grid_stride_kernelIfLi4EZNS0_9templates4cuda21uniform_and_transformIN3c104HalfEfPNS_17CUDAGeneratorImplEZZZNS4_13cauchy_kernelIS9_EEvRNS_18TensorIteratorBaseEddT_ENKUlvE_clEvENKUlvE1_clEvEUlfE_EEvSC_T1_T2_EUlP24curandStatePhilox4_32_10E_ZNS1_27distribution_nullary_kernelIS7_f7double2S9_SL_SG_EEvSC_SI_RKT3_T4_EUlifE0_EEvlNS_15PhiloxCudaStateESH_SI_:
        .type           _ZN2at6native60_GLOBAL__N__2075b504_27_DistributionCauchyKernel_cu_d62eea8743distribution_elementwise_grid_stride_kernelIfLi4EZNS0_9templates4cuda21uniform_and_transformIN3c104HalfEfPNS_17CUDAGeneratorImplEZZZNS4_13cauchy_kernelIS9_EEvRNS_18TensorIteratorBaseEddT_ENKUlvE_clEvENKUlvE1_clEvEUlfE_EEvSC_T1_T2_EUlP24curandStatePhilox4_32_10E_ZNS1_27distribution_nullary_kernelIS7_f7double2S9_SL_SG_EEvSC_SI_RKT3_T4_EUlifE0_EEvlNS_15PhiloxCudaStateESH_SI_,@function
        .size           _ZN2at6native60_GLOBAL__N__2075b504_27_DistributionCauchyKernel_cu_d62eea8743distribution_elementwise_grid_stride_kernelIfLi4EZNS0_9templates4cuda21uniform_and_transformIN3c104HalfEfPNS_17CUDAGeneratorImplEZZZNS4_13cauchy_kernelIS9_EEvRNS_18TensorIteratorBaseEddT_ENKUlvE_clEvENKUlvE1_clEvEUlfE_EEvSC_T1_T2_EUlP24curandStatePhilox4_32_10E_ZNS1_27distribution_nullary_kernelIS7_f7double2S9_SL_SG_EEvSC_SI_RKT3_T4_EUlifE0_EEvlNS_15PhiloxCudaStateESH_SI_,(.L_x_330 - _ZN2at6native60_GLOBAL__N__2075b504_27_DistributionCauchyKernel_cu_d62eea8743distribution_elementwise_grid_stride_kernelIfLi4EZNS0_9templates4cuda21uniform_and_transformIN3c104HalfEfPNS_17CUDAGeneratorImplEZZZNS4_13cauchy_kernelIS9_EEvRNS_18TensorIteratorBaseEddT_ENKUlvE_clEvENKUlvE1_clEvEUlfE_EEvSC_T1_T2_EUlP24curandStatePhilox4_32_10E_ZNS1_27distribution_nullary_kernelIS7_f7double2S9_SL_SG_EEvSC_SI_RKT3_T4_EUlifE0_EEvlNS_15PhiloxCudaStateESH_SI_)
        .other          _ZN2at6native60_GLOBAL__N__2075b504_27_DistributionCauchyKernel_cu_d62eea8743distribution_elementwise_grid_stride_kernelIfLi4EZNS0_9templates4cuda21uniform_and_transformIN3c104HalfEfPNS_17CUDAGeneratorImplEZZZNS4_13cauchy_kernelIS9_EEvRNS_18TensorIteratorBaseEddT_ENKUlvE_clEvENKUlvE1_clEvEUlfE_EEvSC_T1_T2_EUlP24curandStatePhilox4_32_10E_ZNS1_27distribution_nullary_kernelIS7_f7double2S9_SL_SG_EEvSC_SI_RKT3_T4_EUlifE0_EEvlNS_15PhiloxCudaStateESH_SI_,@"STO_CUDA_ENTRY STV_DEFAULT"
_ZN2at6native60_GLOBAL__N__2075b504_27_DistributionCauchyKernel_cu_d62eea8743distribution_elementwise_grid_stride_kernelIfLi4EZNS0_9templates4cuda21uniform_and_transformIN3c104HalfEfPNS_17CUDAGeneratorImplEZZZNS4_13cauchy_kernelIS9_EEvRNS_18TensorIteratorBaseEddT_ENKUlvE_clEvENKUlvE1_clEvEUlfE_EEvSC_T1_T2_EUlP24curandStatePhilox4_32_10E_ZNS1_27distribution_nullary_kernelIS7_f7double2S9_SL_SG_EEvSC_SI_RKT3_T4_EUlifE0_EEvlNS_15PhiloxCudaStateESH_SI_:
        /* <DEDUP_REMOVED lines=92> */
[----:B------:R-:W-:Y:S05]  /*05c0*/  CALL.REL.NOINC `($__internal_6_$__cuda_sm20_div_s64) ;  /* 0x0000444000007944 */ /* 0x000fea0003c00000 */
[----:B------:R-:W-:Y:S05]  /*05d0*/  BRA `(.L_x_106) ;  /* 0x0000016000007947 */ /* 0x000fea0003800000 */
.L_x_105:
        /* <DEDUP_REMOVED lines=22> */
.L_x_106:
        /* <DEDUP_REMOVED lines=16> */
.L_x_123:
        /* <DEDUP_REMOVED lines=13> */
.L_x_108:
[----:B------:R-:W-:Y:S05]  /*0910*/  BSYNC B0 ;  /* 0x0000000000007941 */ /* 0x000fea0003800000 */
.L_x_107:
        /* <DEDUP_REMOVED lines=69> */
.L_x_110:
[----:B------:R-:W-:Y:S01]  /*0d70*/  IMAD.MOV.U32 R33, RZ, RZ, R30 ;  /* 0x000000ffff217224 */ /* 0x000fe200078e001e */
[----:B------:R-:W-:Y:S01]  /*0d80*/  MOV R22, R21 ;  /* 0x0000001500167202 */ /* 0x000fe20000000f00 */
[----:B------:R-:W-:Y:S01]  /*0d90*/  IMAD.MOV.U32 R23, RZ, RZ, R28 ;  /* 0x000000ffff177224 */ /* 0x000fe200078e001c */
[----:B------:R-:W-:-:S05]  /*0da0*/  MOV R20, R18 ;  /* 0x0000001200147202 */ /* 0x000fca0000000f00 */
.L_x_109:
        /* <DEDUP_REMOVED lines=229> */
.L_x_113:
        /* <DEDUP_REMOVED lines=18> */
.L_x_112:
[----:B------:R-:W-:Y:S05]  /*1d20*/  BSYNC B0 ;  /* 0x0000000000007941 */ /* 0x000fea0003800000 */
.L_x_111:
        /* <DEDUP_REMOVED lines=222> */
.L_x_116:
        /* <DEDUP_REMOVED lines=16> */
[----:B------:R-:W-:-:S05]  /*2c10*/  F2FP.PACK_AB R22, RZ, R22 ;  /* 0x00000016ff16723e */ /* 0x000fca00000000ff */
[----:B------:R0:W-:Y:S02]  /*2c20*/  STG.E.U16 [R32.64], R22 ;  /* 0x0000001620007986 */ /* 0x0001e4000c101508 */
.L_x_115:
[----:B------:R-:W-:Y:S05]  /*2c30*/  BSYNC B0 ;  /* 0x0000000000007941 */ /* 0x000fea0003800000 */
.L_x_114:
        /* <DEDUP_REMOVED lines=219> */
.L_x_119:
        /* <DEDUP_REMOVED lines=13> */
.L_x_118:
[----:B------:R-:W-:Y:S05]  /*3ac0*/  BSYNC B0 ;  /* 0x0000000000007941 */ /* 0x000fea0003800000 */
.L_x_117:
        /* <DEDUP_REMOVED lines=219> */
.L_x_121:
        /* <DEDUP_REMOVED lines=13> */
.L_x_120:
        /* <DEDUP_REMOVED lines=11> */
.L_x_122:
[----:B------:R-:W-:Y:S05]  /*4a00*/  EXIT ;  /* 0x000000000000794d */ /* 0x000fea0003800000 */
        .weak           $__internal_6_$__cuda_sm20_div_s64
        .type           $__internal_6_$__cuda_sm20_div_s64,@function
        .size           $__internal_6_$__cuda_sm20_div_s64,(.L_x_330 - $__internal_6_$__cuda_sm20_div_s64)
$__internal_6_$__cuda_sm20_div_s64:
        /* <DEDUP_REMOVED lines=73> */
[----:B------:R-:W-:Y:S06]  /*4ea0*/  RET.REL.NODEC R26 `(_ZN2at6native60_GLOBAL__N__2075b504_27_DistributionCauchyKernel_cu_d62eea8743distribution_elementwise_grid_stride_kernelIfLi4EZNS0_9templates4cuda21uniform_and_transformIN3c104HalfEfPNS_17CUDAGeneratorImplEZZZNS4_13cauchy_kernelIS9_EEvRNS_18TensorIteratorBaseEddT_ENKUlvE_clEvENKUlvE1_clEvEUlfE_EEvSC_T1_T2_EUlP24curandStatePhilox4_32_10E_ZNS1_27distribution_nullary_kernelIS7_f7double2S9_SL_SG_EEvSC_SI_RKT3_T4_EUlifE0_EEvlNS_15PhiloxCudaStateESH_SI_) ;  /* 0xffffb1501a007950 */ /* 0x000fec0003c3ffff */
.L_x_124:
        /* <DEDUP_REMOVED lines=13> */
.L_x_330:


//--------------------- .text._ZN2at6native60_GLOBAL__N__2075b504_27_DistributionCauchyKernel_cu_d62eea8743distribution_elementwise_grid_stride_kernelIfLi4EZNS0_9templates4cuda21uniform_and_transformIN3c104HalfEfPNS_17CUDAGeneratorImplEZZZNS4_13cauchy_kernelIS9_EEvRNS_18TensorIteratorBaseEddT_ENKUlvE_clEvENKUlvE1_clEvEUlfE_EEvSC_T1_T2_EUlP24curandStatePhilox4_32_10E_ZNS1_27distribution_nullary_kernelIS7_f7double2S9_SL_SG_EEvSC_SI_RKT3_T4_EUlifE_EEvlNS_15PhiloxCudaStateESH_SI_ --------------------------
	.section	.text._ZN2at6native60_GLOBAL__N__2075b504_27_DistributionCauchyKernel_cu_d62eea8743distribution_elementwise_grid_stride_kernelIfLi4EZNS0_9templates4cuda21uniform_and_transformIN3c104HalfEfPNS_17CUDAGeneratorImplEZZZNS4_13cauchy_kernelIS9_EEvRNS_18TensorIteratorBaseEddT_ENKUlvE_clEvENKUlvE1_clEvEUlfE_EEvSC_T1_T2_EUlP24curandStatePhilox4_32_10E_ZNS1_27distribution_nullary_kernelIS7_f7double2S9_SL_SG_EEvSC_SI_RKT3_T4_EUlifE_EEvlNS_15PhiloxCudaStateESH_SI_,"ax",@progbits
	.sectioninfo	@"SHI_REGISTERS=52"
	.align	128
.text._ZN2at6native60_GLOBAL__N__2075b504_27_DistributionCauchyKernel_cu_d62eea8743distribution_elementwise_grid_stride_kernelIfLi4EZNS0_9templates4cuda21uniform_and_transformIN3c104HalfEfPNS_17CUDAGeneratorImplEZZZNS4_13cauchy_kernelIS9_EEvRNS_18TensorIteratorBaseEddT_ENKUlvE_clEvENKUlvE1_clEvEUlfE_EEvSC_T1_T2_EUlP24curandStatePhilox4_32_10E_ZNS1_27distribution_nullary_kernelIS7_f7double2S9_SL_SG_EEvSC_SI_RKT3_T4_EUlifE_EEvlNS_15PhiloxCudaStateESH_SI_:
        .type           _ZN2at6native60_GLOBAL__N__2075b504_27_DistributionCauchyKernel_cu_d62eea8743distribution_elementwise_grid_stride_kernelIfLi4EZNS0_9templates4cuda21uniform_and_transformIN3c104HalfEfPNS_17CUDAGeneratorImplEZZZNS4_13cauchy_kernelIS9_EEvRNS_18TensorIteratorBaseEddT_ENKUlvE_clEvENKUlvE1_clEvEUlfE_EEvSC_T1_T2_EUlP24curandStatePhilox4_32_10E_ZNS1_27distribution_nullary_kernelIS7_f7double2S9_SL_SG_EEvSC_SI_RKT3_T4_EUlifE_EEvlNS_15PhiloxCudaStateESH_SI_,@function
        .size           _ZN2at6native60_GLOBAL__N__2075b504_27_DistributionCauchyKernel_cu_d62eea8743distribution_elementwise_grid_stride_kernelIfLi4EZNS0_9templates4cuda21uniform_and_transformIN3c104HalfEfPNS_17CUDAGeneratorImplEZZZNS4_13cauchy_kernelIS9_EEvRNS_18TensorIteratorBaseEddT_ENKUlvE_clEvENKUlvE1_clEvEUlfE_EEvSC_T1_T2_EUlP24curandStatePhilox4_32_10E_ZNS1_27distribution_nullary_kernelIS7_f7double2S9_SL_SG_EEvSC_SI_RKT3_T4_EUlifE_EEvlNS_15PhiloxCudaStateESH_SI_,(.L_x_332 - _ZN2at6native60_GLOBAL__N__2075b504_27_DistributionCauchyKernel_cu_d62eea8743distribution_elementwise_grid_stride_kernelIfLi4EZNS0_9templates4cuda21uniform_and_transformIN3c104HalfEfPNS_17CUDAGeneratorImplEZZZNS4_13cauchy_kernelIS9_EEvRNS_18TensorIteratorBaseEddT_ENKUlvE_clEvENKUlvE1_clEvEUlfE_EEvSC_T1_T2_EUlP24curandStatePhilox4_32_10E_ZNS1_27distribution_nullary_kernelIS7_f7double2S9_SL_SG_EEvSC_SI_RKT3_T4_EUlifE_EEvlNS_15PhiloxCudaStateESH_SI_)
        .other          _ZN2at6native60_GLOBAL__N__2075b504_27_DistributionCauchyKernel_cu_d62eea8743distribution_elementwise_grid_stride_kernelIfLi4EZNS0_9templates4cuda21uniform_and_transformIN3c104HalfEfPNS_17CUDAGeneratorImplEZZZNS4_13cauchy_kernelIS9_EEvRNS_18TensorIteratorBaseEddT_ENKUlvE_clEvENKUlvE1_clEvEUlfE_EEvSC_T1_T2_EUlP24curandStatePhilox4_32_10E_ZNS1_27distribution_nullary_kernelIS7_f7double2S9_SL_SG_EEvSC_SI_RKT3_T4_EUlifE_EEvlNS_15PhiloxCudaStateESH_SI_,@"STO_CUDA_ENTRY STV_DEFAULT"
_ZN2at6native60_GLOBAL__N__2075b504_27_DistributionCauchyKernel_cu_d62eea8743distribution_elementwise_grid_stride_kernelIfLi4EZNS0_9templates4cuda21uniform_and_transformIN3c104HalfEfPNS_17CUDAGeneratorImplEZZZNS4_13cauchy_kernelIS9_EEvRNS_18TensorIteratorBaseEddT_ENKUlvE_clEvENKUlvE1_clEvEUlfE_EEvSC_T1_T2_EUlP24curandStatePhilox4_32_10E_ZNS1_27distribution_nullary_kernelIS7_f7double2S9_SL_SG_EEvSC_SI_RKT3_T4_EUlifE_EEvlNS_15PhiloxCudaStateESH_SI_:
        /* <DEDUP_REMOVED lines=85> */
[----:B------:R-:W-:Y:S05]  /*0550*/  CALL.REL.NOINC `($__internal_7_$__cuda_sm20_div_s64) ;  /* 0x00000f3000007944 */ /* 0x000fea0003c00000 */
[----:B------:R-:W-:Y:S02]  /*0560*/  IMAD.MOV.U32 R20, RZ, RZ, R22 ;  /* 0x000000ffff147224 */ /* 0x000fe400078e0016 */
[----:B------:R-:W-:Y:S01]  /*0570*/  IMAD.MOV.U32 R21, RZ, RZ, R23 ;  /* 0x000000ffff157224 */ /* 0x000fe200078e0017 */
[----:B------:R-:W-:Y:S05]  /*0580*/  BRA `(.L_x_126) ;  /* 0x0000016000007947 */ /* 0x000fea0003800000 */
.L_x_125:
        /* <DEDUP_REMOVED lines=22> */
.L_x_126:
        /* <DEDUP_REMOVED lines=26> */
.L_x_138:
        /* <DEDUP_REMOVED lines=13> */
.L_x_128:
[----:B------:R-:W-:Y:S05]  /*0960*/  BSYNC B0 ;  /* 0x0000000000007941 */ /* 0x000fea0003800000 */
.L_x_127:
        /* <DEDUP_REMOVED lines=60> */
.L_x_130:
[----:B------:R-:W-:Y:S02]  /*0d30*/  IMAD.MOV.U32 R26, RZ, RZ, R41 ;  /* 0x000000ffff1a7224 */ /* 0x000fe400078e0029 */
[----:B------:R-:W-:Y:S02]  /*0d40*/  IMAD.MOV.U32 R27, RZ, RZ, R24 ;  /* 0x000000ffff1b7224 */ /* 0x000fe400078e0018 */
[----:B------:R-:W-:Y:S02]  /*0d50*/  IMAD.MOV.U32 R43, RZ, RZ, R37 ;  /* 0x000000ffff2b7224 */ /* 0x000fe400078e0025 */
[----:B------:R-:W-:-:S02]  /*0d60*/  IMAD.MOV.U32 R22, RZ, RZ, R20 ;  /* 0x000000ffff167224 */ /* 0x000fc400078e0014 */
.L_x_129:
        /* <DEDUP_REMOVED lines=45> */
[----:B------:R-:W-:-:S05]  /*1040*/  F2FP.PACK_AB R43, RZ, R43 ;  /* 0x0000002bff2b723e */ /* 0x000fca00000000ff */
[----:B------:R0:W-:Y:S02]  /*1050*/  STG.E.U16 [R26.64], R43 ;  /* 0x0000002b1a007986 */ /* 0x0001e4000c101508 */
.L_x_132:
[----:B0-----:R-:W-:Y:S05]  /*1060*/  BSYNC B0 ;  /* 0x0000000000007941 */ /* 0x001fea0003800000 */
.L_x_131:
        /* <DEDUP_REMOVED lines=20> */
[----:B------:R-:W-:-:S05]  /*11b0*/  F2FP.PACK_AB R24, RZ, R24 ;  /* 0x00000018ff18723e */ /* 0x000fca00000000ff */
[----:B------:R0:W-:Y:S02]  /*11c0*/  STG.E.U16 [R22.64], R24 ;  /* 0x0000001816007986 */ /* 0x0001e4000c101508 */
.L_x_134:
[----:B------:R-:W-:Y:S05]  /*11d0*/  BSYNC B0 ;  /* 0x0000000000007941 */ /* 0x000fea0003800000 */
.L_x_133:
        /* <DEDUP_REMOVED lines=16> */
.L_x_136:
[----:B------:R-:W-:Y:S05]  /*12e0*/  BSYNC B0 ;  /* 0x0000000000007941 */ /* 0x000fea0003800000 */
.L_x_135:
        /* <DEDUP_REMOVED lines=15> */
.L_x_137:
        /* <DEDUP_REMOVED lines=11> */
        .weak           $__internal_7_$__cuda_sm20_div_s64
        .type           $__internal_7_$__cuda_sm20_div_s64,@function
        .size           $__internal_7_$__cuda_sm20_div_s64,(.L_x_332 - $__internal_7_$__cuda_sm20_div_s64)
$__internal_7_$__cuda_sm20_div_s64:
        /* <DEDUP_REMOVED lines=73> */
[----:B------:R-:W-:Y:S06]  /*1920*/  RET.REL.NODEC R26 `(_ZN2at6native60_GLOBAL__N__2075b504_27_DistributionCauchyKernel_cu_d62eea8743distribution_elementwise_grid_stride_kernelIfLi4EZNS0_9templates4cuda21uniform_and_transformIN3c104HalfEfPNS_17CUDAGeneratorImplEZZZNS4_13cauchy_kernelIS9_EEvRNS_18TensorIteratorBaseEddT_ENKUlvE_clEvENKUlvE1_clEvEUlfE_EEvSC_T1_T2_EUlP24curandStatePhilox4_32_10E_ZNS1_27distribution_nullary_kernelIS7_f7double2S9_SL_SG_EEvSC_SI_RKT3_T4_EUlifE_EEvlNS_15PhiloxCudaStateESH_SI_) ;  /* 0xffffe6d01a007950 */ /* 0x000fec0003c3ffff */
.L_x_139:
        /* <DEDUP_REMOVED lines=13> */
.L_x_332:


//--------------------- .text._ZN2at6native60_GLOBAL__N__2075b504_27_DistributionCauchyKernel_cu_d62eea8743distribution_elementwise_grid_stride_kernelIfLi4EZNS0_9templates4cuda21uniform_and_transformIffPNS_17CUDAGeneratorImplEZZZNS4_13cauchy_kernelIS7_EEvRNS_18TensorIteratorBaseEddT_ENKUlvE_clEvENKUlvE0_clEvEUlfE_EEvSA_T1_T2_EUlP24curandStatePhilox4_32_10E0_ZNS1_27distribution_nullary_kernelIff6float4S7_SJ_SE_EEvSA_SG_RKT3_T4_EUlifE0_EEvlNS_15PhiloxCudaStateESF_SG_ --------------------------
	.section	.text._ZN2at6native60_GLOBAL__N__2075b504_27_DistributionCauchyKernel_cu_d62eea8743distribution_elementwise_grid_stride_kernelIfLi4EZNS0_9templates4cuda21uniform_and_transformIffPNS_17CUDAGeneratorImplEZZZNS4_13cauchy_kernelIS7_EEvRNS_18TensorIteratorBaseEddT_ENKUlvE_clEvENKUlvE0_clEvEUlfE_EEvSA_T1_T2_EUlP24curandStatePhilox4_32_10E0_ZNS1_27distribution_nullary_kernelIff6float4S7_SJ_SE_EEvSA_SG_RKT3_T4_EUlifE0_EEvlNS_15PhiloxCudaStateESF_SG_,"ax",@progbits
	.sectioninfo	@"SHI_REGISTERS=40"
	.align	128
.text._ZN2at6native60_GLOBAL__N__2075b504_27_DistributionCauchyKernel_cu_d62eea8743distribution_elementwise_grid_stride_kernelIfLi4EZNS0_9templates4cuda21uniform_and_transformIffPNS_17CUDAGeneratorImplEZZZNS4_13cauchy_kernelIS7_EEvRNS_18TensorIteratorBaseEddT_ENKUlvE_clEvENKUlvE0_clEvEUlfE_EEvSA_T1_T2_EUlP24curandStatePhilox4_32_10E0_ZNS1_27distribution_nullary_kernelIff6float4S7_SJ_SE_EEvSA_SG_RKT3_T4_EUlifE0_EEvlNS_15PhiloxCudaStateESF_SG_:
        .type           _ZN2at6native60_GLOBAL__N__2075b504_27_DistributionCauchyKernel_cu_d62eea8743distribution_elementwise_grid_stride_kernelIfLi4EZNS0_9templates4cuda21uniform_and_transformIffPNS_17CUDAGeneratorImplEZZZNS4_13cauchy_kernelIS7_EEvRNS_18TensorIteratorBaseEddT_ENKUlvE_clEvENKUlvE0_clEvEUlfE_EEvSA_T1_T2_EUlP24curandStatePhilox4_32_10E0_ZNS1_27distribution_nullary_kernelIff6float4S7_SJ_SE_EEvSA_SG_RKT3_T4_EUlifE0_EEvlNS_15PhiloxCudaStateESF_SG_,@function
        .size           _ZN2at6native60_GLOBAL__N__2075b504_27_DistributionCauchyKernel_cu_d62eea8743distribution_elementwise_grid_stride_kernelIfLi4EZNS0_9templates4cuda21uniform_and_transformIffPNS_17CUDAGeneratorImplEZZZNS4_13cauchy_kernelIS7_EEvRNS_18TensorIteratorBaseEddT_ENKUlvE_clEvENKUlvE0_clEvEUlfE_EEvSA_T1_T2_EUlP24curandStatePhilox4_32_10E0_ZNS1_27distribution_nullary_kernelIff6float4S7_SJ_SE_EEvSA_SG_RKT3_T4_EUlifE0_EEvlNS_15PhiloxCudaStateESF_SG_,(.L_x_334 - _ZN2at6native60_GLOBAL__N__2075b504_27_DistributionCauchyKernel_cu_d62eea8743distribution_elementwise_grid_stride_kernelIfLi4EZNS0_9templates4cuda21uniform_and_transformIffPNS_17CUDAGeneratorImplEZZZNS4_13cauchy_kernelIS7_EEvRNS_18TensorIteratorBaseEddT_ENKUlvE_clEvENKUlvE0_clEvEUlfE_EEvSA_T1_T2_EUlP24curandStatePhilox4_32_10E0_ZNS1_27distribution_nullary_kernelIff6float4S7_SJ_SE_EEvSA_SG_RKT3_T4_EUlifE0_EEvlNS_15PhiloxCudaStateESF_SG_)
        .other          _ZN2at6native60_GLOBAL__N__2075b504_27_DistributionCauchyKernel_cu_d62eea8743distribution_elementwise_grid_stride_kernelIfLi4EZNS0_9templates4cuda21uniform_and_transformIffPNS_17CUDAGeneratorImplEZZZNS4_13cauchy_kernelIS7_EEvRNS_18TensorIteratorBaseEddT_ENKUlvE_clEvENKUlvE0_clEvEUlfE_EEvSA_T1_T2_EUlP24curandStatePhilox4_32_10E0_ZNS1_27distribution_nullary_kernelIff6float4S7_SJ_SE_EEvSA_SG_RKT3_T4_EUlifE0_EEvlNS_15PhiloxCudaStateESF_SG_,@"STO_CUDA_ENTRY STV_DEFAULT"
_ZN2at6native60_GLOBAL__N__2075b504_27_DistributionCauchyKernel_cu_d62eea8743distribution_elementwise_grid_stride_kernelIfLi4EZNS0_9templates4cuda21uniform_and_transformIffPNS_17CUDAGeneratorImplEZZZNS4_13cauchy_kernelIS7_EEvRNS_18TensorIteratorBaseEddT_ENKUlvE_clEvENKUlvE0_clEvEUlfE_EEvSA_T1_T2_EUlP24curandStatePhilox4_32_10E0_ZNS1_27distribution_nullary_kernelIff6float4S7_SJ_SE_EEvSA_SG_RKT3_T4_EUlifE0_EEvlNS_15PhiloxCudaStateESF_SG_:
        /* <DEDUP_REMOVED lines=92> */
[----:B------:R-:W-:Y:S05]  /*05c0*/  CALL.REL.NOINC `($__internal_8_$__cuda_sm20_div_s64) ;  /* 0x000043d000007944 */ /* 0x000fea0003c00000 */
[----:B------:R-:W-:Y:S05]  /*05d0*/  BRA `(.L_x_141) ;  /* 0x0000016000007947 */ /* 0x000fea0003800000 */
.L_x_140:
        /* <DEDUP_REMOVED lines=22> */
.L_x_141:
        /* <DEDUP_REMOVED lines=16> */
.L_x_158:
        /* <DEDUP_REMOVED lines=13> */
.L_x_143:
[----:B------:R-:W-:Y:S05]  /*0910*/  BSYNC B0 ;  /* 0x0000000000007941 */ /* 0x000fea0003800000 */
.L_x_142:
        /* <DEDUP_REMOVED lines=69> */
.L_x_145:
[----:B------:R-:W-:Y:S01]  /*0d70*/  IMAD.MOV.U32 R22, RZ, RZ, R30 ;  /* 0x000000ffff167224 */ /* 0x000fe200078e001e */
[----:B------:R-:W-:Y:S01]  /*0d80*/  MOV R33, R23 ;  /* 0x0000001700217202 */ /* 0x000fe20000000f00 */
[----:B------:R-:W-:Y:S01]  /*0d90*/  IMAD.MOV.U32 R34, RZ, RZ, R26 ;  /* 0x000000ffff227224 */ /* 0x000fe200078e001a */
[----:B------:R-:W-:Y:S02]  /*0da0*/  MOV R35, R20 ;  /* 0x0000001400237202 */ /* 0x000fe40000000f00 */
.L_x_144:
        /* <DEDUP_REMOVED lines=227> */
[----:B------:R-:W-:-:S03]  /*1be0*/  @P0 IMAD R33, R22, c[0x0][0x318], R33 ;  /* 0x0000c60016210a24 */ /* 0x000fc600078e0221 */
.L_x_148:
[----:B------:R-:W-:Y:S02]  /*1bf0*/  FMNMX.NAN R31, R31, 0.99999988079071044922, PT ;  /* 0x3f7ffffe1f1f7809 */ /* 0x000fe40003820000 */
[----:B------:R-:W-:Y:S02]  /*1c00*/  IADD3 R22, P0, R33, c[0x0][0x320], RZ ;  /* 0x0000c80021167a10 */ /* 0x000fe40007f1e0ff */
[----:B------:R-:W-:Y:S02]  /*1c10*/  FMNMX.NAN R31, R31, 1.1920928955078125e-07, !PT ;  /* 0x340000001f1f7809 */ /* 0x000fe40007820000 */
[----:B------:R-:W-:-:S03]  /*1c20*/  MOV R33, c[0x0][0x32c] ;  /* 0x0000cb0000217a02 */ /* 0x000fc60000000f00 */
[----:B------:R-:W-:-:S04]  /*1c30*/  FADD.FTZ R31, R31, -0.5 ;  /* 0xbf0000001f1f7421 */ /* 0x000fc80000010000 */
[----:B------:R-:W-:-:S04]  /*1c40*/  FMUL.FTZ R31, R31, 3.1415927410125732422 ;  /* 0x40490fdb1f1f7820 */ /* 0x000fc80000410000 */
[----:B------:R-:W-:-:S04]  /*1c50*/  FMUL.RZ R34, R31, 0.15915493667125701904 ;  /* 0x3e22f9831f227820 */ /* 0x000fc8000040c000 */
[----:B------:R-:W0:Y:S08]  /*1c60*/  MUFU.COS R31, R34 ;  /* 0x00000022001f7308 */ /* 0x000e300000000000 */
[----:B------:R-:W-:Y:S08]  /*1c70*/  MUFU.SIN R23, R34 ;  /* 0x0000002200177308 */ /* 0x000ff00000000400 */
[----:B0-----:R-:W0:Y:S02]  /*1c80*/  MUFU.RCP R32, R31 ;  /* 0x0000001f00207308 */ /* 0x001e240000001000 */
[----:B0-----:R-:W-:-:S02]  /*1c90*/  FMUL.FTZ R32, R23, R32 ;  /* 0x0000002017207220 */ /* 0x001fc40000410000 */
[----:B------:R-:W-:Y:S02]  /*1ca0*/  IMAD.X R23, RZ, RZ, c[0x0][0x324], P0 ;  /* 0x0000c900ff177624 */ /* 0x000fe400000e06ff */
[----:B------:R-:W-:-:S05]  /*1cb0*/  FFMA.FTZ R33, R32, R33, c[0x0][0x328] ;  /* 0x0000ca0020217623 */ /* 0x000fca0000010021 */
[----:B------:R0:W-:Y:S02]  /*1cc0*/  STG.E [R22.64], R33 ;  /* 0x0000002116007986 */ /* 0x0001e4000c101908 */
.L_x_147:
[----:B------:R-:W-:Y:S05]  /*1cd0*/  BSYNC B0 ;  /* 0x0000000000007941 */ /* 0x000fea0003800000 */
.L_x_146:
        /* <DEDUP_REMOVED lines=221> */
[----:B------:R-:W-:-:S03]  /*2ab0*/  @P0 IMAD R33, R22, c[0x0][0x318], R33 ;  /* 0x0000c60016210a24 */ /* 0x000fc600078e0221 */
.L_x_151:
[----:B------:R-:W-:Y:S02]  /*2ac0*/  FMNMX.NAN R28, R28, 0.99999988079071044922, PT ;  /* 0x3f7ffffe1c1c7809 */ /* 0x000fe40003820000 */
[----:B------:R-:W-:Y:S01]  /*2ad0*/  IADD3 R22, P0, R33, c[0x0][0x320], RZ ;  /* 0x0000c80021167a10 */ /* 0x000fe20007f1e0ff */
[----:B------:R-:W-:Y:S01]  /*2ae0*/  IMAD.MOV.U32 R33, RZ, RZ, c[0x0][0x32c] ;  /* 0x0000cb00ff217624 */ /* 0x000fe200078e00ff */
[----:B------:R-:W-:-:S05]  /*2af0*/  FMNMX.NAN R28, R28, 1.1920928955078125e-07, !PT ;  /* 0x340000001c1c7809 */ /* 0x000fca0007820000 */
[----:B------:R-:W-:-:S04]  /*2b00*/  FADD.FTZ R28, R28, -0.5 ;  /* 0xbf0000001c1c7421 */ /* 0x000fc80000010000 */
[----:B------:R-:W-:-:S04]  /*2b10*/  FMUL.FTZ R28, R28, 3.1415927410125732422 ;  /* 0x40490fdb1c1c7820 */ /* 0x000fc80000410000 */
[----:B------:R-:W-:-:S04]  /*2b20*/  FMUL.RZ R34, R28, 0.15915493667125701904 ;  /* 0x3e22f9831c227820 */ /* 0x000fc8000040c000 */
[----:B------:R-:W0:Y:S08]  /*2b30*/  MUFU.COS R28, R34 ;  /* 0x00000022001c7308 */ /* 0x000e300000000000 */
[----:B------:R-:W-:Y:S08]  /*2b40*/  MUFU.SIN R23, R34 ;  /* 0x0000002200177308 */ /* 0x000ff00000000400 */
[----:B0-----:R-:W0:Y:S02]  /*2b50*/  MUFU.RCP R28, R28 ;  /* 0x0000001c001c7308 */ /* 0x001e240000001000 */
[----:B0-----:R-:W-:Y:S01]  /*2b60*/  FMUL.FTZ R32, R23, R28 ;  /* 0x0000001c17207220 */ /* 0x001fe20000410000 */
[----:B------:R-:W-:-:S03]  /*2b70*/  IADD3.X R23, RZ, c[0x0][0x324], RZ, P0, !PT ;  /* 0x0000c900ff177a10 */ /* 0x000fc600007fe4ff */
[----:B------:R-:W-:-:S05]  /*2b80*/  FFMA.FTZ R33, R32, R33, c[0x0][0x328] ;  /* 0x0000ca0020217623 */ /* 0x000fca0000010021 */
[----:B------:R0:W-:Y:S02]  /*2b90*/  STG.E [R22.64], R33 ;  /* 0x0000002116007986 */ /* 0x0001e4000c101908 */
.L_x_150:
[----:B------:R-:W-:Y:S05]  /*2ba0*/  BSYNC B0 ;  /* 0x0000000000007941 */ /* 0x000fea0003800000 */
.L_x_149:
        /* <DEDUP_REMOVED lines=219> */
.L_x_154:
[----:B------:R-:W-:Y:S02]  /*3960*/  FMNMX.NAN R29, R29, 0.99999988079071044922, PT ;  /* 0x3f7ffffe1d1d7809 */ /* 0x000fe40003820000 */
[----:B------:R-:W-:Y:S02]  /*3970*/  IADD3 R32, P0, R32, c[0x0][0x320], RZ ;  /* 0x0000c80020207a10 */ /* 0x000fe40007f1e0ff */
[----:B------:R-:W-:Y:S02]  /*3980*/  FMNMX.NAN R29, R29, 1.1920928955078125e-07, !PT ;  /* 0x340000001d1d7809 */ /* 0x000fe40007820000 */
[----:B------:R-:W-:-:S03]  /*3990*/  IADD3.X R33, RZ, c[0x0][0x324], RZ, P0, !PT ;  /* 0x0000c900ff217a10 */ /* 0x000fc600007fe4ff */
        /* <DEDUP_REMOVED lines=9> */
[----:B------:R0:W-:Y:S02]  /*3a30*/  STG.E [R32.64], R29 ;  /* 0x0000001d20007986 */ /* 0x0001e4000c101908 */
.L_x_153:
[----:B------:R-:W-:Y:S05]  /*3a40*/  BSYNC B0 ;  /* 0x0000000000007941 */ /* 0x000fea0003800000 */
.L_x_152:
[----:B------:R-:W-:-:S05]  /*3a50*/  IMAD R23, R31, 0x3, RZ ;  /* 0x000000031f177824 */ /* 0x000fca00078e02ff */
[----:B------:R-:W-:-:S04]  /*3a60*/  IADD3 R23, P1, R23, R12, RZ ;  /* 0x0000000c17177210 */ /* 0x000fc80007f3e0ff */
[----:B------:R-:W-:Y:S02]  /*3a70*/  ISETP.GE.U32.AND P0, PT, R23, c[0x0][0x160], PT ;  /* 0x0000580017007a0c */ /* 0x000fe40003f06070 */
[----:B------:R-:W-:-:S04]  /*3a80*/  IADD3.X R22, RZ, R13, RZ, P1, !PT ;  /* 0x0000000dff167210 */ /* 0x000fc80000ffe4ff */
[----:B------:R-:W-:-:S13]  /*3a90*/  ISETP.GE.AND.EX P0, PT, R22, c[0x0][0x164], PT, P0 ;  /* 0x0000590016007a0c */ /* 0x000fda0003f06300 */
[----:B------:R-:W-:Y:S05]  /*3aa0*/  @P0 BRA `(.L_x_155) ;  /* 0x00000e3000000947 */ /* 0x000fea0003800000 */
[----:B------:R-:W-:Y:S01]  /*3ab0*/  ISETP.NE.AND P0, PT, RZ, c[0x0][0x188], PT ;  /* 0x00006200ff007a0c */ /* 0x000fe20003f05270 */
[----:B0-----:R-:W-:-:S12]  /*3ac0*/  IMAD.MOV.U32 R29, RZ, RZ, RZ ;  /* 0x000000ffff1d7224 */ /* 0x001fd800078e00ff */
        /* <DEDUP_REMOVED lines=210> */
[----:B------:R-:W-:-:S03]  /*47f0*/  @P0 IMAD R29, R22, c[0x0][0x318], R29 ;  /* 0x0000c600161d0a24 */ /* 0x000fc600078e021d */
.L_x_156:
        /* <DEDUP_REMOVED lines=14> */
.L_x_155:
[----:B------:R-:W-:Y:S01]  /*48e0*/  LEA R12, P0, R31, R12, 0x2 ;  /* 0x0000000c1f0c7211 */ /* 0x000fe200078010ff */
[----:B------:R-:W-:Y:S01]  /*48f0*/  WARPSYNC 0xffffffff ;  /* 0xffffffff00007948 */ /* 0x000fe20003800000 */
[----:B------:R-:W-:Y:S01]  /*4900*/  BAR.SYNC.DEFER_BLOCKING 0x0 ;  /* 0x0000000000007b1d */ /* 0x000fe20000010000 */
[----:B0-----:R-:W-:Y:S01]  /*4910*/  MOV R32, R20 ;  /* 0x0000001400207202 */ /* 0x001fe20000000f00 */
[----:B------:R-:W-:Y:S01]  /*4920*/  IMAD.MOV.U32 R30, RZ, RZ, R27 ;  /* 0x000000ffff1e7224 */ /* 0x000fe200078e001b */
[----:B------:R-:W-:Y:S01]  /*4930*/  MOV R31, R26 ;  /* 0x0000001a001f7202 */ /* 0x000fe20000000f00 */
[----:B------:R-:W-:Y:S01]  /*4940*/  IMAD.X R13, RZ, RZ, R13, P0 ;  /* 0x000000ffff0d7224 */ /* 0x000fe200000e060d */
[----:B------:R-:W-:-:S04]  /*4950*/  ISETP.GE.U32.AND P0, PT, R12, R17, PT ;  /* 0x000000110c00720c */ /* 0x000fc80003f06070 */
[----:B------:R-:W-:-:S13]  /*4960*/  ISETP.GE.AND.EX P0, PT, R13, R24, PT, P0 ;  /* 0x000000180d00720c */ /* 0x000fda0003f06300 */
[----:B------:R-:W-:Y:S01]  /*4970*/  @P0 CALL.REL.NOINC `(.L_x_157) ;  /* 0x0000001000000944 */ /* 0x000fe20003c00000 */
[----:B------:R-:W-:Y:S05]  /*4980*/  BRA `(.L_x_158) ;  /* 0xffffbeb000007947 */ /* 0x000fea000383ffff */
.L_x_157:
[----:B------:R-:W-:Y:S05]  /*4990*/  EXIT ;  /* 0x000000000000794d */ /* 0x000fea0003800000 */
        .weak           $__internal_8_$__cuda_sm20_div_s64
        .type           $__internal_8_$__cuda_sm20_div_s64,@function
        .size           $__internal_8_$__cuda_sm20_div_s64,(.L_x_334 - $__internal_8_$__cuda_sm20_div_s64)
$__internal_8_$__cuda_sm20_div_s64:
        /* <DEDUP_REMOVED lines=73> */
[----:B------:R-:W-:Y:S06]  /*4e30*/  RET.REL.NODEC R24 `(_ZN2at6native60_GLOBAL__N__2075b504_27_DistributionCauchyKernel_cu_d62eea8743distribution_elementwise_grid_stride_kernelIfLi4EZNS0_9templates4cuda21uniform_and_transformIffPNS_17CUDAGeneratorImplEZZZNS4_13cauchy_kernelIS7_EEvRNS_18TensorIteratorBaseEddT_ENKUlvE_clEvENKUlvE0_clEvEUlfE_EEvSA_T1_T2_EUlP24curandStatePhilox4_32_10E0_ZNS1_27distribution_nullary_kernelIff6float4S7_SJ_SE_EEvSA_SG_RKT3_T4_EUlifE0_EEvlNS_15PhiloxCudaStateESF_SG_) ;  /* 0xffffb1c018007950 */ /* 0x000fec0003c3ffff */
.L_x_159:
        /* <DEDUP_REMOVED lines=12> */
.L_x_334:


//--------------------- .text._ZN2at6native60_GLOBAL__N__2075b504_27_DistributionCauchyKernel_cu_d62eea8743distribution_elementwise_grid_stride_kernelIfLi4EZNS0_9templates4cuda21uniform_and_transformIffPNS_17CUDAGeneratorImplEZZZNS4_13cauchy_kernelIS7_EEvRNS_18TensorIteratorBaseEddT_ENKUlvE_clEvENKUlvE0_clEvEUlfE_EEvSA_T1_T2_EUlP24curandStatePhilox4_32_10E0_ZNS1_27distribution_nullary_kernelIff6float4S7_SJ_SE_EEvSA_SG_RKT3_T4_EUlifE_EEvlNS_15PhiloxCudaStateESF_SG_ --------------------------
	.section	.text._ZN2at6native60_GLOBAL__N__2075b504_27_DistributionCauchyKernel_cu_d62eea8743distribution_elementwise_grid_stride_kernelIfLi4EZNS0_9templates4cuda21uniform_and_transformIffPNS_17CUDAGeneratorImplEZZZNS4_13cauchy_kernelIS7_EEvRNS_18TensorIteratorBaseEddT_ENKUlvE_clEvENKUlvE0_clEvEUlfE_EEvSA_T1_T2_EUlP24curandStatePhilox4_32_10E0_ZNS1_27distribution_nullary_kernelIff6float4S7_SJ_SE_EEvSA_SG_RKT3_T4_EUlifE_EEvlNS_15PhiloxCudaStateESF_SG_,"ax",@progbits
	.sectioninfo	@"SHI_REGISTERS=51"
	.align	128
.text._ZN2at6native60_GLOBAL__N__2075b504_27_DistributionCauchyKernel_cu_d62eea8743distribution_elementwise_grid_stride_kernelIfLi4EZNS0_9templates4cuda21uniform_and_transformIffPNS_17CUDAGeneratorImplEZZZNS4_13cauchy_kernelIS7_EEvRNS_18TensorIteratorBaseEddT_ENKUlvE_clEvENKUlvE0_clEvEUlfE_EEvSA_T1_T2_EUlP24curandStatePhilox4_32_10E0_ZNS1_27distribution_nullary_kernelIff6float4S7_SJ_SE_EEvSA_SG_RKT3_T4_EUlifE_EEvlNS_15PhiloxCudaStateESF_SG_:
        .type           _ZN2at6native60_GLOBAL__N__2075b504_27_DistributionCauchyKernel_cu_d62eea8743distribution_elementwise_grid_stride_kernelIfLi4EZNS0_9templates4cuda21uniform_and_transformIffPNS_17CUDAGeneratorImplEZZZNS4_13cauchy_kernelIS7_EEvRNS_18TensorIteratorBaseEddT_ENKUlvE_clEvENKUlvE0_clEvEUlfE_EEvSA_T1_T2_EUlP24curandStatePhilox4_32_10E0_ZNS1_27distribution_nullary_kernelIff6float4S7_SJ_SE_EEvSA_SG_RKT3_T4_EUlifE_EEvlNS_15PhiloxCudaStateESF_SG_,@function
        .size           _ZN2at6native60_GLOBAL__N__2075b504_27_DistributionCauchyKernel_cu_d62eea8743distribution_elementwise_grid_stride_kernelIfLi4EZNS0_9templates4cuda21uniform_and_transformIffPNS_17CUDAGeneratorImplEZZZNS4_13cauchy_kernelIS7_EEvRNS_18TensorIteratorBaseEddT_ENKUlvE_clEvENKUlvE0_clEvEUlfE_EEvSA_T1_T2_EUlP24curandStatePhilox4_32_10E0_ZNS1_27distribution_nullary_kernelIff6float4S7_SJ_SE_EEvSA_SG_RKT3_T4_EUlifE_EEvlNS_15PhiloxCudaStateESF_SG_,(.L_x_336 - _ZN2at6native60_GLOBAL__N__2075b504_27_DistributionCauchyKernel_cu_d62eea8743distribution_elementwise_grid_stride_kernelIfLi4EZNS0_9templates4cuda21uniform_and_transformIffPNS_17CUDAGeneratorImplEZZZNS4_13cauchy_kernelIS7_EEvRNS_18TensorIteratorBaseEddT_ENKUlvE_clEvENKUlvE0_clEvEUlfE_EEvSA_T1_T2_EUlP24curandStatePhilox4_32_10E0_ZNS1_27distribution_nullary_kernelIff6float4S7_SJ_SE_EEvSA_SG_RKT3_T4_EUlifE_EEvlNS_15PhiloxCudaStateESF_SG_)
        .other          _ZN2at6native60_GLOBAL__N__2075b504_27_DistributionCauchyKernel_cu_d62eea8743distribution_elementwise_grid_stride_kernelIfLi4EZNS0_9templates4cuda21uniform_and_transformIffPNS_17CUDAGeneratorImplEZZZNS4_13cauchy_kernelIS7_EEvRNS_18TensorIteratorBaseEddT_ENKUlvE_clEvENKUlvE0_clEvEUlfE_EEvSA_T1_T2_EUlP24curandStatePhilox4_32_10E0_ZNS1_27distribution_nullary_kernelIff6float4S7_SJ_SE_EEvSA_SG_RKT3_T4_EUlifE_EEvlNS_15PhiloxCudaStateESF_SG_,@"STO_CUDA_ENTRY STV_DEFAULT"
_ZN2at6native60_GLOBAL__N__2075b504_27_DistributionCauchyKernel_cu_d62eea8743distribution_elementwise_grid_stride_kernelIfLi4EZNS0_9templates4cuda21uniform_and_transformIffPNS_17CUDAGeneratorImplEZZZNS4_13cauchy_kernelIS7_EEvRNS_18TensorIteratorBaseEddT_ENKUlvE_clEvENKUlvE0_clEvEUlfE_EEvSA_T1_T2_EUlP24curandStatePhilox4_32_10E0_ZNS1_27distribution_nullary_kernelIff6float4S7_SJ_SE_EEvSA_SG_RKT3_T4_EUlifE_EEvlNS_15PhiloxCudaStateESF_SG_:
[----:B------:R-:W-:Y:S02]  /*0000*/  IMAD.MOV.U32 R1, RZ, RZ, c[0x0][0x28] ;  /* 0x00000a00ff017624 */ /* 0x000fe400078e00ff */
[----:B------:R-:W-:Y:S01]  /*0010*/  ULDC.U8 UR4, c[0x0][0x17c] ;  /* 0x00005f0000047ab9 */ /* 0x000fe20000000000 */
[----:B------:R-:W-:Y:S01]  /*0020*/  IMAD.MOV.U32 R40, RZ, RZ, c[0x0][0x170] ;  /* 0x00005c00ff287624 */ /* 0x000fe200078e00ff */
[----:B------:R-:W-:Y:S01]  /*0030*/  ISETP.NE.AND P0, PT, RZ, UR4, PT ;  /* 0x00000004ff007c0c */ /* 0x000fe2000bf05270 */
[----:B------:R-:W-:Y:S01]  /*0040*/  IMAD.MOV.U32 R39, RZ, RZ, c[0x0][0x174] ;  /* 0x00005d00ff277624 */ /* 0x000fe200078e00ff */
[----:B------:R-:W-:Y:S01]  /*0050*/  ULDC.64 UR8, c[0x0][0x118] ;  /* 0x0000460000087ab9 */ /* 0x000fe20000000a00 */
[----:B------:R-:W-:Y:S01]  /*0060*/  MOV R22, c[0x0][0x168] ;  /* 0x00005a0000167a02 */ /* 0x000fe20000000f00 */
[----:B------:R-:W-:Y:S01]  /*0070*/  IMAD.MOV.U32 R23, RZ, RZ, c[0x0][0x16c] ;  /* 0x00005b00ff177624 */ /* 0x000fe200078e00ff */
        /* <DEDUP_REMOVED lines=77> */
[----:B------:R-:W-:Y:S05]  /*0550*/  CALL.REL.NOINC `($__internal_9_$__cuda_sm20_div_s64) ;  /* 0x00000ed000007944 */ /* 0x000fea0003c00000 */
[----:B------:R-:W-:Y:S01]  /*0560*/  MOV R24, R26 ;  /* 0x0000001a00187202 */ /* 0x000fe20000000f00 */
[----:B------:R-:W-:Y:S01]  /*0570*/  IMAD.MOV.U32 R25, RZ, RZ, R27 ;  /* 0x000000ffff197224 */ /* 0x000fe200078e001b */
[----:B------:R-:W-:Y:S05]  /*0580*/  BRA `(.L_x_161) ;  /* 0x0000016000007947 */ /* 0x000fea0003800000 */
.L_x_160:
[----:B------:R-:W-:-:S04]  /*0590*/  IMAD.MOV.U32 R24, RZ, RZ, c[0x0][0x0] ;  /* 0x00000000ff187624 */ /* 0x000fc800078e00ff */
        /* <DEDUP_REMOVED lines=21> */
.L_x_161:
        /* <DEDUP_REMOVED lines=8> */
[----:B------:R-:W-:-:S03]  /*0770*/  IMAD.SHL.U32 R33, R24, 0x4, RZ ;  /* 0x0000000418217824 */ /* 0x000fc600078e00ff */
[----:B------:R-:W-:Y:S02]  /*0780*/  IADD3 R25, R25, R27, RZ ;  /* 0x0000001b19197210 */ /* 0x000fe40007ffe0ff */
        /* <DEDUP_REMOVED lines=9> */
[----:B------:R-:W-:Y:S02]  /*0820*/  SHF.R.U64 R39, R40, 0x2, R39 ;  /* 0x0000000228277819 */ /* 0x000fe40000001227 */
[----:B------:R-:W-:Y:S01]  /*0830*/  LOP3.LUT R29, R26, R35, RZ, 0x3c, !PT ;  /* 0x000000231a1d7212 */ /* 0x000fe200078e3cff */
[----:B------:R-:W-:Y:S01]  /*0840*/  IMAD.HI.U32 R38, R41, -0x2daee0ad, RZ ;  /* 0xd2511f5329267827 */ /* 0x000fe200078e00ff */
[----:B------:R-:W-:Y:S02]  /*0850*/  LOP3.LUT R27, R30, R37, RZ, 0x3c, !PT ;  /* 0x000000251e1b7212 */ /* 0x000fe400078e3cff */
[----:B------:R-:W-:Y:S01]  /*0860*/  LOP3.LUT R36, R29, R25, RZ, 0x3c, !PT ;  /* 0x000000191d247212 */ /* 0x000fe200078e3cff */
[----:B------:R-:W-:Y:S01]  /*0870*/  IMAD.MOV.U32 R34, RZ, RZ, R24 ;  /* 0x000000ffff227224 */ /* 0x000fe200078e0018 */
[----:B------:R-:W-:-:S02]  /*0880*/  LOP3.LUT R38, R27, R38, RZ, 0x3c, !PT ;  /* 0x000000261b267212 */ /* 0x000fc400078e3cff */
[----:B------:R-:W-:Y:S02]  /*0890*/  LOP3.LUT R40, R40, 0x3, RZ, 0xc0, !PT ;  /* 0x0000000328287812 */ /* 0x000fe400078ec0ff */
.L_x_173:
[----:B------:R-:W-:Y:S01]  /*08a0*/  IADD3 R39, R39, 0x1, RZ ;  /* 0x0000000127277810 */ /* 0x000fe20007ffe0ff */
[----:B------:R-:W-:Y:S03]  /*08b0*/  BSSY B0, `(.L_x_162) ;  /* 0x000000c000007945 */ /* 0x000fe60003800000 */
[C---:B------:R-:W-:Y:S01]  /*08c0*/  ISETP.NE.AND P0, PT, R39.reuse, RZ, PT ;  /* 0x000000ff2700720c */ /* 0x040fe20003f05270 */
[----:B0-----:R-:W-:-:S12]  /*08d0*/  IMAD.HI.U32 R24, R39, -0x2daee0ad, RZ ;  /* 0xd2511f5327187827 */ /* 0x001fd800078e00ff */
        /* <DEDUP_REMOVED lines=9> */
.L_x_163:
[----:B------:R-:W-:Y:S05]  /*0970*/  BSYNC B0 ;  /* 0x0000000000007941 */ /* 0x000fea0003800000 */
.L_x_162:
        /* <DEDUP_REMOVED lines=37> */
[----:B------:R-:W-:Y:S02]  /*0bd0*/  LOP3.LUT R29, R25, R30, R19, 0x96, !PT ;  /* 0x0000001e191d7212 */ /* 0x000fe400078e9613 */
[----:B------:R-:W-:Y:S01]  /*0be0*/  MOV R25, R34 ;  /* 0x0000002200197202 */ /* 0x000fe20000000f00 */
[----:B------:R-:W-:Y:S01]  /*0bf0*/  IMAD R31, R41, -0x2daee0ad, RZ ;  /* 0xd2511f53291f7824 */ /* 0x000fe200078e02ff */
        /* <DEDUP_REMOVED lines=20> */
.L_x_165:
[----:B------:R-:W-:Y:S01]  /*0d40*/  IMAD.MOV.U32 R25, RZ, RZ, R38 ;  /* 0x000000ffff197224 */ /* 0x000fe200078e0026 */
[----:B------:R-:W-:Y:S01]  /*0d50*/  MOV R24, R28 ;  /* 0x0000001c00187202 */ /* 0x000fe20000000f00 */
[----:B------:R-:W-:Y:S02]  /*0d60*/  IMAD.MOV.U32 R42, RZ, RZ, R31 ;  /* 0x000000ffff2a7224 */ /* 0x000fe400078e001f */
[----:B------:R-:W-:Y:S02]  /*0d70*/  IMAD.MOV.U32 R43, RZ, RZ, R26 ;  /* 0x000000ffff2b7224 */ /* 0x000fe400078e001a */
.L_x_164:
[----:B------:R-:W-:Y:S01]  /*0d80*/  IMAD.MOV.U32 R31, RZ, RZ, c[0x0][0x0] ;  /* 0x00000000ff1f7624 */ /* 0x000fe200078e00ff */
[----:B------:R-:W-:Y:S01]  /*0d90*/  ISETP.GE.U32.AND P3, PT, R16, c[0x0][0x160], PT ;  /* 0x0000580010007a0c */ /* 0x000fe20003f66070 */
[----:B------:R0:W1:Y:S01]  /*0da0*/  I2F.U32 R46, R25 ;  /* 0x00000019002e7306 */ /* 0x0000620000201000 */
[----:B------:R-:W-:Y:S01]  /*0db0*/  BSSY B0, `(.L_x_166) ;  /* 0x0000025000007945 */ /* 0x000fe20003800000 */
[----:B------:R-:W-:Y:S01]  /*0dc0*/  IMAD R31, R31, c[0x0][0xc], RZ ;  /* 0x000003001f1f7a24 */ /* 0x000fe200078e02ff */
[----:B------:R-:W-:-:S03]  /*0dd0*/  ISETP.GE.AND.EX P3, PT, R17, c[0x0][0x164], PT, P3 ;  /* 0x0000590011007a0c */ /* 0x000fc60003f66330 */
[C---:B------:R-:W-:Y:S01]  /*0de0*/  IMAD R45, R31.reuse, 0x3, RZ ;  /* 0x000000031f2d7824 */ /* 0x040fe200078e02ff */
[CC--:B------:R-:W-:Y:S01]  /*0df0*/  IADD3 R44, P1, R31.reuse, R16.reuse, RZ ;  /* 0x000000101f2c7210 */ /* 0x0c0fe20007f3e0ff */
[----:B------:R-:W2:Y:S01]  /*0e00*/  I2F.U32 R42, R42 ;  /* 0x0000002a002a7306 */ /* 0x000ea20000201000 */
[----:B------:R-:W-:Y:S02]  /*0e10*/  LEA R38, P2, R31, R16, 0x1 ;  /* 0x000000101f267211 */ /* 0x000fe400078408ff */
[----:B------:R-:W-:Y:S01]  /*0e20*/  ISETP.GE.U32.AND P0, PT, R44, c[0x0][0x160], PT ;  /* 0x000058002c007a0c */ /* 0x000fe20003f06070 */
[----:B------:R-:W-:Y:S01]  /*0e30*/  IMAD.X R30, RZ, RZ, R17, P1 ;  /* 0x000000ffff1e7224 */ /* 0x000fe200008e0611 */
[----:B------:R-:W-:-:S03]  /*0e40*/  ISETP.GE.U32.AND P1, PT, R38, c[0x0][0x160], PT ;  /* 0x0000580026007a0c */ /* 0x000fc60003f26070 */
[----:B------:R-:W3:Y:S01]  /*0e50*/  I2F.U32 R34, R24 ;  /* 0x0000001800227306 */ /* 0x000ee20000201000 */
[----:B------:R-:W-:Y:S02]  /*0e60*/  ISETP.GE.AND.EX P0, PT, R30, c[0x0][0x164], PT, P0 ;  /* 0x000059001e007a0c */ /* 0x000fe40003f06300 */
[----:B------:R-:W-:Y:S01]  /*0e70*/  IADD3 R30, P4, R45, R16, RZ ;  /* 0x000000102d1e7210 */ /* 0x000fe20007f9e0ff */
[----:B------:R-:W-:-:S03]  /*0e80*/  IMAD.X R45, RZ, RZ, R17, P2 ;  /* 0x000000ffff2d7224 */ /* 0x000fc600010e0611 */
[----:B------:R-:W-:Y:S01]  /*0e90*/  ISETP.GE.U32.AND P2, PT, R30, c[0x0][0x160], PT ;  /* 0x000058001e007a0c */ /* 0x000fe20003f46070 */
[----:B------:R4:W1:Y:S01]  /*0ea0*/  I2F.U32 R36, R43 ;  /* 0x0000002b00247306 */ /* 0x0008620000201000 */
[----:B0-----:R-:W-:Y:S01]  /*0eb0*/  IMAD.X R25, RZ, RZ, R17, P4 ;  /* 0x000000ffff197224 */ /* 0x001fe200020e0611 */
[----:B------:R-:W-:-:S04]  /*0ec0*/  ISETP.GE.AND.EX P1, PT, R45, c[0x0][0x164], PT, P1 ;  /* 0x000059002d007a0c */ /* 0x000fc80003f26310 */
[----:B------:R-:W-:Y:S01]  /*0ed0*/  ISETP.GE.AND.EX P2, PT, R25, c[0x0][0x164], PT, P2 ;  /* 0x0000590019007a0c */ /* 0x000fe20003f46320 */
[----:B----4-:R-:W-:-:S10]  /*0ee0*/  HFMA2.MMA R43, -RZ, RZ, 0.1171875, 0 ;  /* 0x2f800000ff2b7435 */ /* 0x010fd400000001ff */
[----:B-1----:R-:W-:Y:S01]  /*0ef0*/  FFMA.FTZ R46, R46, R43, 1.1641532182693481445e-10 ;  /* 0x2f0000002e2e7423 */ /* 0x002fe2000001002b */
[----:B------:R-:W-:Y:S05]  /*0f00*/  @P3 BRA `(.L_x_167) ;  /* 0x000000f000003947 */ /* 0x000fea0003800000 */
[----:B--23--:R-:W-:Y:S01]  /*0f10*/  FMNMX.NAN R24, R46, 0.99999988079071044922, PT ;  /* 0x3f7ffffe2e187809 */ /* 0x00cfe20003820000 */
[----:B------:R-:W-:Y:S02]  /*0f20*/  IMAD R25, R16, c[0x0][0x190], RZ ;  /* 0x0000640010197a24 */ /* 0x000fe400078e02ff */
[----:B------:R-:W-:Y:S01]  /*0f30*/  IMAD.MOV.U32 R48, RZ, RZ, c[0x0][0x198] ;  /* 0x00006600ff307624 */ /* 0x000fe200078e00ff */
[----:B------:R-:W-:-:S05]  /*0f40*/  FMNMX.NAN R24, R24, 1.1920928955078125e-07, !PT ;  /* 0x3400000018187809 */ /* 0x000fca0007820000 */
[----:B------:R-:W-:-:S04]  /*0f50*/  FADD.FTZ R24, R24, -0.5 ;  /* 0xbf00000018187421 */ /* 0x000fc80000010000 */
[----:B------:R-:W-:-:S04]  /*0f60*/  FMUL.FTZ R24, R24, 3.1415927410125732422 ;  /* 0x40490fdb18187820 */ /* 0x000fc80000410000 */
[----:B------:R-:W-:Y:S01]  /*0f70*/  FMUL.RZ R47, R24, 0.15915493667125701904 ;  /* 0x3e22f983182f7820 */ /* 0x000fe2000040c000 */
[----:B------:R-:W-:-:S03]  /*0f80*/  IADD3 R24, P3, R25, c[0x0][0x188], RZ ;  /* 0x0000620019187a10 */ /* 0x000fc60007f7e0ff */
[----:B------:R-:W0:Y:S01]  /*0f90*/  MUFU.COS R46, R47 ;  /* 0x0000002f002e7308 */ /* 0x000e220000000000 */
[----:B------:R-:W-:-:S07]  /*0fa0*/  LEA.HI.X.SX32 R25, R25, c[0x0][0x18c], 0x1, P3 ;  /* 0x0000630019197a11 */ /* 0x000fce00018f0eff */
[----:B------:R-:W-:Y:S08]  /*0fb0*/  MUFU.SIN R45, R47 ;  /* 0x0000002f002d7308 */ /* 0x000ff00000000400 */
[----:B0-----:R-:W0:Y:S02]  /*0fc0*/  MUFU.RCP R46, R46 ;  /* 0x0000002e002e7308 */ /* 0x001e240000001000 */
[----:B0-----:R-:W-:-:S04]  /*0fd0*/  FMUL.FTZ R45, R45, R46 ;  /* 0x0000002e2d2d7220 */ /* 0x001fc80000410000 */
[----:B------:R-:W-:-:S05]  /*0fe0*/  FFMA.FTZ R45, R45, R48, c[0x0][0x194] ;  /* 0x000065002d2d7623 */ /* 0x000fca0000010030 */
[----:B------:R0:W-:Y:S02]  /*0ff0*/  STG.E [R24.64], R45 ;  /* 0x0000002d18007986 */ /* 0x0001e4000c101908 */
.L_x_167:
[----:B--23--:R-:W-:Y:S05]  /*1000*/  BSYNC B0 ;  /* 0x0000000000007941 */ /* 0x00cfea0003800000 */
.L_x_166:
[----:B------:R-:W-:Y:S01]  /*1010*/  BSSY B0, `(.L_x_168) ;  /* 0x0000012000007945 */ /* 0x000fe20003800000 */
[----:B0-----:R-:W-:Y:S01]  /*1020*/  FFMA.FTZ R24, R42, R43, 1.1641532182693481445e-10 ;  /* 0x2f0000002a187423 */ /* 0x001fe2000001002b */
[----:B------:R-:W-:Y:S05]  /*1030*/  @P0 BRA `(.L_x_169) ;  /* 0x000000f000000947 */ /* 0x000fea0003800000 */
[----:B------:R-:W-:Y:S01]  /*1040*/  FMNMX.NAN R24, R24, 0.99999988079071044922, PT ;  /* 0x3f7ffffe18187809 */ /* 0x000fe20003820000 */
[----:B------:R-:W-:Y:S02]  /*1050*/  IMAD R44, R44, c[0x0][0x190], RZ ;  /* 0x000064002c2c7a24 */ /* 0x000fe400078e02ff */
[----:B------:R-:W-:Y:S01]  /*1060*/  IMAD.MOV.U32 R48, RZ, RZ, c[0x0][0x198] ;  /* 0x00006600ff307624 */ /* 0x000fe200078e00ff */
[----:B------:R-:W-:-:S05]  /*1070*/  FMNMX.NAN R24, R24, 1.1920928955078125e-07, !PT ;  /* 0x3400000018187809 */ /* 0x000fca0007820000 */
[----:B------:R-:W-:-:S04]  /*1080*/  FADD.FTZ R24, R24, -0.5 ;  /* 0xbf00000018187421 */ /* 0x000fc80000010000 */
[----:B------:R-:W-:-:S04]  /*1090*/  FMUL.FTZ R24, R24, 3.1415927410125732422 ;  /* 0x40490fdb18187820 */ /* 0x000fc80000410000 */
[----:B------:R-:W-:Y:S01]  /*10a0*/  FMUL.RZ R46, R24, 0.15915493667125701904 ;  /* 0x3e22f983182e7820 */ /* 0x000fe2000040c000 */
[----:B------:R-:W-:-:S03]  /*10b0*/  IADD3 R24, P0, R44, c[0x0][0x188], RZ ;  /* 0x000062002c187a10 */ /* 0x000fc60007f1e0ff */
[----:B------:R-:W0:Y:S08]  /*10c0*/  MUFU.COS R42, R46 ;  /* 0x0000002e002a7308 */ /* 0x000e300000000000 */
[----:B------:R-:W-:Y:S08]  /*10d0*/  MUFU.SIN R25, R46 ;  /* 0x0000002e00197308 */ /* 0x000ff00000000400 */
[----:B0-----:R-:W0:Y:S02]  /*10e0*/  MUFU.RCP R42, R42 ;  /* 0x0000002a002a7308 */ /* 0x001e240000001000 */
[----:B0-----:R-:W-:Y:S01]  /*10f0*/  FMUL.FTZ R45, R25, R42 ;  /* 0x0000002a192d7220 */ /* 0x001fe20000410000 */
[----:B------:R-:W-:-:S03]  /*1100*/  LEA.HI.X.SX32 R25, R44, c[0x0][0x18c], 0x1, P0 ;  /* 0x000063002c197a11 */ /* 0x000fc600000f0eff */
[----:B------:R-:W-:-:S05]  /*1110*/  FFMA.FTZ R45, R45, R48, c[0x0][0x194] ;  /* 0x000065002d2d7623 */ /* 0x000fca0000010030 */
[----:B------:R0:W-:Y:S02]  /*1120*/  STG.E [R24.64], R45 ;  /* 0x0000002d18007986 */ /* 0x0001e4000c101908 */
.L_x_169:
[----:B------:R-:W-:Y:S05]  /*1130*/  BSYNC B0 ;  /* 0x0000000000007941 */ /* 0x000fea0003800000 */
.L_x_168:
        /* <DEDUP_REMOVED lines=18> */
.L_x_171:
[----:B------:R-:W-:Y:S05]  /*1260*/  BSYNC B0 ;  /* 0x0000000000007941 */ /* 0x000fea0003800000 */
.L_x_170:
        /* <DEDUP_REMOVED lines=17> */
.L_x_172:
[----:B------:R-:W-:Y:S01]  /*1380*/  LEA R16, P0, R31, R16, 0x2 ;  /* 0x000000101f107211 */ /* 0x000fe200078010ff */
[----:B------:R-:W-:Y:S01]  /*1390*/  WARPSYNC 0xffffffff ;  /* 0xffffffff00007948 */ /* 0x000fe20003800000 */
[----:B------:R-:W-:Y:S01]  /*13a0*/  BAR.SYNC.DEFER_BLOCKING 0x0 ;  /* 0x0000000000007b1d */ /* 0x000fe20000010000 */
[----:B------:R-:W-:Y:S01]  /*13b0*/  IMAD.MOV.U32 R34, RZ, RZ, R28 ;  /* 0x000000ffff227224 */ /* 0x000fe200078e001c */
[----:B------:R-:W-:Y:S01]  /*13c0*/  IADD3.X R17, RZ, R17, RZ, P0, !PT ;  /* 0x00000011ff117210 */ /* 0x000fe200007fe4ff */
[----:B------:R-:W-:Y:S01]  /*13d0*/  IMAD.MOV.U32 R36, RZ, RZ, R26 ;  /* 0x000000ffff247224 */ /* 0x000fe200078e001a */
[----:B------:R-:W-:Y:S01]  /*13e0*/  ISETP.GE.U32.AND P0, PT, R16, R33, PT ;  /* 0x000000211000720c */ /* 0x000fe20003f06070 */
[----:B------:R-:W-:-:S03]  /*13f0*/  IMAD.MOV.U32 R38, RZ, RZ, R27 ;  /* 0x000000ffff267224 */ /* 0x000fc600078e001b */
[----:B------:R-:W-:-:S13]  /*1400*/  ISETP.GE.AND.EX P0, PT, R17, R32, PT, P0 ;  /* 0x000000201100720c */ /* 0x000fda0003f06300 */
[----:B------:R-:W-:Y:S05]  /*1410*/  @!P0 BRA `(.L_x_173) ;  /* 0xfffff48000008947 */ /* 0x000fea000383ffff */
[----:B------:R-:W-:Y:S05]  /*1420*/  EXIT ;  /* 0x000000000000794d */ /* 0x000fea0003800000 */
        .weak           $__internal_9_$__cuda_sm20_div_s64
        .type           $__internal_9_$__cuda_sm20_div_s64,@function
        .size           $__internal_9_$__cuda_sm20_div_s64,(.L_x_336 - $__internal_9_$__cuda_sm20_div_s64)
$__internal_9_$__cuda_sm20_div_s64:
        /* <DEDUP_REMOVED lines=14> */
[----:B------:R-:W-:-:S05]  /*1510*/  IMAD.HI.U32 R26, P1, R25, R33, R26 ;  /* 0x00000021191a7227 */ /* 0x000fca000782001a */
[----:B------:R-:W-:Y:S01]  /*1520*/  IADD3 R27, P2, R37, R26, RZ ;  /* 0x0000001a251b7210 */ /* 0x000fe20007f5e0ff */
[----:B------:R-:W-:-:S04]  /*1530*/  IMAD.X R26, R35, 0x1, R25, P0 ;  /* 0x00000001231a7824 */ /* 0x000fc800000e0619 */
[----:B------:R-:W-:Y:S01]  /*1540*/  IMAD.WIDE.U32 R24, R27, UR4, RZ ;  /* 0x000000041b187c25 */ /* 0x000fe2000f8e00ff */
[----:B------:R-:W-:Y:S02]  /*1550*/  IADD3.X R33, RZ, RZ, R26, P2, P1 ;  /* 0x000000ffff217210 */ /* 0x000fe400017e241a */
[----:B------:R-:W-:Y:S02]  /*1560*/  ISETP.LE.AND P1, PT, RZ, UR7, PT ;  /* 0x00000007ff007c0c */ /* 0x000fe4000bf23270 */
[----:B------:R-:W-:Y:S01]  /*1570*/  IADD3 R35, P0, RZ, -R24, RZ ;  /* 0x80000018ff237210 */ /* 0x000fe20007f1e0ff */
[----:B------:R-:W-:-:S04]  /*1580*/  IMAD R24, R33, UR4, R25 ;  /* 0x0000000421187c24 */ /* 0x000fc8000f8e0219 */
[----:B------:R-:W-:-:S04]  /*1590*/  IMAD.HI.U32 R26, R27, R35, RZ ;  /* 0x000000231b1a7227 */ /* 0x000fc800078e00ff */
[----:B------:R-:W-:Y:S01]  /*15a0*/  IMAD.X R32, RZ, RZ, ~R24, P0 ;  /* 0x000000ffff207224 */ /* 0x000fe200000e0e18 */
[----:B------:R-:W-:-:S03]  /*15b0*/  IADD3 R24, P4, RZ, -UR6, RZ ;  /* 0x80000006ff187c10 */ /* 0x000fc6000ff9e0ff */
[----:B------:R-:W-:-:S04]  /*15c0*/  IMAD.WIDE.U32 R26, P0, R27, R32, R26 ;  /* 0x000000201b1a7225 */ /* 0x000fc8000780001a */
[C---:B------:R-:W-:Y:S02]  /*15d0*/  IMAD R25, R33.reuse, R32, RZ ;  /* 0x0000002021197224 */ /* 0x040fe400078e02ff */
[----:B------:R-:W-:Y:S01]  /*15e0*/  IMAD.HI.U32 R26, P2, R33, R35, R26 ;  /* 0x00000023211a7227 */ /* 0x000fe2000784001a */
[----:B------:R-:W-:-:S03]  /*15f0*/  SEL R27, R24, UR6, !P1 ;  /* 0x00000006181b7c07 */ /* 0x000fc6000c800000 */
[----:B------:R-:W-:Y:S01]  /*1600*/  IMAD.HI.U32 R24, R33, R32, RZ ;  /* 0x0000002021187227 */ /* 0x000fe200078e00ff */
[----:B------:R-:W-:Y:S01]  /*1610*/  IADD3 R26, P3, R25, R26, RZ ;  /* 0x0000001a191a7210 */ /* 0x000fe20007f7e0ff */
[----:B------:R-:W-:Y:S02]  /*1620*/  HFMA2.MMA R25, -RZ, RZ, 0, 0 ;  /* 0x00000000ff197435 */ /* 0x000fe400000001ff */
[----:B------:R-:W-:Y:S02]  /*1630*/  IMAD.X R32, RZ, RZ, ~UR7, P4 ;  /* 0x80000007ff207e24 */ /* 0x000fe4000a0e06ff */
[----:B------:R-:W-:Y:S02]  /*1640*/  IMAD.X R33, R24, 0x1, R33, P0 ;  /* 0x0000000118217824 */ /* 0x000fe400000e0621 */
[----:B------:R-:W-:Y:S01]  /*1650*/  IMAD.HI.U32 R24, R26, R27, RZ ;  /* 0x0000001b1a187227 */ /* 0x000fe200078e00ff */
[----:B------:R-:W-:Y:S02]  /*1660*/  SEL R32, R32, UR7, !P1 ;  /* 0x0000000720207c07 */ /* 0x000fe4000c800000 */
[----:B------:R-:W-:-:S03]  /*1670*/  IADD3.X R33, RZ, RZ, R33, P3, P2 ;  /* 0x000000ffff217210 */ /* 0x000fc60001fe4421 */
[----:B------:R-:W-:-:S04]  /*1680*/  IMAD.WIDE.U32 R24, R26, R32, R24 ;  /* 0x000000201a187225 */ /* 0x000fc800078e0018 */
[C---:B------:R-:W-:Y:S02]  /*1690*/  IMAD R35, R33.reuse, R32, RZ ;  /* 0x0000002021237224 */ /* 0x040fe400078e02ff */
[----:B------:R-:W-:-:S04]  /*16a0*/  IMAD.HI.U32 R24, P0, R33, R27, R24 ;  /* 0x0000001b21187227 */ /* 0x000fc80007800018 */
[----:B------:R-:W-:Y:S01]  /*16b0*/  IMAD.HI.U32 R33, R33, R32, RZ ;  /* 0x0000002021217227 */ /* 0x000fe200078e00ff */
[----:B------:R-:W-:-:S03]  /*16c0*/  IADD3 R26, P2, R35, R24, RZ ;  /* 0x00000018231a7210 */ /* 0x000fc60007f5e0ff */
[----:B------:R-:W-:-:S04]  /*16d0*/  IMAD.X R24, RZ, RZ, R33, P0 ;  /* 0x000000ffff187224 */ /* 0x000fc800000e0621 */
[----:B------:R-:W-:Y:S02]  /*16e0*/  IMAD.X R33, RZ, RZ, R24, P2 ;  /* 0x000000ffff217224 */ /* 0x000fe400010e0618 */
[----:B------:R-:W-:-:S04]  /*16f0*/  IMAD.WIDE.U32 R24, R26, UR4, RZ ;  /* 0x000000041a187c25 */ /* 0x000fc8000f8e00ff */
[----:B------:R-:W-:Y:S01]  /*1700*/  IMAD R25, R33, UR4, R25 ;  /* 0x0000000421197c24 */ /* 0x000fe2000f8e0219 */
[----:B------:R-:W-:-:S04]  /*1710*/  IADD3 R24, P0, -R24, R27, RZ ;  /* 0x0000001b18187210 */ /* 0x000fc80007f1e1ff */
[----:B------:R-:W-:Y:S01]  /*1720*/  IADD3 R27, P2, R24, -UR4, RZ ;  /* 0x80000004181b7c10 */ /* 0x000fe2000ff5e0ff */
[----:B------:R-:W-:Y:S01]  /*1730*/  IMAD.X R35, R32, 0x1, ~R25, P0 ;  /* 0x0000000120237824 */ /* 0x000fe200000e0e19 */
[----:B------:R-:W-:Y:S02]  /*1740*/  ISETP.GE.U32.AND P0, PT, R24, UR4, PT ;  /* 0x0000000418007c0c */ /* 0x000fe4000bf06070 */
[----:B------:R-:W-:Y:S02]  /*1750*/  IADD3 R25, P3, R26, 0x1, RZ ;  /* 0x000000011a197810 */ /* 0x000fe40007f7e0ff */
[C---:B------:R-:W-:Y:S02]  /*1760*/  ISETP.GE.U32.AND.EX P0, PT, R35.reuse, RZ, PT, P0 ;  /* 0x000000ff2300720c */ /* 0x040fe40003f06100 */
[----:B------:R-:W-:Y:S02]  /*1770*/  IADD3.X R32, R35, -0x1, RZ, P2, !PT ;  /* 0xffffffff23207810 */ /* 0x000fe400017fe4ff */
[----:B------:R-:W-:Y:S01]  /*1780*/  SEL R27, R27, R24, P0 ;  /* 0x000000181b1b7207 */ /* 0x000fe20000000000 */
[----:B------:R-:W-:Y:S01]  /*1790*/  IMAD.X R24, RZ, RZ, R33, P3 ;  /* 0x000000ffff187224 */ /* 0x000fe200018e0621 */
[----:B------:R-:W-:-:S02]  /*17a0*/  SEL R32, R32, R35, P0 ;  /* 0x0000002320207207 */ /* 0x000fc40000000000 */
[----:B------:R-:W-:Y:S02]  /*17b0*/  SEL R25, R25, R26, P0 ;  /* 0x0000001a19197207 */ /* 0x000fe40000000000 */
[----:B------:R-:W-:Y:S02]  /*17c0*/  ISETP.GE.U32.AND P2, PT, R27, UR4, PT ;  /* 0x000000041b007c0c */ /* 0x000fe4000bf46070 */
[----:B------:R-:W-:Y:S02]  /*17d0*/  SEL R24, R24, R33, P0 ;  /* 0x0000002118187207 */ /* 0x000fe40000000000 */
[----:B------:R-:W-:Y:S02]  /*17e0*/  IADD3 R26, P3, R25, 0x1, RZ ;  /* 0x00000001191a7810 */ /* 0x000fe40007f7e0ff */
[----:B------:R-:W-:Y:S02]  /*17f0*/  ISETP.GE.U32.AND.EX P0, PT, R32, RZ, PT, P2 ;  /* 0x000000ff2000720c */ /* 0x000fe40003f06120 */
[----:B------:R-:W-:-:S02]  /*1800*/  IADD3.X R27, RZ, R24, RZ, P3, !PT ;  /* 0x00000018ff1b7210 */ /* 0x000fc40001ffe4ff */
[----:B------:R-:W-:Y:S02]  /*1810*/  SEL R26, R26, R25, P0 ;  /* 0x000000191a1a7207 */ /* 0x000fe40000000000 */
[----:B------:R-:W-:Y:S02]  /*1820*/  SEL R27, R27, R24, P0 ;  /* 0x000000181b1b7207 */ /* 0x000fe40000000000 */
[-C--:B------:R-:W-:Y:S02]  /*1830*/  IADD3 R25, P2, RZ, -R26.reuse, RZ ;  /* 0x8000001aff197210 */ /* 0x080fe40007f5e0ff */
[----:B------:R-:W-:Y:S02]  /*1840*/  ISETP.NE.U32.AND P0, PT, RZ, UR4, PT ;  /* 0x00000004ff007c0c */ /* 0x000fe4000bf05070 */
[----:B------:R-:W-:Y:S01]  /*1850*/  SEL R26, R25, R26, !P1 ;  /* 0x0000001a191a7207 */ /* 0x000fe20004800000 */
[----:B------:R-:W-:Y:S01]  /*1860*/  IMAD.X R24, RZ, RZ, ~R27, P2 ;  /* 0x000000ffff187224 */ /* 0x000fe200010e0e1b */
[----:B------:R-:W-:Y:S01]  /*1870*/  ISETP.NE.AND.EX P0, PT, RZ, RZ, PT, P0 ;  /* 0x000000ffff00720c */ /* 0x000fe20003f05300 */
[----:B------:R-:W-:-:S03]  /*1880*/  IMAD.MOV.U32 R25, RZ, RZ, 0x0 ;  /* 0x00000000ff197424 */ /* 0x000fc600078e00ff */
[----:B------:R-:W-:Y:S01]  /*1890*/  SEL R27, R24, R27, !P1 ;  /* 0x0000001b181b7207 */ /* 0x000fe20004800000 */
[----:B------:R-:W-:Y:S01]  /*18a0*/  IMAD.MOV.U32 R24, RZ, RZ, R31 ;  /* 0x000000ffff187224 */ /* 0x000fe200078e001f */
[----:B------:R-:W-:Y:S02]  /*18b0*/  SEL R26, R26, 0xffffffff, P0 ;  /* 0xffffffff1a1a7807 */ /* 0x000fe40000000000 */
[----:B------:R-:W-:Y:S01]  /*18c0*/  SEL R27, R27, 0xffffffff, P0 ;  /* 0xffffffff1b1b7807 */ /* 0x000fe20000000000 */
[----:B------:R-:W-:Y:S06]  /*18d0*/  RET.REL.NODEC R24 `(_ZN2at6native60_GLOBAL__N__2075b504_27_DistributionCauchyKernel_cu_d62eea8743distribution_elementwise_grid_stride_kernelIfLi4EZNS0_9templates4cuda21uniform_and_transformIffPNS_17CUDAGeneratorImplEZZZNS4_13cauchy_kernelIS7_EEvRNS_18TensorIteratorBaseEddT_ENKUlvE_clEvENKUlvE0_clEvEUlfE_EEvSA_T1_T2_EUlP24curandStatePhilox4_32_10E0_ZNS1_27distribution_nullary_kernelIff6float4S7_SJ_SE_EEvSA_SG_RKT3_T4_EUlifE_EEvlNS_15PhiloxCudaStateESF_SG_) ;  /* 0xffffe72018007950 */ /* 0x000fec0003c3ffff */
.L_x_174:
        /* <DEDUP_REMOVED lines=10> */
.L_x_336:


//--------------------- .text._ZN2at6native60_GLOBAL__N__2075b504_27_DistributionCauchyKernel_cu_d62eea8743distribution_elementwise_grid_stride_kernelIfLi4EZNS0_9templates4cuda21uniform_and_transformIffPNS_17CUDAGeneratorImplEZZZNS4_13cauchy_kernelIS7_EEvRNS_18TensorIteratorBaseEddT_ENKUlvE_clEvENKUlvE0_clEvEUlfE_EEvSA_T1_T2_EUlP24curandStatePhilox4_32_10E_ZNS1_27distribution_nullary_kernelIff7double2S7_SJ_SE_EEvSA_SG_RKT3_T4_EUlifE0_EEvlNS_15PhiloxCudaStateESF_SG_ --------------------------
	.section	.text._ZN2at6native60_GLOBAL__N__2075b504_27_DistributionCauchyKernel_cu_d62eea8743distribution_elementwise_grid_stride_kernelIfLi4EZNS0_9templates4cuda21uniform_and_transformIffPNS_17CUDAGeneratorImplEZZZNS4_13cauchy_kernelIS7_EEvRNS_18TensorIteratorBaseEddT_ENKUlvE_clEvENKUlvE0_clEvEUlfE_EEvSA_T1_T2_EUlP24curandStatePhilox4_32_10E_ZNS1_27distribution_nullary_kernelIff7double2S7_SJ_SE_EEvSA_SG_RKT3_T4_EUlifE0_EEvlNS_15PhiloxCudaStateESF_SG_,"ax",@progbits
	.sectioninfo	@"SHI_REGISTERS=38"
	.align	128
.text._ZN2at6native60_GLOBAL__N__2075b504_27_DistributionCauchyKernel_cu_d62eea8743distribution_elementwise_grid_stride_kernelIfLi4EZNS0_9templates4cuda21uniform_and_transformIffPNS_17CUDAGeneratorImplEZZZNS4_13cauchy_kernelIS7_EEvRNS_18TensorIteratorBaseEddT_ENKUlvE_clEvENKUlvE0_clEvEUlfE_EEvSA_T1_T2_EUlP24curandStatePhilox4_32_10E_ZNS1_27distribution_nullary_kernelIff7double2S7_SJ_SE_EEvSA_SG_RKT3_T4_EUlifE0_EEvlNS_15PhiloxCudaStateESF_SG_:
        .type           _ZN2at6native60_GLOBAL__N__2075b504_27_DistributionCauchyKernel_cu_d62eea8743distribution_elementwise_grid_stride_kernelIfLi4EZNS0_9templates4cuda21uniform_and_transformIffPNS_17CUDAGeneratorImplEZZZNS4_13cauchy_kernelIS7_EEvRNS_18TensorIteratorBaseEddT_ENKUlvE_clEvENKUlvE0_clEvEUlfE_EEvSA_T1_T2_EUlP24curandStatePhilox4_32_10E_ZNS1_27distribution_nullary_kernelIff7double2S7_SJ_SE_EEvSA_SG_RKT3_T4_EUlifE0_EEvlNS_15PhiloxCudaStateESF_SG_,@function
        .size           _ZN2at6native60_GLOBAL__N__2075b504_27_DistributionCauchyKernel_cu_d62eea8743distribution_elementwise_grid_stride_kernelIfLi4EZNS0_9templates4cuda21uniform_and_transformIffPNS_17CUDAGeneratorImplEZZZNS4_13cauchy_kernelIS7_EEvRNS_18TensorIteratorBaseEddT_ENKUlvE_clEvENKUlvE0_clEvEUlfE_EEvSA_T1_T2_EUlP24curandStatePhilox4_32_10E_ZNS1_27distribution_nullary_kernelIff7double2S7_SJ_SE_EEvSA_SG_RKT3_T4_EUlifE0_EEvlNS_15PhiloxCudaStateESF_SG_,(.L_x_338 - _ZN2at6native60_GLOBAL__N__2075b504_27_DistributionCauchyKernel_cu_d62eea8743distribution_elementwise_grid_stride_kernelIfLi4EZNS0_9templates4cuda21uniform_and_transformIffPNS_17CUDAGeneratorImplEZZZNS4_13cauchy_kernelIS7_EEvRNS_18TensorIteratorBaseEddT_ENKUlvE_clEvENKUlvE0_clEvEUlfE_EEvSA_T1_T2_EUlP24curandStatePhilox4_32_10E_ZNS1_27distribution_nullary_kernelIff7double2S7_SJ_SE_EEvSA_SG_RKT3_T4_EUlifE0_EEvlNS_15PhiloxCudaStateESF_SG_)
        .other          _ZN2at6native60_GLOBAL__N__2075b504_27_DistributionCauchyKernel_cu_d62eea8743distribution_elementwise_grid_stride_kernelIfLi4EZNS0_9templates4cuda21uniform_and_transformIffPNS_17CUDAGeneratorImplEZZZNS4_13cauchy_kernelIS7_EEvRNS_18TensorIteratorBaseEddT_ENKUlvE_clEvENKUlvE0_clEvEUlfE_EEvSA_T1_T2_EUlP24curandStatePhilox4_32_10E_ZNS1_27distribution_nullary_kernelIff7double2S7_SJ_SE_EEvSA_SG_RKT3_T4_EUlifE0_EEvlNS_15PhiloxCudaStateESF_SG_,@"STO_CUDA_ENTRY STV_DEFAULT"
_ZN2at6native60_GLOBAL__N__2075b504_27_DistributionCauchyKernel_cu_d62eea8743distribution_elementwise_grid_stride_kernelIfLi4EZNS0_9templates4cuda21uniform_and_transformIffPNS_17CUDAGeneratorImplEZZZNS4_13cauchy_kernelIS7_EEvRNS_18TensorIteratorBaseEddT_ENKUlvE_clEvENKUlvE0_clEvEUlfE_EEvSA_T1_T2_EUlP24curandStatePhilox4_32_10E_ZNS1_27distribution_nullary_kernelIff7double2S7_SJ_SE_EEvSA_SG_RKT3_T4_EUlifE0_EEvlNS_15PhiloxCudaStateESF_SG_:
        /* <DEDUP_REMOVED lines=92> */
[----:B------:R-:W-:Y:S05]  /*05c0*/  CALL.REL.NOINC `($__internal_10_$__cuda_sm20_div_s64) ;  /* 0x0000440000007944 */ /* 0x000fea0003c00000 */
[----:B------:R-:W-:Y:S05]  /*05d0*/  BRA `(.L_x_176) ;  /* 0x0000016000007947 */ /* 0x000fea0003800000 */
.L_x_175:
        /* <DEDUP_REMOVED lines=22> */
.L_x_176:
        /* <DEDUP_REMOVED lines=16> */
.L_x_193:
        /* <DEDUP_REMOVED lines=13> */
.L_x_178:
[----:B------:R-:W-:Y:S05]  /*0910*/  BSYNC B0 ;  /* 0x0000000000007941 */ /* 0x000fea0003800000 */
.L_x_177:
        /* <DEDUP_REMOVED lines=69> */
.L_x_180:
[----:B------:R-:W-:Y:S01]  /*0d70*/  IMAD.MOV.U32 R33, RZ, RZ, R30 ;  /* 0x000000ffff217224 */ /* 0x000fe200078e001e */
[----:B------:R-:W-:Y:S01]  /*0d80*/  MOV R22, R21 ;  /* 0x0000001500167202 */ /* 0x000fe20000000f00 */
[----:B------:R-:W-:Y:S01]  /*0d90*/  IMAD.MOV.U32 R23, RZ, RZ, R28 ;  /* 0x000000ffff177224 */ /* 0x000fe200078e001c */
[----:B------:R-:W-:-:S05]  /*0da0*/  MOV R20, R18 ;  /* 0x0000001200147202 */ /* 0x000fca0000000f00 */
.L_x_179:
        /* <DEDUP_REMOVED lines=229> */
.L_x_183:
        /* <DEDUP_REMOVED lines=14> */
[----:B------:R-:W-:-:S03]  /*1ce0*/  IADD3.X R23, RZ, c[0x0][0x324], RZ, P0, !PT ;  /* 0x0000c900ff177a10 */ /* 0x000fc600007fe4ff */
[----:B------:R-:W-:-:S05]  /*1cf0*/  FFMA.FTZ R31, R30, R31, c[0x0][0x328] ;  /* 0x0000ca001e1f7623 */ /* 0x000fca000001001f */
[----:B------:R0:W-:Y:S02]  /*1d00*/  STG.E [R22.64], R31 ;  /* 0x0000001f16007986 */ /* 0x0001e4000c101908 */
.L_x_182:
[----:B------:R-:W-:Y:S05]  /*1d10*/  BSYNC B0 ;  /* 0x0000000000007941 */ /* 0x000fea0003800000 */
.L_x_181:
        /* <DEDUP_REMOVED lines=222> */
.L_x_186:
        /* <DEDUP_REMOVED lines=16> */
[----:B------:R0:W-:Y:S02]  /*2c00*/  STG.E [R32.64], R21 ;  /* 0x0000001520007986 */ /* 0x0001e4000c101908 */
.L_x_185:
[----:B------:R-:W-:Y:S05]  /*2c10*/  BSYNC B0 ;  /* 0x0000000000007941 */ /* 0x000fea0003800000 */
.L_x_184:
[----:B01----:R-:W-:Y:S01]  /*2c20*/  LEA R21, P1, R31, R12, 0x1 ;  /* 0x0000000c1f157211 */ /* 0x003fe200078208ff */
        /* <DEDUP_REMOVED lines=9> */
[----:B------:R-:W-:-:S04]  /*2cc0*/  IMAD.MOV.U32 R22, RZ, RZ, c[0x0][0x188] ;  /* 0x00006200ff167624 */ /* 0x000fc800078e00ff */
        /* <DEDUP_REMOVED lines=208> */
.L_x_189:
[----:B------:R-:W-:Y:S02]  /*39d0*/  MOV R20, 0x40490fdb ;  /* 0x40490fdb00147802 */ /* 0x000fe40000000f00 */
[----:B------:R-:W-:-:S03]  /*39e0*/  MOV R32, c[0x0][0x32c] ;  /* 0x0000cb0000207a02 */ /* 0x000fc60000000f00 */
[----:B------:R-:W-:-:S04]  /*39f0*/  FMUL.FTZ R20, R20, +QNAN ;  /* 0x7fc0000014147820 */ /* 0x000fc80000410000 */
[----:B------:R-:W-:Y:S01]  /*3a00*/  FMUL.RZ R30, R20, 0.15915493667125701904 ;  /* 0x3e22f983141e7820 */ /* 0x000fe2000040c000 */
[----:B------:R-:W-:-:S03]  /*3a10*/  IADD3 R20, P0, R23, c[0x0][0x320], RZ ;  /* 0x0000c80017147a10 */ /* 0x000fc60007f1e0ff */
[----:B------:R-:W0:Y:S08]  /*3a20*/  MUFU.COS R22, R30 ;  /* 0x0000001e00167308 */ /* 0x000e300000000000 */
[----:B------:R-:W-:Y:S08]  /*3a30*/  MUFU.SIN R21, R30 ;  /* 0x0000001e00157308 */ /* 0x000ff00000000400 */
[----:B0-----:R-:W0:Y:S02]  /*3a40*/  MUFU.RCP R22, R22 ;  /* 0x0000001600167308 */ /* 0x001e240000001000 */
[----:B0-----:R-:W-:-:S02]  /*3a50*/  FMUL.FTZ R23, R21, R22 ;  /* 0x0000001615177220 */ /* 0x001fc40000410000 */
[----:B------:R-:W-:Y:S02]  /*3a60*/  IMAD.X R21, RZ, RZ, c[0x0][0x324], P0 ;  /* 0x0000c900ff157624 */ /* 0x000fe400000e06ff */
[----:B------:R-:W-:-:S05]  /*3a70*/  FFMA.FTZ R23, R23, R32, c[0x0][0x328] ;  /* 0x0000ca0017177623 */ /* 0x000fca0000010020 */
[----:B------:R0:W-:Y:S02]  /*3a80*/  STG.E [R20.64], R23 ;  /* 0x0000001714007986 */ /* 0x0001e4000c101908 */
.L_x_188:
[----:B------:R-:W-:Y:S05]  /*3a90*/  BSYNC B0 ;  /* 0x0000000000007941 */ /* 0x000fea0003800000 */
.L_x_187:
        /* <DEDUP_REMOVED lines=219> */
.L_x_191:
[----:B------:R-:W-:Y:S01]  /*4850*/  IMAD.MOV.U32 R20, RZ, RZ, 0x40490fdb ;  /* 0x40490fdbff147424 */ /* 0x000fe200078e00ff */
[----:B------:R-:W-:-:S03]  /*4860*/  MOV R32, c[0x0][0x32c] ;  /* 0x0000cb0000207a02 */ /* 0x000fc60000000f00 */
[----:B------:R-:W-:-:S04]  /*4870*/  FMUL.FTZ R20, R20, +QNAN ;  /* 0x7fc0000014147820 */ /* 0x000fc80000410000 */
        /* <DEDUP_REMOVED lines=9> */
.L_x_190:
        /* <DEDUP_REMOVED lines=11> */
.L_x_192:
[----:B------:R-:W-:Y:S05]  /*49c0*/  EXIT ;  /* 0x000000000000794d */ /* 0x000fea0003800000 */
        .weak           $__internal_10_$__cuda_sm20_div_s64
        .type           $__internal_10_$__cuda_sm20_div_s64,@function
        .size           $__internal_10_$__cuda_sm20_div_s64,(.L_x_338 - $__internal_10_$__cuda_sm20_div_s64)
$__internal_10_$__cuda_sm20_div_s64:
        /* <DEDUP_REMOVED lines=73> */
[----:B------:R-:W-:Y:S06]  /*4e60*/  RET.REL.NODEC R26 `(_ZN2at6native60_GLOBAL__N__2075b504_27_DistributionCauchyKernel_cu_d62eea8743distribution_elementwise_grid_stride_kernelIfLi4EZNS0_9templates4cuda21uniform_and_transformIffPNS_17CUDAGeneratorImplEZZZNS4_13cauchy_kernelIS7_EEvRNS_18TensorIteratorBaseEddT_ENKUlvE_clEvENKUlvE0_clEvEUlfE_EEvSA_T1_T2_EUlP24curandStatePhilox4_32_10E_ZNS1_27distribution_nullary_kernelIff7double2S7_SJ_SE_EEvSA_SG_RKT3_T4_EUlifE0_EEvlNS_15PhiloxCudaStateESF_SG_) ;  /* 0xffffb1901a007950 */ /* 0x000fec0003c3ffff */
.L_x_194:
        /* <DEDUP_REMOVED lines=9> */
.L_x_338:


//--------------------- .text._ZN2at6native60_GLOBAL__N__2075b504_27_DistributionCauchyKernel_cu_d62eea8743distribution_elementwise_grid_stride_kernelIfLi4EZNS0_9templates4cuda21uniform_and_transformIffPNS_17CUDAGeneratorImplEZZZNS4_13cauchy_kernelIS7_EEvRNS_18TensorIteratorBaseEddT_ENKUlvE_clEvENKUlvE0_clEvEUlfE_EEvSA_T1_T2_EUlP24curandStatePhilox4_32_10E_ZNS1_27distribution_nullary_kernelIff7double2S7_SJ_SE_EEvSA_SG_RKT3_T4_EUlifE_EEvlNS_15PhiloxCudaStateESF_SG_ --------------------------
	.section	.text._ZN2at6native60_GLOBAL__N__2075b504_27_DistributionCauchyKernel_cu_d62eea8743distribution_elementwise_grid_stride_kernelIfLi4EZNS0_9templates4cuda21uniform_and_transformIffPNS_17CUDAGeneratorImplEZZZNS4_13cauchy_kernelIS7_EEvRNS_18TensorIteratorBaseEddT_ENKUlvE_clEvENKUlvE0_clEvEUlfE_EEvSA_T1_T2_EUlP24curandStatePhilox4_32_10E_ZNS1_27distribution_nullary_kernelIff7double2S7_SJ_SE_EEvSA_SG_RKT3_T4_EUlifE_EEvlNS_15PhiloxCudaStateESF_SG_,"ax",@progbits
	.sectioninfo	@"SHI_REGISTERS=53"
	.align	128
.text._ZN2at6native60_GLOBAL__N__2075b504_27_DistributionCauchyKernel_cu_d62eea8743distribution_elementwise_grid_stride_kernelIfLi4EZNS0_9templates4cuda21uniform_and_transformIffPNS_17CUDAGeneratorImplEZZZNS4_13cauchy_kernelIS7_EEvRNS_18TensorIteratorBaseEddT_ENKUlvE_clEvENKUlvE0_clEvEUlfE_EEvSA_T1_T2_EUlP24curandStatePhilox4_32_10E_ZNS1_27distribution_nullary_kernelIff7double2S7_SJ_SE_EEvSA_SG_RKT3_T4_EUlifE_EEvlNS_15PhiloxCudaStateESF_SG_:
        .type           _ZN2at6native60_GLOBAL__N__2075b504_27_DistributionCauchyKernel_cu_d62eea8743distribution_elementwise_grid_stride_kernelIfLi4EZNS0_9templates4cuda21uniform_and_transformIffPNS_17CUDAGeneratorImplEZZZNS4_13cauchy_kernelIS7_EEvRNS_18TensorIteratorBaseEddT_ENKUlvE_clEvENKUlvE0_clEvEUlfE_EEvSA_T1_T2_EUlP24curandStatePhilox4_32_10E_ZNS1_27distribution_nullary_kernelIff7double2S7_SJ_SE_EEvSA_SG_RKT3_T4_EUlifE_EEvlNS_15PhiloxCudaStateESF_SG_,@function
        .size           _ZN2at6native60_GLOBAL__N__2075b504_27_DistributionCauchyKernel_cu_d62eea8743distribution_elementwise_grid_stride_kernelIfLi4EZNS0_9templates4cuda21uniform_and_transformIffPNS_17CUDAGeneratorImplEZZZNS4_13cauchy_kernelIS7_EEvRNS_18TensorIteratorBaseEddT_ENKUlvE_clEvENKUlvE0_clEvEUlfE_EEvSA_T1_T2_EUlP24curandStatePhilox4_32_10E_ZNS1_27distribution_nullary_kernelIff7double2S7_SJ_SE_EEvSA_SG_RKT3_T4_EUlifE_EEvlNS_15PhiloxCudaStateESF_SG_,(.L_x_340 - _ZN2at6native60_GLOBAL__N__2075b504_27_DistributionCauchyKernel_cu_d62eea8743distribution_elementwise_grid_stride_kernelIfLi4EZNS0_9templates4cuda21uniform_and_transformIffPNS_17CUDAGeneratorImplEZZZNS4_13cauchy_kernelIS7_EEvRNS_18TensorIteratorBaseEddT_ENKUlvE_clEvENKUlvE0_clEvEUlfE_EEvSA_T1_T2_EUlP24curandStatePhilox4_32_10E_ZNS1_27distribution_nullary_kernelIff7double2S7_SJ_SE_EEvSA_SG_RKT3_T4_EUlifE_EEvlNS_15PhiloxCudaStateESF_SG_)
        .other          _ZN2at6native60_GLOBAL__N__2075b504_27_DistributionCauchyKernel_cu_d62eea8743distribution_elementwise_grid_stride_kernelIfLi4EZNS0_9templates4cuda21uniform_and_transformIffPNS_17CUDAGeneratorImplEZZZNS4_13cauchy_kernelIS7_EEvRNS_18TensorIteratorBaseEddT_ENKUlvE_clEvENKUlvE0_clEvEUlfE_EEvSA_T1_T2_EUlP24curandStatePhilox4_32_10E_ZNS1_27distribution_nullary_kernelIff7double2S7_SJ_SE_EEvSA_SG_RKT3_T4_EUlifE_EEvlNS_15PhiloxCudaStateESF_SG_,@"STO_CUDA_ENTRY STV_DEFAULT"
_ZN2at6native60_GLOBAL__N__2075b504_27_DistributionCauchyKernel_cu_d62eea8743distribution_elementwise_grid_stride_kernelIfLi4EZNS0_9templates4cuda21uniform_and_transformIffPNS_17CUDAGeneratorImplEZZZNS4_13cauchy_kernelIS7_EEvRNS_18TensorIteratorBaseEddT_ENKUlvE_clEvENKUlvE0_clEvEUlfE_EEvSA_T1_T2_EUlP24curandStatePhilox4_32_10E_ZNS1_27distribution_nullary_kernelIff7double2S7_SJ_SE_EEvSA_SG_RKT3_T4_EUlifE_EEvlNS_15PhiloxCudaStateESF_SG_:
        /* <DEDUP_REMOVED lines=21> */
[----:B------:R-:W-:Y:S01]  /*0150*/  IMAD.MOV.U32 R19, RZ, RZ, R14 ;  /* 0x000000ffff137224 */ /* 0x000fe200078e000e */
[----:B------:R-:W-:Y:S02]  /*0160*/  MOV R18, R15 ;  /* 0x0000000f00127202 */ /* 0x000fe40000000f00 */
        /* <DEDUP_REMOVED lines=54> */
[----:B------:R-:W-:-:S04]  /*04d0*/  LOP3.LUT R13, R13, R6, R17, 0x96, !PT ;  /* 0x000000060d0d7212 */ /* 0x000fc800078e9611 */
[----:B------:R-:W-:Y:S01]  /*04e0*/  LOP3.LUT R0, R3, R2, R16, 0x96, !PT ;  /* 0x0000000203007212 */ /* 0x000fe200078e9610 */
[----:B------:R-:W-:Y:S05]  /*04f0*/  @!P0 BRA `(.L_x_195) ;  /* 0x0000009000008947 */ /* 0x000fea0003800000 */
[----:B------:R-:W-:Y:S01]  /*0500*/  ULDC UR4, c[0x0][0x0] ;  /* 0x0000000000047ab9 */ /* 0x000fe20000000800 */
[----:B------:R-:W-:Y:S01]  /*0510*/  MOV R10, 0x560 ;  /* 0x00000560000a7802 */ /* 0x000fe20000000f00 */
[----:B------:R-:W-:Y:S02]  /*0520*/  ULDC UR5, c[0x0][0xc] ;  /* 0x0000030000057ab9 */ /* 0x000fe40000000800 */
[----:B------:R-:W-:-:S04]  /*0530*/  UIMAD UR4, UR4, UR5, URZ ;  /* 0x00000005040472a4 */ /* 0x000fc8000f8e023f */
[----:B------:R-:W-:-:S07]  /*0540*/  USHF.L.U32 UR4, UR4, 0x2, URZ ;  /* 0x0000000204047899 */ /* 0x000fce000800063f */
[----:B------:R-:W-:Y:S05]  /*0550*/  CALL.REL.NOINC `($__internal_11_$__cuda_sm20_div_s64) ;  /* 0x00000f0000007944 */ /* 0x000fea0003c00000 */
[----:B------:R-:W-:Y:S02]  /*0560*/  IMAD.MOV.U32 R2, RZ, RZ, R6 ;  /* 0x000000ffff027224 */ /* 0x000fe400078e0006 */
[----:B------:R-:W-:Y:S01]  /*0570*/  IMAD.MOV.U32 R3, RZ, RZ, R7 ;  /* 0x000000ffff037224 */ /* 0x000fe200078e0007 */
[----:B------:R-:W-:Y:S05]  /*0580*/  BRA `(.L_x_196) ;  /* 0x0000016000007947 */ /* 0x000fea0003800000 */
.L_x_195:
[----:B------:R-:W-:-:S04]  /*0590*/  IMAD.MOV.U32 R2, RZ, RZ, c[0x0][0x0] ;  /* 0x00000000ff027624 */ /* 0x000fc800078e00ff */
        /* <DEDUP_REMOVED lines=21> */
.L_x_196:
[----:B------:R-:W-:Y:S01]  /*06f0*/  ULDC UR4, c[0x0][0x0] ;  /* 0x0000000000047ab9 */ /* 0x000fe20000000800 */
[----:B------:R-:W-:Y:S01]  /*0700*/  IADD3 R2, P0, R2, 0x1, RZ ;  /* 0x0000000102027810 */ /* 0x000fe20007f1e0ff */
[----:B------:R-:W-:Y:S02]  /*0710*/  ULDC UR5, c[0x0][0xc] ;  /* 0x0000030000057ab9 */ /* 0x000fe40000000800 */
[----:B------:R-:W-:Y:S01]  /*0720*/  UIMAD.WIDE.U32 UR4, UR4, UR5, URZ ;  /* 0x00000005040472a5 */ /* 0x000fe2000f8e003f */
[----:B------:R-:W-:-:S05]  /*0730*/  IADD3.X R6, RZ, R3, RZ, P0, !PT ;  /* 0x00000003ff067210 */ /* 0x000fca00007fe4ff */
        /* <DEDUP_REMOVED lines=18> */
[----:B------:R-:W-:Y:S01]  /*0860*/  SHF.R.U64 R8, R4, 0x2, R5 ;  /* 0x0000000204087819 */ /* 0x000fe20000001205 */
[----:B------:R-:W-:Y:S01]  /*0870*/  IMAD.MOV.U32 R0, RZ, RZ, R2 ;  /* 0x000000ffff007224 */ /* 0x000fe200078e0002 */
[----:B------:R-:W-:-:S02]  /*0880*/  LOP3.LUT R29, R6, R29, RZ, 0x3c, !PT ;  /* 0x0000001d061d7212 */ /* 0x000fc400078e3cff */
[----:B------:R-:W-:Y:S02]  /*0890*/  LOP3.LUT R7, R4, 0x3, RZ, 0xc0, !PT ;  /* 0x0000000304077812 */ /* 0x000fe400078ec0ff */
.L_x_208:
[----:B------:R-:W-:Y:S01]  /*08a0*/  IADD3 R8, R8, 0x1, RZ ;  /* 0x0000000108087810 */ /* 0x000fe20007ffe0ff */
[----:B------:R-:W-:Y:S03]  /*08b0*/  BSSY B0, `(.L_x_197) ;  /* 0x000000c000007945 */ /* 0x000fe60003800000 */
[C---:B------:R-:W-:Y:S01]  /*08c0*/  ISETP.NE.AND P0, PT, R8.reuse, RZ, PT ;  /* 0x000000ff0800720c */ /* 0x040fe20003f05270 */
[----:B------:R-:W-:-:S12]  /*08d0*/  IMAD.HI.U32 R3, R8, -0x2daee0ad, RZ ;  /* 0xd2511f5308037827 */ /* 0x000fd800078e00ff */
[----:B-1----:R-:W-:Y:S05]  /*08e0*/  @P0 BRA `(.L_x_198) ;  /* 0x0000008000000947 */ /* 0x002fea0003800000 */
[----:B------:R-:W-:-:S04]  /*08f0*/  IADD3 R47, R47, 0x1, RZ ;  /* 0x000000012f2f7810 */ /* 0x000fc80007ffe0ff */
[----:B------:R-:W-:-:S13]  /*0900*/  ISETP.NE.AND P0, PT, R47, RZ, PT ;  /* 0x000000ff2f00720c */ /* 0x000fda0003f05270 */
[----:B------:R-:W-:Y:S02]  /*0910*/  @!P0 IADD3 R14, R14, 0x1, RZ ;  /* 0x000000010e0e8810 */ /* 0x000fe40007ffe0ff */
[----:B------:R-:W-:Y:S02]  /*0920*/  @!P0 IADD3 R2, R15, 0x1, RZ ;  /* 0x000000010f028810 */ /* 0x000fe40007ffe0ff */
[----:B------:R-:W-:Y:S02]  /*0930*/  ISETP.NE.AND P1, PT, R14, RZ, !P0 ;  /* 0x000000ff0e00720c */ /* 0x000fe40004725270 */
[----:B------:R-:W-:-:S11]  /*0940*/  @!P0 MOV R47, RZ ;  /* 0x000000ff002f8202 */ /* 0x000fd60000000f00 */
[----:B------:R-:W-:-:S04]  /*0950*/  @P1 IMAD.MOV R2, RZ, RZ, R15 ;  /* 0x000000ffff021224 */ /* 0x000fc800078e020f */
[----:B------:R-:W-:Y:S02]  /*0960*/  @!P0 IMAD.MOV.U32 R15, RZ, RZ, R2 ;  /* 0x000000ffff0f8224 */ /* 0x000fe400078e0002 */
.L_x_198:
[----:B------:R-:W-:Y:S05]  /*0970*/  BSYNC B0 ;  /* 0x0000000000007941 */ /* 0x000fea0003800000 */
.L_x_197:
[C---:B------:R-:W-:Y:S01]  /*0980*/  IMAD.HI.U32 R2, R14.reuse, -0x326172a9, RZ ;  /* 0xcd9e8d570e027827 */ /* 0x040fe200078e00ff */
        /* <DEDUP_REMOVED lines=12> */
[----:B------:R-:W-:-:S03]  /*0a50*/  LOP3.LUT R25, R5, R26, R42, 0x96, !PT ;  /* 0x0000001a05197212 */ /* 0x000fc600078e962a */
        /* <DEDUP_REMOVED lines=25> */
[----:B------:R-:W-:Y:S01]  /*0bf0*/  IMAD R27, R13, -0x2daee0ad, RZ ;  /* 0xd2511f530d1b7824 */ /* 0x000fe200078e02ff */
[----:B------:R-:W-:Y:S01]  /*0c00*/  LOP3.LUT R13, R5, R24, R17, 0x96, !PT ;  /* 0x00000018050d7212 */ /* 0x000fe200078e9611 */
[----:B------:R-:W-:-:S04]  /*0c10*/  IMAD.WIDE.U32 R24, R25, -0x326172a9, RZ ;  /* 0xcd9e8d5719187825 */ /* 0x000fc800078e00ff */
        /* <DEDUP_REMOVED lines=13> */
[----:B------:R-:W-:Y:S01]  /*0cf0*/  @P0 MOV R33, R28 ;  /* 0x0000001c00210202 */ /* 0x000fe20000000f00 */
[----:B------:R-:W-:Y:S02]  /*0d00*/  @P0 IMAD.MOV.U32 R30, RZ, RZ, R0 ;  /* 0x000000ffff1e0224 */ /* 0x000fe400078e0000 */
[----:B------:R-:W-:Y:S02]  /*0d10*/  @P0 IMAD.MOV.U32 R31, RZ, RZ, R29 ;  /* 0x000000ffff1f0224 */ /* 0x000fe400078e001d */
[----:B------:R-:W-:Y:S01]  /*0d20*/  @P0 IMAD.MOV.U32 R2, RZ, RZ, R27 ;  /* 0x000000ffff020224 */ /* 0x000fe200078e001b */
[----:B------:R-:W-:Y:S05]  /*0d30*/  BRA `(.L_x_199) ;  /* 0x0000004000007947 */ /* 0x000fea0003800000 */
.L_x_200:
[----:B------:R-:W-:Y:S01]  /*0d40*/  IMAD.MOV.U32 R33, RZ, RZ, R29 ;  /* 0x000000ffff217224 */ /* 0x000fe200078e001d */
[----:B------:R-:W-:Y:S01]  /*0d50*/  MOV R30, R27 ;  /* 0x0000001b001e7202 */ /* 0x000fe20000000f00 */
[----:B------:R-:W-:Y:S02]  /*0d60*/  IMAD.MOV.U32 R31, RZ, RZ, R6 ;  /* 0x000000ffff1f7224 */ /* 0x000fe400078e0006 */
[----:B------:R-:W-:-:S02]  /*0d70*/  IMAD.MOV.U32 R2, RZ, RZ, R24 ;  /* 0x000000ffff027224 */ /* 0x000fc400078e0018 */
.L_x_199:
        /* <DEDUP_REMOVED lines=11> */
[----:B------:R-:W-:Y:S01]  /*0e30*/  IMAD.X R28, RZ, RZ, R18, P1 ;  /* 0x000000ffff1c7224 */ /* 0x000fe200008e0612 */
[----:B------:R-:W-:Y:S02]  /*0e40*/  ISETP.GE.U32.AND P0, PT, R3, c[0x0][0x160], PT ;  /* 0x0000580003007a0c */ /* 0x000fe40003f06070 */
[----:B------:R-:W-:Y:S02]  /*0e50*/  IADD3 R0, P4, R0, R19, RZ ;  /* 0x0000001300007210 */ /* 0x000fe40007f9e0ff */
[----:B------:R-:W-:-:S02]  /*0e60*/  ISETP.GE.AND.EX P0, PT, R28, c[0x0][0x164], PT, P0 ;  /* 0x000059001c007a0c */ /* 0x000fc40003f06300 */
[----:B------:R-:W-:Y:S01]  /*0e70*/  IADD3.X R29, RZ, R18, RZ, P2, !PT ;  /* 0x00000012ff1d7210 */ /* 0x000fe200017fe4ff */
[----:B------:R-:W-:Y:S01]  /*0e80*/  IMAD.X R28, RZ, RZ, R18, P4 ;  /* 0x000000ffff1c7224 */ /* 0x000fe200020e0612 */
[----:B------:R-:W-:Y:S02]  /*0e90*/  ISETP.GE.U32.AND P1, PT, R2, c[0x0][0x160], PT ;  /* 0x0000580002007a0c */ /* 0x000fe40003f26070 */
[----:B------:R-:W-:Y:S02]  /*0ea0*/  ISETP.GE.U32.AND P2, PT, R0, c[0x0][0x160], PT ;  /* 0x0000580000007a0c */ /* 0x000fe40003f46070 */
[----:B------:R-:W-:Y:S01]  /*0eb0*/  ISETP.GE.AND.EX P1, PT, R29, c[0x0][0x164], PT, P1 ;  /* 0x000059001d007a0c */ /* 0x000fe20003f26310 */
[----:B------:R-:W-:Y:S01]  /*0ec0*/  IMAD.MOV.U32 R29, RZ, RZ, 0x3ca00000 ;  /* 0x3ca00000ff1d7424 */ /* 0x000fe200078e00ff */
[----:B------:R-:W-:Y:S01]  /*0ed0*/  ISETP.GE.AND.EX P2, PT, R28, c[0x0][0x164], PT, P2 ;  /* 0x000059001c007a0c */ /* 0x000fe20003f46320 */
[----:B------:R-:W-:Y:S01]  /*0ee0*/  IMAD.MOV.U32 R28, RZ, RZ, 0x0 ;  /* 0x00000000ff1c7424 */ /* 0x000fe200078e00ff */
[----:B------:R-:W-:Y:S06]  /*0ef0*/  @P3 BRA `(.L_x_202) ;  /* 0x0000016000003947 */ /* 0x000fec0003800000 */
[----:B0-----:R-:W-:-:S05]  /*0f00*/  IMAD.WIDE.U32 R30, R30, 0x200000, RZ ;  /* 0x002000001e1e7825 */ /* 0x001fca00078e00ff */
[----:B------:R-:W-:-:S06]  /*0f10*/  LOP3.LUT R30, R30, R33, RZ, 0x3c, !PT ;  /* 0x000000211e1e7212 */ /* 0x000fcc00078e3cff */
[----:B------:R-:W0:Y:S02]  /*0f20*/  I2F.F64.U64 R30, R30 ;  /* 0x0000001e001e7312 */ /* 0x000e240000301800 */
[----:B0-----:R0:W1:Y:S02]  /*0f30*/  DFMA R32, R30, R28, 5.5511151231257827021e-17 ;  /* 0x3c9000001e20742b */ /* 0x001064000000001c */
[----:B0-----:R-:W-:-:S04]  /*0f40*/  IMAD R31, R19, c[0x0][0x190], RZ ;  /* 0x00006400131f7a24 */ /* 0x001fc800078e02ff */
[----:B-1----:R0:W1:Y:S01]  /*0f50*/  F2F.F32.F64 R46, R32 ;  /* 0x00000020002e7310 */ /* 0x0020620000301000 */
[----:B------:R0:W1:Y:S02]  /*0f60*/  DSETP.GEU.AND P3, PT, |R32|, c[0x2][0x0], PT ;  /* 0x008000002000762a */ /* 0x0000640003f6e200 */
[----:B0-----:R-:W-:-:S12]  /*0f70*/  IMAD.MOV.U32 R33, RZ, RZ, c[0x0][0x198] ;  /* 0x00006600ff217624 */ /* 0x001fd800078e00ff */
[----:B-1----:R-:W-:Y:S01]  /*0f80*/  @!P3 FMUL R46, R46, 1.175494350822287508e-38 ;  /* 0x008000002e2eb820 */ /* 0x002fe20000400000 */
[----:B------:R-:W-:-:S04]  /*0f90*/  IADD3 R30, P3, R31, c[0x0][0x188], RZ ;  /* 0x000062001f1e7a10 */ /* 0x000fc80007f7e0ff */
[----:B------:R-:W-:Y:S02]  /*0fa0*/  FMNMX.NAN R46, R46, 0.99999988079071044922, PT ;  /* 0x3f7ffffe2e2e7809 */ /* 0x000fe40003820000 */
[----:B------:R-:W-:Y:S02]  /*0fb0*/  LEA.HI.X.SX32 R31, R31, c[0x0][0x18c], 0x1, P3 ;  /* 0x000063001f1f7a11 */ /* 0x000fe400018f0eff */
        /* <DEDUP_REMOVED lines=10> */
.L_x_202:
[----:B0-----:R-:W-:Y:S05]  /*1060*/  BSYNC B0 ;  /* 0x0000000000007941 */ /* 0x001fea0003800000 */
.L_x_201:
[----:B------:R-:W-:Y:S01]  /*1070*/  BSSY B0, `(.L_x_203) ;  /* 0x0000015000007945 */ /* 0x000fe20003800000 */
[----:B------:R0:W1:Y:S01]  /*1080*/  DFMA R26, R26, R28, 5.5511151231257827021e-17 ;  /* 0x3c9000001a1a742b */ /* 0x000062000000001c */
[----:B------:R-:W-:Y:S05]  /*1090*/  @P0 BRA `(.L_x_204) ;  /* 0x0000012000000947 */ /* 0x000fea0003800000 */
[----:B01----:R-:W0:Y:S01]  /*10a0*/  F2F.F32.F64 R28, R26 ;  /* 0x0000001a001c7310 */ /* 0x003e220000301000 */
[----:B------:R-:W0:Y:S01]  /*10b0*/  DSETP.GEU.AND P0, PT, |R26|, c[0x2][0x0], PT ;  /* 0x008000001a00762a */ /* 0x000e220003f0e200 */
[----:B------:R-:W-:Y:S01]  /*10c0*/  IMAD R3, R3, c[0x0][0x190], RZ ;  /* 0x0000640003037a24 */ /* 0x000fe200078e02ff */
[----:B------:R-:W-:-:S12]  /*10d0*/  MOV R31, c[0x0][0x198] ;  /* 0x00006600001f7a02 */ /* 0x000fd80000000f00 */
[----:B0-----:R-:W-:Y:S01]  /*10e0*/  @!P0 FMUL R28, R28, 1.175494350822287508e-38 ;  /* 0x008000001c1c8820 */ /* 0x001fe20000400000 */
        /* <DEDUP_REMOVED lines=13> */
.L_x_204:
[----:B------:R-:W-:Y:S05]  /*11c0*/  BSYNC B0 ;  /* 0x0000000000007941 */ /* 0x000fea0003800000 */
.L_x_203:
[----:B------:R-:W-:Y:S01]  /*11d0*/  BSSY B0, `(.L_x_205) ;  /* 0x000000f000007945 */ /* 0x000fe20003800000 */
[----:B------:R-:W-:Y:S05]  /*11e0*/  @P1 BRA `(.L_x_206) ;  /* 0x000000d000001947 */ /* 0x000fea0003800000 */
[----:B0-----:R-:W-:Y:S02]  /*11f0*/  IMAD.MOV.U32 R3, RZ, RZ, 0x40490fdb ;  /* 0x40490fdbff037424 */ /* 0x001fe400078e00ff */
[----:B------:R-:W-:Y:S02]  /*1200*/  IMAD.MOV.U32 R30, RZ, RZ, c[0x0][0x198] ;  /* 0x00006600ff1e7624 */ /* 0x000fe400078e00ff */
[----:B------:R-:W-:-:S04]  /*1210*/  FMUL.FTZ R3, R3, +QNAN ;  /* 0x7fc0000003037820 */ /* 0x000fc80000410000 */
[----:B------:R-:W-:Y:S02]  /*1220*/  FMUL.RZ R28, R3, 0.15915493667125701904 ;  /* 0x3e22f983031c7820 */ /* 0x000fe4000040c000 */
[----:B------:R-:W-:Y:S02]  /*1230*/  IMAD R3, R2, c[0x0][0x190], RZ ;  /* 0x0000640002037a24 */ /* 0x000fe400078e02ff */
[----:B-1----:R-:W0:Y:S03]  /*1240*/  MUFU.COS R26, R28 ;  /* 0x0000001c001a7308 */ /* 0x002e260000000000 */
[----:B------:R-:W-:-:S04]  /*1250*/  IADD3 R2, P0, R3, c[0x0][0x188], RZ ;  /* 0x0000620003027a10 */ /* 0x000fc80007f1e0ff */
[----:B------:R-:W-:Y:S01]  /*1260*/  LEA.HI.X.SX32 R3, R3, c[0x0][0x18c], 0x1, P0 ;  /* 0x0000630003037a11 */ /* 0x000fe200000f0eff */
[----:B------:R-:W-:Y:S08]  /*1270*/  MUFU.SIN R27, R28 ;  /* 0x0000001c001b7308 */ /* 0x000ff00000000400 */
[----:B0-----:R-:W0:Y:S02]  /*1280*/  MUFU.RCP R26, R26 ;  /* 0x0000001a001a7308 */ /* 0x001e240000001000 */
[----:B0-----:R-:W-:-:S04]  /*1290*/  FMUL.FTZ R27, R27, R26 ;  /* 0x0000001a1b1b7220 */ /* 0x001fc80000410000 */
[----:B------:R-:W-:-:S05]  /*12a0*/  FFMA.FTZ R27, R27, R30, c[0x0][0x194] ;  /* 0x000065001b1b7623 */ /* 0x000fca000001001e */
[----:B------:R0:W-:Y:S02]  /*12b0*/  STG.E [R2.64], R27 ;  /* 0x0000001b02007986 */ /* 0x0001e4000c101908 */
.L_x_206:
[----:B------:R-:W-:Y:S05]  /*12c0*/  BSYNC B0 ;  /* 0x0000000000007941 */ /* 0x000fea0003800000 */
.L_x_205:
[----:B------:R-:W-:Y:S05]  /*12d0*/  @P2 BRA `(.L_x_207) ;  /* 0x000000d000002947 */ /* 0x000fea0003800000 */
[----:B0-----:R-:W-:Y:S02]  /*12e0*/  IMAD.MOV.U32 R2, RZ, RZ, 0x40490fdb ;  /* 0x40490fdbff027424 */ /* 0x001fe400078e00ff */
[----:B------:R-:W-:Y:S02]  /*12f0*/  IMAD R0, R0, c[0x0][0x190], RZ ;  /* 0x0000640000007a24 */ /* 0x000fe400078e02ff */
[----:B------:R-:W-:Y:S02]  /*1300*/  FMUL.FTZ R2, R2, +QNAN ;  /* 0x7fc0000002027820 */ /* 0x000fe40000410000 */
[----:B------:R-:W-:Y:S02]  /*1310*/  IMAD.MOV.U32 R29, RZ, RZ, c[0x0][0x198] ;  /* 0x00006600ff1d7624 */ /* 0x000fe400078e00ff */
[----:B-1----:R-:W-:Y:S01]  /*1320*/  FMUL.RZ R26, R2, 0.15915493667125701904 ;  /* 0x3e22f983021a7820 */ /* 0x002fe2000040c000 */
        /* <DEDUP_REMOVED lines=8> */
.L_x_207:
[----:B------:R-:W-:Y:S01]  /*13b0*/  LEA R19, P0, R4, R19, 0x2 ;  /* 0x0000001304137211 */ /* 0x000fe200078010ff */
[----:B------:R-:W-:Y:S01]  /*13c0*/  WARPSYNC 0xffffffff ;  /* 0xffffffff00007948 */ /* 0x000fe20003800000 */
[----:B------:R-:W-:Y:S01]  /*13d0*/  BAR.SYNC.DEFER_BLOCKING 0x0 ;  /* 0x0000000000007b1d */ /* 0x000fe20000010000 */
[----:B------:R-:W-:Y:S01]  /*13e0*/  IMAD.MOV.U32 R0, RZ, RZ, R24 ;  /* 0x000000ffff007224 */ /* 0x000fe200078e0018 */
[----:B------:R-:W-:Y:S01]  /*13f0*/  IADD3.X R18, RZ, R18, RZ, P0, !PT ;  /* 0x00000012ff127210 */ /* 0x000fe200007fe4ff */
[----:B0-----:R-:W-:Y:S01]  /*1400*/  IMAD.MOV.U32 R28, RZ, RZ, R6 ;  /* 0x000000ffff1c7224 */ /* 0x001fe200078e0006 */
[----:B------:R-:W-:Y:S01]  /*1410*/  ISETP.GE.U32.AND P0, PT, R19, R12, PT ;  /* 0x0000000c1300720c */ /* 0x000fe20003f06070 */
[----:B------:R-:W-:-:S03]  /*1420*/  IMAD.MOV.U32 R29, RZ, RZ, R5 ;  /* 0x000000ffff1d7224 */ /* 0x000fc600078e0005 */
[----:B------:R-:W-:-:S13]  /*1430*/  ISETP.GE.AND.EX P0, PT, R18, R11, PT, P0 ;  /* 0x0000000b1200720c */ /* 0x000fda0003f06300 */
[----:B------:R-:W-:Y:S05]  /*1440*/  @!P0 BRA `(.L_x_208) ;  /* 0xfffff45000008947 */ /* 0x000fea000383ffff */
[----:B------:R-:W-:Y:S05]  /*1450*/  EXIT ;  /* 0x000000000000794d */ /* 0x000fea0003800000 */
        .weak           $__internal_11_$__cuda_sm20_div_s64
        .type           $__internal_11_$__cuda_sm20_div_s64,@function
        .size           $__internal_11_$__cuda_sm20_div_s64,(.L_x_340 - $__internal_11_$__cuda_sm20_div_s64)
$__internal_11_$__cuda_sm20_div_s64:
        /* <DEDUP_REMOVED lines=74> */
[----:B------:R-:W-:Y:S06]  /*1900*/  RET.REL.NODEC R2 `(_ZN2at6native60_GLOBAL__N__2075b504_27_DistributionCauchyKernel_cu_d62eea8743distribution_elementwise_grid_stride_kernelIfLi4EZNS0_9templates4cuda21uniform_and_transformIffPNS_17CUDAGeneratorImplEZZZNS4_13cauchy_kernelIS7_EEvRNS_18TensorIteratorBaseEddT_ENKUlvE_clEvENKUlvE0_clEvEUlfE_EEvSA_T1_T2_EUlP24curandStatePhilox4_32_10E_ZNS1_27distribution_nullary_kernelIff7double2S7_SJ_SE_EEvSA_SG_RKT3_T4_EUlifE_EEvlNS_15PhiloxCudaStateESF_SG_) ;  /* 0xffffe6f002007950 */ /* 0x000fec0003c3ffff */
.L_x_209:
        /* <DEDUP_REMOVED lines=15> */
.L_x_340:


//--------------------- .text._ZN2at6native60_GLOBAL__N__2075b504_27_DistributionCauchyKernel_cu_d62eea8743distribution_elementwise_grid_stride_kernelIdLi2EZNS0_9templates4cuda21uniform_and_transformIddPNS_17CUDAGeneratorImplEZZZNS4_13cauchy_kernelIS7_EEvRNS_18TensorIteratorBaseEddT_ENKUlvE_clEvENKUlvE_clEvEUldE_EEvSA_T1_T2_EUlP24curandStatePhilox4_32_10E0_ZNS1_27distribution_nullary_kernelIdd6float4S7_SJ_SE_EEvSA_SG_RKT3_T4_EUlidE0_EEvlNS_15PhiloxCudaStateESF_SG_ --------------------------
	.section	.text._ZN2at6native60_GLOBAL__N__2075b504_27_DistributionCauchyKernel_cu_d62eea8743distribution_elementwise_grid_stride_kernelIdLi2EZNS0_9templates4cuda21uniform_and_transformIddPNS_17CUDAGeneratorImplEZZZNS4_13cauchy_kernelIS7_EEvRNS_18TensorIteratorBaseEddT_ENKUlvE_clEvENKUlvE_clEvEUldE_EEvSA_T1_T2_EUlP24curandStatePhilox4_32_10E0_ZNS1_27distribution_nullary_kernelIdd6float4S7_SJ_SE_EEvSA_SG_RKT3_T4_EUlidE0_EEvlNS_15PhiloxCudaStateESF_SG_,"ax",@progbits
	.sectioninfo	@"SHI_REGISTERS=50"
	.align	128
.text._ZN2at6native60_GLOBAL__N__2075b504_27_DistributionCauchyKernel_cu_d62eea8743distribution_elementwise_grid_stride_kernelIdLi2EZNS0_9templates4cuda21uniform_and_transformIddPNS_17CUDAGeneratorImplEZZZNS4_13cauchy_kernelIS7_EEvRNS_18TensorIteratorBaseEddT_ENKUlvE_clEvENKUlvE_clEvEUldE_EEvSA_T1_T2_EUlP24curandStatePhilox4_32_10E0_ZNS1_27distribution_nullary_kernelIdd6float4S7_SJ_SE_EEvSA_SG_RKT3_T4_EUlidE0_EEvlNS_15PhiloxCudaStateESF_SG_:
        .type           _ZN2at6native60_GLOBAL__N__2075b504_27_DistributionCauchyKernel_cu_d62eea8743distribution_elementwise_grid_stride_kernelIdLi2EZNS0_9templates4cuda21uniform_and_transformIddPNS_17CUDAGeneratorImplEZZZNS4_13cauchy_kernelIS7_EEvRNS_18TensorIteratorBaseEddT_ENKUlvE_clEvENKUlvE_clEvEUldE_EEvSA_T1_T2_EUlP24curandStatePhilox4_32_10E0_ZNS1_27distribution_nullary_kernelIdd6float4S7_SJ_SE_EEvSA_SG_RKT3_T4_EUlidE0_EEvlNS_15PhiloxCudaStateESF_SG_,@function
        .size           _ZN2at6native60_GLOBAL__N__2075b504_27_DistributionCauchyKernel_cu_d62eea8743distribution_elementwise_grid_stride_kernelIdLi2EZNS0_9templates4cuda21uniform_and_transformIddPNS_17CUDAGeneratorImplEZZZNS4_13cauchy_kernelIS7_EEvRNS_18TensorIteratorBaseEddT_ENKUlvE_clEvENKUlvE_clEvEUldE_EEvSA_T1_T2_EUlP24curandStatePhilox4_32_10E0_ZNS1_27distribution_nullary_kernelIdd6float4S7_SJ_SE_EEvSA_SG_RKT3_T4_EUlidE0_EEvlNS_15PhiloxCudaStateESF_SG_,(.L_x_342 - _ZN2at6native60_GLOBAL__N__2075b504_27_DistributionCauchyKernel_cu_d62eea8743distribution_elementwise_grid_stride_kernelIdLi2EZNS0_9templates4cuda21uniform_and_transformIddPNS_17CUDAGeneratorImplEZZZNS4_13cauchy_kernelIS7_EEvRNS_18TensorIteratorBaseEddT_ENKUlvE_clEvENKUlvE_clEvEUldE_EEvSA_T1_T2_EUlP24curandStatePhilox4_32_10E0_ZNS1_27distribution_nullary_kernelIdd6float4S7_SJ_SE_EEvSA_SG_RKT3_T4_EUlidE0_EEvlNS_15PhiloxCudaStateESF_SG_)
        .other          _ZN2at6native60_GLOBAL__N__2075b504_27_DistributionCauchyKernel_cu_d62eea8743distribution_elementwise_grid_stride_kernelIdLi2EZNS0_9templates4cuda21uniform_and_transformIddPNS_17CUDAGeneratorImplEZZZNS4_13cauchy_kernelIS7_EEvRNS_18TensorIteratorBaseEddT_ENKUlvE_clEvENKUlvE_clEvEUldE_EEvSA_T1_T2_EUlP24curandStatePhilox4_32_10E0_ZNS1_27distribution_nullary_kernelIdd6float4S7_SJ_SE_EEvSA_SG_RKT3_T4_EUlidE0_EEvlNS_15PhiloxCudaStateESF_SG_,@"STO_CUDA_ENTRY STV_DEFAULT"
_ZN2at6native60_GLOBAL__N__2075b504_27_DistributionCauchyKernel_cu_d62eea8743distribution_elementwise_grid_stride_kernelIdLi2EZNS0_9templates4cuda21uniform_and_transformIddPNS_17CUDAGeneratorImplEZZZNS4_13cauchy_kernelIS7_EEvRNS_18TensorIteratorBaseEddT_ENKUlvE_clEvENKUlvE_clEvEUldE_EEvSA_T1_T2_EUlP24curandStatePhilox4_32_10E0_ZNS1_27distribution_nullary_kernelIdd6float4S7_SJ_SE_EEvSA_SG_RKT3_T4_EUlidE0_EEvlNS_15PhiloxCudaStateESF_SG_:
[----:B------:R-:W-:Y:S02]  /*0000*/  IMAD.MOV.U32 R1, RZ, RZ, c[0x0][0x28] ;  /* 0x00000a00ff017624 */ /* 0x000fe400078e00ff */
[----:B------:R-:W-:Y:S01]  /*0010*/  ULDC.U8 UR4, c[0x0][0x17c] ;  /* 0x00005f0000047ab9 */ /* 0x000fe20000000000 */
[----:B------:R-:W-:Y:S01]  /*0020*/  IMAD.MOV.U32 R10, RZ, RZ, c[0x0][0x170] ;  /* 0x00005c00ff0a7624 */ /* 0x000fe200078e00ff */
[----:B------:R-:W-:Y:S01]  /*0030*/  ISETP.NE.AND P0, PT, RZ, UR4, PT ;  /* 0x00000004ff007c0c */ /* 0x000fe2000bf05270 */
[----:B------:R-:W-:Y:S01]  /*0040*/  IMAD.MOV.U32 R11, RZ, RZ, c[0x0][0x174] ;  /* 0x00005d00ff0b7624 */ /* 0x000fe200078e00ff */
[----:B------:R-:W-:Y:S01]  /*0050*/  ULDC.64 UR8, c[0x0][0x118] ;  /* 0x0000460000087ab9 */ /* 0x000fe20000000a00 */
[----:B------:R-:W-:Y:S01]  /*0060*/  IMAD.MOV.U32 R26, RZ, RZ, c[0x0][0x168] ;  /* 0x00005a00ff1a7624 */ /* 0x000fe200078e00ff */
[----:B------:R-:W-:Y:S01]  /*0070*/  IADD3 R1, R1, -0x28, RZ ;  /* 0xffffffd801017810 */ /* 0x000fe20007ffe0ff */
[----:B------:R-:W-:Y:S01]  /*0080*/  IMAD.MOV.U32 R27, RZ, RZ, c[0x0][0x16c] ;  /* 0x00005b00ff1b7624 */ /* 0x000fe200078e00ff */
[----:B------:R-:W0:Y:S04]  /*0090*/  S2R R12, SR_TID.X ;  /* 0x00000000000c7919 */ /* 0x000e280000002100 */
[----:B------:R-:W0:Y:S01]  /*00a0*/  S2R R5, SR_CTAID.X ;  /* 0x0000000000057919 */ /* 0x000e220000002500 */
[----:B------:R-:W-:Y:S01]  /*00b0*/  HFMA2.MMA R13, -RZ, RZ, 0, 0 ;  /* 0x00000000ff0d7435 */ /* 0x000fe200000001ff */
[----:B------:R-:W-:Y:S01]  /*00c0*/  UMOV UR6, 0x1 ;  /* 0x0000000100067882 */ /* 0x000fe20000000000 */
[----:B------:R-:W-:Y:S01]  /*00d0*/  @P0 MOV R2, R10 ;  /* 0x0000000a00020202 */ /* 0x000fe20000000f00 */
[----:B------:R-:W-:Y:S01]  /*00e0*/  @P0 IMAD.MOV.U32 R3, RZ, RZ, R11 ;  /* 0x000000ffff030224 */ /* 0x000fe200078e000b */
[----:B------:R-:W2:Y:S01]  /*00f0*/  @P0 LDG.E.64 R26, [R26.64] ;  /* 0x000000081a1a0981 */ /* 0x000ea2000c1e1b00 */
[----:B------:R-:W-:-:S04]  /*0100*/  ULDC.64 UR4, c[0x0][0x160] ;  /* 0x0000580000047ab9 */ /* 0x000fc80000000a00 */
[----:B------:R-:W3:Y:S01]  /*0110*/  @P0 LDG.E.64 R2, [R2.64] ;  /* 0x0000000802020981 */ /* 0x000ee2000c1e1b00 */
[----:B0-----:R-:W-:-:S06]  /*0120*/  IMAD.WIDE.U32 R12, R5, c[0x0][0x0], R12 ;  /* 0x00000000050c7a25 */ /* 0x001fcc00078e000c */
[----:B------:R-:W-:Y:S01]  /*0130*/  IMAD.WIDE.U32 R4, R12, -0x326172a9, RZ ;  /* 0xcd9e8d570c047825 */ /* 0x000fe200078e00ff */
[----:B------:R-:W-:-:S04]  /*0140*/  UIADD3 UR6, UP0, -UR6, UR4, URZ ;  /* 0x0000000406067290 */ /* 0x000fc8000ff1e13f */
[----:B------:R-:W-:Y:S01]  /*0150*/  UIADD3.X UR7, UR5, -0x1, URZ, UP0, !UPT ;  /* 0xffffffff05077890 */ /* 0x000fe200087fe43f */
[--C-:B------:R-:W-:Y:S01]  /*0160*/  IMAD.MOV.U32 R17, RZ, RZ, R12.reuse ;  /* 0x000000ffff117224 */ /* 0x100fe200078e000c */
[----:B------:R-:W-:Y:S01]  /*0170*/  MOV R16, R13 ;  /* 0x0000000d00107202 */ /* 0x000fe20000000f00 */
[----:B------:R-:W-:Y:S01]  /*0180*/  IMAD.MOV.U32 R14, RZ, RZ, R12 ;  /* 0x000000ffff0e7224 */ /* 0x000fe200078e000c */
        /* <DEDUP_REMOVED lines=50> */
[----:B------:R-:W-:Y:S02]  /*04b0*/  IADD3 R7, R26, -0xe443238, RZ ;  /* 0xf1bbcdc81a077810 */ /* 0x000fe40007ffe0ff */
[----:B------:R-:W-:Y:S01]  /*04c0*/  ISETP.NE.U32.AND P0, PT, RZ, UR7, PT ;  /* 0x00000007ff007c0c */ /* 0x000fe2000bf05070 */
        /* <DEDUP_REMOVED lines=16> */
[----:B------:R-:W-:Y:S05]  /*05d0*/  CALL.REL.NOINC `($__internal_12_$__cuda_sm20_div_s64) ;  /* 0x00002d3000007944 */ /* 0x000fea0003c00000 */
[----:B------:R-:W-:Y:S05]  /*05e0*/  BRA `(.L_x_211) ;  /* 0x0000016000007947 */ /* 0x000fea0003800000 */
.L_x_210:
        /* <DEDUP_REMOVED lines=22> */
.L_x_211:
        /* <DEDUP_REMOVED lines=15> */
[----:B------:R-:W-:Y:S02]  /*0840*/  LOP3.LUT R10, R10, 0x3, RZ, 0xc0, !PT ;  /* 0x000000030a0a7812 */ /* 0x000fe400078ec0ff */
.L_x_232:
        /* <DEDUP_REMOVED lines=11> */
[----:B------:R-:W-:-:S05]  /*0900*/  @P1 IADD3 R4, R13, RZ, RZ ;  /* 0x000000ff0d041210 */ /* 0x000fca0007ffe0ff */
[----:B------:R-:W-:Y:S02]  /*0910*/  @!P0 IMAD.MOV.U32 R13, RZ, RZ, R4 ;  /* 0x000000ffff0d8224 */ /* 0x000fe400078e0004 */
.L_x_213:
[----:B------:R-:W-:Y:S05]  /*0920*/  BSYNC B0 ;  /* 0x0000000000007941 */ /* 0x000fea0003800000 */
.L_x_212:
        /* <DEDUP_REMOVED lines=9> */
[----:B------:R-:W-:-:S05]  /*09c0*/  IMAD.WIDE.U32 R24, R24, -0x2daee0ad, RZ ;  /* 0xd2511f5318187825 */ /* 0x000fca00078e00ff */
        /* <DEDUP_REMOVED lines=24> */
[----:B------:R-:W-:Y:S02]  /*0b50*/  LOP3.LUT R5, R7, R24, R21, 0x96, !PT ;  /* 0x0000001807057212 */ /* 0x000fe400078e9615 */
[----:B------:R-:W-:Y:S02]  /*0b60*/  IADD3 R7, R26, 0x5384540f, RZ ;  /* 0x5384540f1a077810 */ /* 0x000fe40007ffe0ff */
[----:B------:R-:W-:Y:S01]  /*0b70*/  LOP3.LUT R24, R9, R4, R25, 0x96, !PT ;  /* 0x0000000409187212 */ /* 0x000fe200078e9619 */
[----:B------:R-:W-:-:S04]  /*0b80*/  IMAD.WIDE.U32 R4, R5, -0x326172a9, RZ ;  /* 0xcd9e8d5705047825 */ /* 0x000fc800078e00ff */
[----:B------:R-:W-:Y:S01]  /*0b90*/  IMAD.WIDE.U32 R24, R24, -0x2daee0ad, RZ ;  /* 0xd2511f5318187825 */ /* 0x000fe200078e00ff */
[----:B------:R-:W-:-:S03]  /*0ba0*/  LOP3.LUT R7, R5, R8, R7, 0x96, !PT ;  /* 0x0000000805077212 */ /* 0x000fc600078e9607 */
[----:B------:R-:W-:Y:S01]  /*0bb0*/  IMAD R5, R18, -0x2daee0ad, RZ ;  /* 0xd2511f5312057824 */ /* 0x000fe200078e02ff */
[----:B------:R-:W-:Y:S01]  /*0bc0*/  LOP3.LUT R8, R25, R6, R20, 0x96, !PT ;  /* 0x0000000619087212 */ /* 0x000fe200078e9614 */
[----:B------:R-:W-:Y:S01]  /*0bd0*/  IMAD.WIDE.U32 R6, R7, -0x2daee0ad, RZ ;  /* 0xd2511f5307067825 */ /* 0x000fe200078e00ff */
[----:B------:R-:W-:-:S03]  /*0be0*/  IADD3 R25, R26, -0xe443238, RZ ;  /* 0xf1bbcdc81a197810 */ /* 0x000fc60007ffe0ff */
[----:B------:R-:W-:Y:S01]  /*0bf0*/  IMAD.WIDE.U32 R8, R8, -0x326172a9, RZ ;  /* 0xcd9e8d5708087825 */ /* 0x000fe200078e00ff */
[----:B------:R-:W-:Y:S02]  /*0c00*/  LOP3.LUT R24, R7, R24, R19, 0x96, !PT ;  /* 0x0000001807187212 */ /* 0x000fe400078e9613 */
[----:B------:R-:W-:Y:S02]  /*0c10*/  IADD3 R7, R26, -0x700cb87f, RZ ;  /* 0x8ff347811a077810 */ /* 0x000fe40007ffe0ff */
[----:B------:R-:W-:Y:S01]  /*0c20*/  LOP3.LUT R18, R9, R4, R25, 0x96, !PT ;  /* 0x0000000409127212 */ /* 0x000fe200078e9619 */
[----:B------:R-:W-:-:S04]  /*0c30*/  IMAD.WIDE.U32 R24, R24, -0x326172a9, RZ ;  /* 0xcd9e8d5718187825 */ /* 0x000fc800078e00ff */
[----:B------:R-:W-:Y:S01]  /*0c40*/  IMAD.HI.U32 R4, R18, -0x2daee0ad, RZ ;  /* 0xd2511f5312047827 */ /* 0x000fe200078e00ff */
[----:B------:R-:W-:-:S04]  /*0c50*/  LOP3.LUT R8, R25, R8, R7, 0x96, !PT ;  /* 0x0000000819087212 */ /* 0x000fc800078e9607 */
[----:B------:R-:W-:Y:S02]  /*0c60*/  LOP3.LUT R6, R4, R6, R15, 0x96, !PT ;  /* 0x0000000604067212 */ /* 0x000fe400078e960f */
[----:B------:R-:W-:Y:S01]  /*0c70*/  MOV R4, R3 ;  /* 0x0000000300047202 */ /* 0x000fe20000000f00 */
[----:B------:R-:W-:Y:S05]  /*0c80*/  @!P0 BRA `(.L_x_214) ;  /* 0x000000b000008947 */ /* 0x000fea0003800000 */
[----:B------:R-:W-:-:S13]  /*0c90*/  ISETP.NE.AND P0, PT, R10, 0x2, PT ;  /* 0x000000020a00780c */ /* 0x000fda0003f05270 */
[----:B------:R-:W-:Y:S05]  /*0ca0*/  @!P0 BRA `(.L_x_215) ;  /* 0x0000007000008947 */ /* 0x000fea0003800000 */
[----:B------:R-:W-:Y:S01]  /*0cb0*/  ISETP.NE.AND P0, PT, R10, 0x3, PT ;  /* 0x000000030a00780c */ /* 0x000fe20003f05270 */
[----:B------:R-:W-:Y:S02]  /*0cc0*/  IMAD.MOV.U32 R4, RZ, RZ, R5 ;  /* 0x000000ffff047224 */ /* 0x000fe400078e0005 */
[----:B------:R-:W-:-:S10]  /*0cd0*/  IMAD.MOV.U32 R0, RZ, RZ, R8 ;  /* 0x000000ffff007224 */ /* 0x000fd400078e0008 */
[----:B------:R-:W-:Y:S05]  /*0ce0*/  @!P0 BRA `(.L_x_214) ;  /* 0x0000005000008947 */ /* 0x000fea0003800000 */
[----:B------:R-:W-:Y:S01]  /*0cf0*/  MOV R4, R2 ;  /* 0x0000000200047202 */ /* 0x000fe20000000f00 */
[----:B------:R-:W-:Y:S01]  /*0d00*/  IMAD.MOV.U32 R0, RZ, RZ, R3 ;  /* 0x000000ffff007224 */ /* 0x000fe200078e0003 */
[----:B------:R-:W-:Y:S05]  /*0d10*/  BRA `(.L_x_214) ;  /* 0x0000002000007947 */ /* 0x000fea0003800000 */
.L_x_215:
[----:B------:R-:W-:Y:S01]  /*0d20*/  IMAD.MOV.U32 R4, RZ, RZ, R0 ;  /* 0x000000ffff047224 */ /* 0x000fe200078e0000 */
[----:B------:R-:W-:-:S03]  /*0d30*/  MOV R0, R5 ;  /* 0x0000000500007202 */ /* 0x000fc60000000f00 */
.L_x_214:
[----:B------:R-:W-:Y:S01]  /*0d40*/  ISETP.GE.U32.AND P0, PT, R17, c[0x0][0x160], PT ;  /* 0x0000580011007a0c */ /* 0x000fe20003f06070 */
[----:B------:R-:W0:Y:S01]  /*0d50*/  I2F.U32 R37, R0 ;  /* 0x0000000000257306 */ /* 0x000e220000201000 */
[----:B------:R-:W-:Y:S01]  /*0d60*/  IMAD.MOV.U32 R2, RZ, RZ, 0x2f800000 ;  /* 0x2f800000ff027424 */ /* 0x000fe200078e00ff */
[----:B------:R-:W-:Y:S01]  /*0d70*/  BSSY B0, `(.L_x_216) ;  /* 0x0000126000007945 */ /* 0x000fe20003800000 */
[----:B------:R-:W-:Y:S02]  /*0d80*/  ISETP.GE.AND.EX P0, PT, R16, c[0x0][0x164], PT, P0 ;  /* 0x0000590010007a0c */ /* 0x000fe40003f06300 */
[----:B0-----:R-:W-:-:S11]  /*0d90*/  FFMA.FTZ R37, R37, R2, 1.1641532182693481445e-10 ;  /* 0x2f00000025257423 */ /* 0x001fd60000010002 */
[----:B------:R-:W-:Y:S05]  /*0da0*/  @P0 BRA `(.L_x_217) ;  /* 0x0000122000000947 */ /* 0x000fea0003800000 */
[----:B------:R-:W0:Y:S01]  /*0db0*/  I2F.U32 R0, R4 ;  /* 0x0000000400007306 */ /* 0x000e220000201000 */
[----:B------:R-:W-:Y:S01]  /*0dc0*/  ISETP.NE.AND P0, PT, RZ, c[0x0][0x188], PT ;  /* 0x00006200ff007a0c */ /* 0x000fe20003f05270 */
[----:B------:R-:W-:Y:S02]  /*0dd0*/  IMAD.MOV.U32 R28, RZ, RZ, RZ ;  /* 0x000000ffff1c7224 */ /* 0x000fe400078e00ff */
[----:B0-----:R-:W-:-:S10]  /*0de0*/  FFMA.FTZ R0, R0, R2, 1.1641532182693481445e-10 ;  /* 0x2f00000000007423 */ /* 0x001fd40000010002 */
[----:B------:R-:W-:Y:S05]  /*0df0*/  @!P0 BRA `(.L_x_218) ;  /* 0x00000df000008947 */ /* 0x000fea0003800000 */
[----:B------:R-:W-:Y:S01]  /*0e00*/  HFMA2.MMA R2, -RZ, RZ, 0, 0 ;  /* 0x00000000ff027435 */ /* 0x000fe200000001ff */
[----:B------:R-:W-:-:S09]  /*0e10*/  IMAD.MOV.U32 R3, RZ, RZ, R17 ;  /* 0x000000ffff037224 */ /* 0x000fd200078e0011 */
[----:B------:R-:W-:-:S05]  /*0e20*/  IMAD.HI.U32 R2, R17, c[0x0][0x190], R2 ;  /* 0x0000640011027a27 */ /* 0x000fca00078e0002 */
[----:B------:R-:W-:Y:S01]  /*0e30*/  SHF.R.U32.HI R5, RZ, c[0x0][0x194], R2 ;  /* 0x00006500ff057a19 */ /* 0x000fe20000011602 */
[----:B------:R-:W-:-:S03]  /*0e40*/  IMAD.MOV.U32 R2, RZ, RZ, 0x1 ;  /* 0x00000001ff027424 */ /* 0x000fc600078e00ff */
[----:B------:R-:W-:Y:S02]  /*0e50*/  IADD3 R28, -R5, RZ, RZ ;  /* 0x000000ff051c7210 */ /* 0x000fe40007ffe1ff */
[----:B------:R-:W-:-:S03]  /*0e60*/  ISETP.NE.AND P0, PT, R2, c[0x0][0x188], PT ;  /* 0x0000620002007a0c */ /* 0x000fc60003f05270 */
[----:B------:R-:W-:-:S04]  /*0e70*/  IMAD R28, R28, c[0x0][0x18c], R17 ;  /* 0x000063001c1c7a24 */ /* 0x000fc800078e0211 */
[----:B------:R-:W-:-:S06]  /*0e80*/  IMAD R28, R28, c[0x0][0x2b8], RZ ;  /* 0x0000ae001c1c7a24 */ /* 0x000fcc00078e02ff */
[----:B------:R-:W-:Y:S05]  /*0e90*/  @!P0 BRA `(.L_x_218) ;  /* 0x00000d5000008947 */ /* 0x000fea0003800000 */
[----:B------:R-:W-:Y:S01]  /*0ea0*/  IMAD.MOV.U32 R2, RZ, RZ, RZ ;  /* 0x000000ffff027224 */ /* 0x000fe200078e00ff */
[----:B------:R-:W-:Y:S01]  /*0eb0*/  MOV R4, c[0x0][0x188] ;  /* 0x0000620000047a02 */ /* 0x000fe20000000f00 */
[----:B------:R-:W-:-:S03]  /*0ec0*/  IMAD.MOV.U32 R3, RZ, RZ, R5 ;  /* 0x000000ffff037224 */ /* 0x000fc600078e0005 */
[----:B------:R-:W-:Y:S01]  /*0ed0*/  ISETP.NE.AND P0, PT, R4, 0x2, PT ;  /* 0x000000020400780c */ /* 0x000fe20003f05270 */
[----:B------:R-:W-:-:S05]  /*0ee0*/  IMAD.HI.U32 R2, R5, c[0x0][0x19c], R2 ;  /* 0x0000670005027a27 */ /* 0x000fca00078e0002 */
[----:B------:R-:W-:-:S05]  /*0ef0*/  SHF.R.U32.HI R7, RZ, c[0x0][0x1a0], R2 ;  /* 0x00006800ff077a19 */ /* 0x000fca0000011602 */
[----:B------:R-:W-:-:S04]  /*0f00*/  IMAD.MOV R3, RZ, RZ, -R7 ;  /* 0x000000ffff037224 */ /* 0x000fc800078e0a07 */
        /* <DEDUP_REMOVED lines=197> */
[----:B------:R-:W-:-:S04]  /*1b60*/  @P0 IMAD.MOV.U32 R2, RZ, RZ, RZ ;  /* 0x000000ffff020224 */ /* 0x000fc800078e00ff */
[----:B------:R-:W-:-:S04]  /*1b70*/  @P0 IMAD.HI.U32 R2, R3, c[0x0][0x2b0], R2 ;  /* 0x0000ac0003020a27 */ /* 0x000fc800078e0002 */
[----:B------:R-:W-:Y:S01]  /*1b80*/  IMAD.MOV R5, RZ, RZ, -R3 ;  /* 0x000000ffff057224 */ /* 0x000fe200078e0a03 */
[----:B------:R-:W-:-:S03]  /*1b90*/  @P0 SHF.R.U32.HI R2, RZ, c[0x0][0x2b4], R2 ;  /* 0x0000ad00ff020a19 */ /* 0x000fc60000011602 */
[----:B------:R-:W-:Y:S01]  /*1ba0*/  IMAD R5, R5, c[0x0][0x2a0], R9 ;  /* 0x0000a80005057a24 */ /* 0x000fe200078e0209 */
[----:B------:R-:W-:-:S03]  /*1bb0*/  @P0 IADD3 R2, -R2, RZ, RZ ;  /* 0x000000ff02020210 */ /* 0x000fc60007ffe1ff */
[----:B------:R-:W-:Y:S02]  /*1bc0*/  IMAD R28, R5, c[0x0][0x314], R28 ;  /* 0x0000c500051c7a24 */ /* 0x000fe400078e021c */
[----:B------:R-:W-:-:S04]  /*1bd0*/  @P0 IMAD R3, R2, c[0x0][0x2ac], R3 ;  /* 0x0000ab0002030a24 */ /* 0x000fc800078e0203 */
[----:B------:R-:W-:-:S04]  /*1be0*/  @P0 IMAD R28, R3, c[0x0][0x318], R28 ;  /* 0x0000c600031c0a24 */ /* 0x000fc800078e021c */
.L_x_218:
[----:B------:R-:W-:Y:S01]  /*1bf0*/  FMUL.FTZ R0, R0, 1 ;  /* 0x3f80000000007820 */ /* 0x000fe20000410000 */
[----:B------:R-:W-:Y:S01]  /*1c00*/  IADD3 R28, P1, R28, c[0x0][0x320], RZ ;  /* 0x0000c8001c1c7a10 */ /* 0x000fe20007f3e0ff */
[----:B------:R-:W-:Y:S02]  /*1c10*/  BSSY B1, `(.L_x_219) ;  /* 0x0000015000017945 */ /* 0x000fe40003800000 */
[----:B------:R-:W0:Y:S02]  /*1c20*/  F2F.F64.F32 R2, R0 ;  /* 0x0000000000027310 */ /* 0x000e240000201800 */
[----:B------:R-:W-:Y:S01]  /*1c30*/  IMAD.X R29, RZ, RZ, c[0x0][0x324], P1 ;  /* 0x0000c900ff1d7624 */ /* 0x000fe200008e06ff */
[----:B0-----:R-:W0:-:S06]  /*1c40*/  DADD R2, R2, -0.5 ;  /* 0xbfe0000002027429 */ /* 0x001e0c0000000000 */
[----:B0-----:R-:W0:-:S06]  /*1c50*/  DMUL R2, R2, c[0x2][0x0] ;  /* 0x0080000002027a28 */ /* 0x001e0c0000000000 */
[----:B0-----:R-:W0:-:S14]  /*1c60*/  DSETP.NEU.AND P0, PT, |R2|, +INF , PT ;  /* 0x7ff000000200742a */ /* 0x001e1c0003f0d200 */
[----:B0-----:R-:W-:Y:S05]  /*1c70*/  @!P0 BRA `(.L_x_220) ;  /* 0x000000c000008947 */ /* 0x001fea0003800000 */
[----:B------:R-:W0:-:S04]  /*1c80*/  DMUL R30, R2, c[0x2][0x8] ;  /* 0x00800200021e7a28 */ /* 0x000e080000000000 */
[----:B------:R-:W-:Y:S02]  /*1c90*/  DSETP.GE.AND P0, PT, |R2|, 2.14748364800000000000e+09, PT ;  /* 0x41e000000200742a */ /* 0x000fe40003f06200 */
[----:B0-----:R-:W0:Y:S08]  /*1ca0*/  F2I.F64 R0, R30 ;  /* 0x0000001e00007311 */ /* 0x001e300000301100 */
[----:B0-----:R-:W0:Y:S02]  /*1cb0*/  I2F.F64 R4, R0 ;  /* 0x0000000000047312 */ /* 0x001e240000201c00 */
[----:B0-----:R-:W0:-:S06]  /*1cc0*/  DFMA R44, -R4, c[0x2][0x10], R2 ;  /* 0x00800400042c7a2b */ /* 0x001e0c0000000102 */
[----:B0-----:R-:W0:-:S06]  /*1cd0*/  DFMA R44, -R4, c[0x2][0x18], R44 ;  /* 0x00800600042c7a2b */ /* 0x001e0c000000012c */
[----:B0-----:R0:W1:Y:S01]  /*1ce0*/  DFMA R44, -R4, c[0x2][0x20], R44 ;  /* 0x00800800042c7a2b */ /* 0x001062000000012c */
[----:B------:R-:W-:Y:S05]  /*1cf0*/  @!P0 BRA `(.L_x_221) ;  /* 0x0000006000008947 */ /* 0x000fea0003800000 */
[----:B------:R-:W-:Y:S01]  /*1d00*/  IMAD.MOV.U32 R9, RZ, RZ, R3 ;  /* 0x000000ffff097224 */ /* 0x000fe200078e0003 */
[----:B------:R-:W-:-:S04]  /*1d10*/  MOV R38, 0x1d30 ;  /* 0x00001d3000267802 */ /* 0x000fc80000000f00 */
[----:B01----:R-:W-:Y:S05]  /*1d20*/  CALL.REL.NOINC `($_ZN2at6native60_GLOBAL__N__2075b504_27_DistributionCauchyKernel_cu_d62eea8743distribution_elementwise_grid_stride_kernelIdLi2EZNS0_9templates4cuda21uniform_and_transformIddPNS_17CUDAGeneratorImplEZZZNS4_13cauchy_kernelIS7_EEvRNS_18TensorIteratorBaseEddT_ENKUlvE_clEvENKUlvE_clEvEUldE_EEvSA_T1_T2_EUlP24curandStatePhilox4_32_10E0_ZNS1_27distribution_nullary_kernelIdd6float4S7_SJ_SE_EEvSA_SG_RKT3_T4_EUlidE0_EEvlNS_15PhiloxCudaStateESF_SG_$__internal_trig_reduction_slowpathd) ;  /* 0x00001a8000007944 */ /* 0x003fea0003c00000 */
[----:B------:R-:W-:Y:S05]  /*1d30*/  BRA `(.L_x_221) ;  /* 0x0000002000007947 */ /* 0x000fea0003800000 */
.L_x_220:
[----:B------:R0:W1:Y:S01]  /*1d40*/  DMUL R44, RZ, R2 ;  /* 0x00000002ff2c7228 */ /* 0x0000620000000000 */
[----:B------:R-:W-:-:S05]  /*1d50*/  MOV R0, RZ ;  /* 0x000000ff00007202 */ /* 0x000fca0000000f00 */
.L_x_221:
[----:B------:R-:W-:Y:S05]  /*1d60*/  BSYNC B1 ;  /* 0x0000000000017941 */ /* 0x000fea0003800000 */
.L_x_219:
[----:B01----:R-:W0:Y:S01]  /*1d70*/  DMUL R4, R44, R44 ;  /* 0x0000002c2c047228 */ /* 0x003e220000000000 */
[----:B------:R-:W-:Y:S01]  /*1d80*/  IMAD.MOV.U32 R2, RZ, RZ, 0x2799bcb9 ;  /* 0x2799bcb9ff027424 */ /* 0x000fe200078e00ff */
[----:B------:R-:W-:Y:S01]  /*1d90*/  LOP3.LUT R0, R0, 0x1, RZ, 0xc0, !PT ;  /* 0x0000000100007812 */ /* 0x000fe200078ec0ff */
[----:B------:R-:W-:Y:S01]  /*1da0*/  IMAD.MOV.U32 R3, RZ, RZ, 0x3ee48dac ;  /* 0x3ee48dacff037424 */ /* 0x000fe200078e00ff */
[----:B------:R-:W-:Y:S02]  /*1db0*/  BSSY B1, `(.L_x_222) ;  /* 0x000001f000017945 */ /* 0x000fe40003800000 */
[----:B------:R-:W-:-:S03]  /*1dc0*/  ISETP.NE.U32.AND P0, PT, R0, 0x1, PT ;  /* 0x000000010000780c */ /* 0x000fc60003f05070 */
[----:B0-----:R-:W0:-:S06]  /*1dd0*/  DFMA R2, R4, R2, c[0x2][0x28] ;  /* 0x00800a000402762b */ /* 0x001e0c0000000002 */
        /* <DEDUP_REMOVED lines=13> */
[----:B0-----:R0:W1:Y:S02]  /*1eb0*/  DMUL R2, R4, R2 ;  /* 0x0000000204027228 */ /* 0x0010640000000000 */
[----:B0-----:R-:W-:Y:S01]  /*1ec0*/  MOV R4, c[0x0][0x330] ;  /* 0x0000cc0000047a02 */ /* 0x001fe20000000f00 */
[----:B------:R-:W-:-:S03]  /*1ed0*/  IMAD.MOV.U32 R5, RZ, RZ, c[0x0][0x334] ;  /* 0x0000cd00ff057624 */ /* 0x000fc600078e00ff */
[----:B-1----:R0:W1:Y:S01]  /*1ee0*/  DFMA R42, R2, R44, R44 ;  /* 0x0000002c022a722b */ /* 0x002062000000002c */
[----:B------:R-:W-:Y:S05]  /*1ef0*/  @P0 BRA `(.L_x_223) ;  /* 0x000000a000000947 */ /* 0x000fea0003800000 */
[----:B-1----:R-:W1:Y:S01]  /*1f00*/  MUFU.RCP64H R39, R43 ;  /* 0x0000002b00277308 */ /* 0x002e620000001800 */
[----:B------:R-:W-:Y:S01]  /*1f10*/  IMAD.MOV.U32 R38, RZ, RZ, RZ ;  /* 0x000000ffff267224 */ /* 0x000fe200078e00ff */
[----:B------:R-:W2:-:S06]  /*1f20*/  DADD R40, R42, -R44 ;  /* 0x000000002a287229 */ /* 0x000e8c000000082c */
[----:B--2---:R-:W-:-:S04]  /*1f30*/  DFMA R40, R2, R44, -R40 ;  /* 0x0000002c0228722b */ /* 0x004fc80000000828 */
[----:B-1----:R-:W1:-:S06]  /*1f40*/  DFMA R30, -R42, R38, 1 ;  /* 0x3ff000002a1e742b */ /* 0x002e4c0000000126 */
[----:B-1----:R-:W1:-:S06]  /*1f50*/  DFMA R30, R30, R30, R30 ;  /* 0x0000001e1e1e722b */ /* 0x002e4c000000001e */
[----:B-1----:R-:W1:-:S06]  /*1f60*/  DFMA R30, R38, R30, R38 ;  /* 0x0000001e261e722b */ /* 0x002e4c0000000026 */
[----:B01----:R-:W0:-:S06]  /*1f70*/  DFMA R2, R42, -R30, 1 ;  /* 0x3ff000002a02742b */ /* 0x003e0c000000081e */
[----:B0-----:R-:W0:-:S06]  /*1f80*/  DFMA R2, R40, -R30, R2 ;  /* 0x8000001e2802722b */ /* 0x001e0c0000000002 */
[----:B0-----:R0:W1:-:S06]  /*1f90*/  DFMA R42, -R30, R2, -R30 ;  /* 0x000000021e2a722b */ /* 0x00104c000000091e */
.L_x_223:
[----:B------:R-:W-:Y:S05]  /*1fa0*/  BSYNC B1 ;  /* 0x0000000000017941 */ /* 0x000fea0003800000 */
.L_x_222:
[----:B-1----:R-:W1:-:S07]  /*1fb0*/  DFMA R4, R42, R4, c[0x0][0x328] ;  /* 0x0000ca002a04762b */ /* 0x002e4e0000000004 */
[----:B-1----:R1:W-:Y:S04]  /*1fc0*/  STG.E.64 [R28.64], R4 ;  /* 0x000000041c007986 */ /* 0x0023e8000c101b08 */
.L_x_217:
[----:B------:R-:W-:Y:S05]  /*1fd0*/  BSYNC B0 ;  /* 0x0000000000007941 */ /* 0x000fea0003800000 */
.L_x_216:
[----:B------:R-:W-:-:S05]  /*1fe0*/  MOV R40, c[0x0][0x0] ;  /* 0x0000000000287a02 */ /* 0x000fca0000000f00 */
[----:B------:R-:W-:-:S05]  /*1ff0*/  IMAD R40, R40, c[0x0][0xc], RZ ;  /* 0x0000030028287a24 */ /* 0x000fca00078e02ff */
[----:B0-----:R-:W-:-:S04]  /*2000*/  IADD3 R3, P1, R40, R17, RZ ;  /* 0x0000001128037210 */ /* 0x001fc80007f3e0ff */
[----:B------:R-:W-:Y:S01]  /*2010*/  ISETP.GE.U32.AND P0, PT, R3, c[0x0][0x160], PT ;  /* 0x0000580003007a0c */ /* 0x000fe20003f06070 */
[----:B------:R-:W-:-:S05]  /*2020*/  IMAD.X R0, RZ, RZ, R16, P1 ;  /* 0x000000ffff007224 */ /* 0x000fca00008e0610 */
[----:B------:R-:W-:-:S13]  /*2030*/  ISETP.GE.AND.EX P0, PT, R0, c[0x0][0x164], PT, P0 ;  /* 0x0000590000007a0c */ /* 0x000fda0003f06300 */
[----:B------:R-:W-:Y:S05]  /*2040*/  @P0 BRA `(.L_x_224) ;  /* 0x0000120000000947 */ /* 0x000fea0003800000 */
[----:B------:R-:W-:Y:S01]  /*2050*/  ISETP.NE.AND P0, PT, RZ, c[0x0][0x188], PT ;  /* 0x00006200ff007a0c */ /* 0x000fe20003f05270 */
[----:B-1----:R-:W-:-:S12]  /*2060*/  IMAD.MOV.U32 R28, RZ, RZ, RZ ;  /* 0x000000ffff1c7224 */ /* 0x002fd800078e00ff */
[----:B------:R-:W-:Y:S05]  /*2070*/  @!P0 BRA `(.L_x_225) ;  /* 0x00000dd000008947 */ /* 0x000fea0003800000 */
[----:B------:R-:W-:-:S10]  /*2080*/  HFMA2.MMA R2, -RZ, RZ, 0, 0 ;  /* 0x00000000ff027435 */ /* 0x000fd400000001ff */
[----:B------:R-:W-:-:S05]  /*2090*/  IMAD.HI.U32 R0, R3, c[0x0][0x190], R2 ;  /* 0x0000640003007a27 */ /* 0x000fca00078e0002 */
[----:B------:R-:W-:Y:S01]  /*20a0*/  SHF.R.U32.HI R4, RZ, c[0x0][0x194], R0 ;  /* 0x00006500ff047a19 */ /* 0x000fe20000011600 */
[----:B------:R-:W-:-:S04]  /*20b0*/  IMAD.MOV.U32 R0, RZ, RZ, c[0x0][0x188] ;  /* 0x00006200ff007624 */ /* 0x000fc800078e00ff */
[----:B------:R-:W-:Y:S01]  /*20c0*/  IMAD.MOV R28, RZ, RZ, -R4 ;  /* 0x000000ffff1c7224 */ /* 0x000fe200078e0a04 */
[----:B------:R-:W-:-:S03]  /*20d0*/  ISETP.NE.AND P0, PT, R0, 0x1, PT ;  /* 0x000000010000780c */ /* 0x000fc60003f05270 */
[----:B------:R-:W-:-:S04]  /*20e0*/  IMAD R28, R28, c[0x0][0x18c], R3 ;  /* 0x000063001c1c7a24 */ /* 0x000fc800078e0203 */
[----:B------:R-:W-:-:S06]  /*20f0*/  IMAD R28, R28, c[0x0][0x2b8], RZ ;  /* 0x0000ae001c1c7a24 */ /* 0x000fcc00078e02ff */
[----:B------:R-:W-:Y:S05]  /*2100*/  @!P0 BRA `(.L_x_225) ;  /* 0x00000d4000008947 */ /* 0x000fea0003800000 */
[----:B------:R-:W-:Y:S01]  /*2110*/  MOV R2, RZ ;  /* 0x000000ff00027202 */ /* 0x000fe20000000f00 */
[----:B------:R-:W-:Y:S01]  /*2120*/  IMAD.MOV.U32 R3, RZ, RZ, R4 ;  /* 0x000000ffff037224 */ /* 0x000fe200078e0004 */
[----:B------:R-:W-:-:S03]  /*2130*/  ISETP.NE.AND P0, PT, R0, 0x2, PT ;  /* 0x000000020000780c */ /* 0x000fc60003f05270 */
        /* <DEDUP_REMOVED lines=16> */
[----:B------:R-:W-:Y:S01]  /*2240*/  IMAD.MOV.U32 R3, RZ, RZ, R4 ;  /* 0x000000ffff037224 */ /* 0x000fe200078e0004 */
[----:B------:R-:W-:-:S08]  /*2250*/  ISETP.NE.AND P0, PT, R0, 0x4, PT ;  /* 0x000000040000780c */ /* 0x000fd00003f05270 */
        /* <DEDUP_REMOVED lines=190> */
[----:B------:R-:W-:-:S04]  /*2e40*/  @P0 IMAD R28, R3, c[0x0][0x318], R28 ;  /* 0x0000c600031c0a24 */ /* 0x000fc800078e021c */
.L_x_225:
        /* <DEDUP_REMOVED lines=17> */
[----:B------:R-:W-:Y:S02]  /*2f60*/  MOV R9, R3 ;  /* 0x0000000300097202 */ /* 0x000fe40000000f00 */
[----:B------:R-:W-:-:S03]  /*2f70*/  MOV R38, 0x2f90 ;  /* 0x00002f9000267802 */ /* 0x000fc60000000f00 */
[----:B01----:R-:W-:Y:S05]  /*2f80*/  CALL.REL.NOINC `($_ZN2at6native60_GLOBAL__N__2075b504_27_DistributionCauchyKernel_cu_d62eea8743distribution_elementwise_grid_stride_kernelIdLi2EZNS0_9templates4cuda21uniform_and_transformIddPNS_17CUDAGeneratorImplEZZZNS4_13cauchy_kernelIS7_EEvRNS_18TensorIteratorBaseEddT_ENKUlvE_clEvENKUlvE_clEvEUldE_EEvSA_T1_T2_EUlP24curandStatePhilox4_32_10E0_ZNS1_27distribution_nullary_kernelIdd6float4S7_SJ_SE_EEvSA_SG_RKT3_T4_EUlidE0_EEvlNS_15PhiloxCudaStateESF_SG_$__internal_trig_reduction_slowpathd) ;  /* 0x0000082000007944 */ /* 0x003fea0003c00000 */
[----:B------:R-:W-:Y:S02]  /*2f90*/  IMAD.MOV.U32 R46, RZ, RZ, R44 ;  /* 0x000000ffff2e7224 */ /* 0x000fe400078e002c */
[----:B------:R-:W-:Y:S01]  /*2fa0*/  IMAD.MOV.U32 R47, RZ, RZ, R45 ;  /* 0x000000ffff2f7224 */ /* 0x000fe200078e002d */
[----:B------:R-:W-:Y:S05]  /*2fb0*/  BRA `(.L_x_228) ;  /* 0x0000002000007947 */ /* 0x000fea0003800000 */
.L_x_227:
[----:B------:R0:W1:Y:S01]  /*2fc0*/  DMUL R46, RZ, R2 ;  /* 0x00000002ff2e7228 */ /* 0x0000620000000000 */
[----:B------:R-:W-:-:S05]  /*2fd0*/  MOV R0, RZ ;  /* 0x000000ff00007202 */ /* 0x000fca0000000f00 */
.L_x_228:
[----:B------:R-:W-:Y:S05]  /*2fe0*/  BSYNC B0 ;  /* 0x0000000000007941 */ /* 0x000fea0003800000 */
.L_x_226:
        /* <DEDUP_REMOVED lines=35> */
.L_x_230:
[----:B------:R-:W-:Y:S05]  /*3220*/  BSYNC B0 ;  /* 0x0000000000007941 */ /* 0x000fea0003800000 */
.L_x_229:
[----:B-1----:R-:W1:-:S07]  /*3230*/  DFMA R2, R44, R2, c[0x0][0x328] ;  /* 0x0000ca002c02762b */ /* 0x002e4e0000000002 */
[----:B-1----:R1:W-:Y:S04]  /*3240*/  STG.E.64 [R28.64], R2 ;  /* 0x000000021c007986 */ /* 0x0023e8000c101b08 */
.L_x_224:
[----:B------:R-:W-:Y:S01]  /*3250*/  LEA R17, P0, R40, R17, 0x1 ;  /* 0x0000001128117211 */ /* 0x000fe200078008ff */
[----:B------:R-:W-:Y:S01]  /*3260*/  WARPSYNC 0xffffffff ;  /* 0xffffffff00007948 */ /* 0x000fe20003800000 */
[----:B------:R-:W-:Y:S01]  /*3270*/  BAR.SYNC.DEFER_BLOCKING 0x0 ;  /* 0x0000000000007b1d */ /* 0x000fe20000010000 */
[----:B-1----:R-:W-:Y:S01]  /*3280*/  IMAD.MOV.U32 R3, RZ, RZ, R24 ;  /* 0x000000ffff037224 */ /* 0x002fe200078e0018 */
[----:B------:R-:W-:Y:S01]  /*3290*/  IADD3.X R16, RZ, R16, RZ, P0, !PT ;  /* 0x00000010ff107210 */ /* 0x000fe200007fe4ff */
[----:B------:R-:W-:Y:S01]  /*32a0*/  IMAD.MOV.U32 R2, RZ, RZ, R8 ;  /* 0x000000ffff027224 */ /* 0x000fe200078e0008 */
[----:B------:R-:W-:Y:S02]  /*32b0*/  ISETP.GE.U32.AND P0, PT, R17, R12, PT ;  /* 0x0000000c1100720c */ /* 0x000fe40003f06070 */
[----:B------:R-:W-:Y:S02]  /*32c0*/  MOV R0, R6 ;  /* 0x0000000600007202 */ /* 0x000fe40000000f00 */
[----:B------:R-:W-:-:S13]  /*32d0*/  ISETP.GE.AND.EX P0, PT, R16, R11, PT, P0 ;  /* 0x0000000b1000720c */ /* 0x000fda0003f06300 */
[----:B------:R-:W-:Y:S01]  /*32e0*/  @P0 CALL.REL.NOINC `(.L_x_231) ;  /* 0x0000001000000944 */ /* 0x000fe20003c00000 */
[----:B------:R-:W-:Y:S05]  /*32f0*/  BRA `(.L_x_232) ;  /* 0xffffd55000007947 */ /* 0x000fea000383ffff */
.L_x_231:
[----:B------:R-:W-:Y:S05]  /*3300*/  EXIT ;  /* 0x000000000000794d */ /* 0x000fea0003800000 */
        .weak           $__internal_12_$__cuda_sm20_div_s64
        .type           $__internal_12_$__cuda_sm20_div_s64,@function
        .size           $__internal_12_$__cuda_sm20_div_s64,($_ZN2at6native60_GLOBAL__N__2075b504_27_DistributionCauchyKernel_cu_d62eea8743distribution_elementwise_grid_stride_kernelIdLi2EZNS0_9templates4cuda21uniform_and_transformIddPNS_17CUDAGeneratorImplEZZZNS4_13cauchy_kernelIS7_EEvRNS_18TensorIteratorBaseEddT_ENKUlvE_clEvENKUlvE_clEvEUldE_EEvSA_T1_T2_EUlP24curandStatePhilox4_32_10E0_ZNS1_27distribution_nullary_kernelIdd6float4S7_SJ_SE_EEvSA_SG_RKT3_T4_EUlidE0_EEvlNS_15PhiloxCudaStateESF_SG_$__internal_trig_reduction_slowpathd - $__internal_12_$__cuda_sm20_div_s64)
$__internal_12_$__cuda_sm20_div_s64:
        /* <DEDUP_REMOVED lines=14> */
[----:B------:R-:W-:Y:S01]  /*33f0*/  IMAD.HI.U32 R6, P1, R5, R11, R6 ;  /* 0x0000000b05067227 */ /* 0x000fe20007820006 */
[----:B------:R-:W-:-:S04]  /*3400*/  IADD3 R11, P4, RZ, -UR6, RZ ;  /* 0x80000006ff0b7c10 */ /* 0x000fc8000ff9e0ff */
[----:B------:R-:W-:Y:S01]  /*3410*/  IADD3 R7, P2, R29, R6, RZ ;  /* 0x000000061d077210 */ /* 0x000fe20007f5e0ff */
[----:B------:R-:W-:Y:S01]  /*3420*/  IMAD.X R12, RZ, RZ, ~UR7, P4 ;  /* 0x80000007ff0c7e24 */ /* 0x000fe2000a0e06ff */
[----:B------:R-:W-:-:S03]  /*3430*/  IADD3.X R6, R25, R5, RZ, P0, !PT ;  /* 0x0000000519067210 */ /* 0x000fc600007fe4ff */
[----:B------:R-:W-:Y:S01]  /*3440*/  IMAD.WIDE.U32 R4, R7, UR4, RZ ;  /* 0x0000000407047c25 */ /* 0x000fe2000f8e00ff */
[----:B------:R-:W-:Y:S02]  /*3450*/  IADD3.X R9, RZ, RZ, R6, P2, P1 ;  /* 0x000000ffff097210 */ /* 0x000fe400017e2406 */
[----:B------:R-:W-:Y:S02]  /*3460*/  ISETP.LE.AND P1, PT, RZ, UR7, PT ;  /* 0x00000007ff007c0c */ /* 0x000fe4000bf23270 */
[----:B------:R-:W-:Y:S01]  /*3470*/  IADD3 R25, P0, RZ, -R4, RZ ;  /* 0x80000004ff197210 */ /* 0x000fe20007f1e0ff */
[----:B------:R-:W-:Y:S01]  /*3480*/  IMAD R4, R9, UR4, R5 ;  /* 0x0000000409047c24 */ /* 0x000fe2000f8e0205 */
[----:B------:R-:W-:Y:S01]  /*3490*/  SEL R11, R11, UR6, !P1 ;  /* 0x000000060b0b7c07 */ /* 0x000fe2000c800000 */
[----:B------:R-:W-:Y:S01]  /*34a0*/  IMAD.MOV.U32 R5, RZ, RZ, RZ ;  /* 0x000000ffff057224 */ /* 0x000fe200078e00ff */
[----:B------:R-:W-:Y:S01]  /*34b0*/  SEL R12, R12, UR7, !P1 ;  /* 0x000000070c0c7c07 */ /* 0x000fe2000c800000 */
[----:B------:R-:W-:-:S04]  /*34c0*/  IMAD.HI.U32 R6, R7, R25, RZ ;  /* 0x0000001907067227 */ /* 0x000fc800078e00ff */
[----:B------:R-:W-:-:S04]  /*34d0*/  IMAD.X R4, RZ, RZ, ~R4, P0 ;  /* 0x000000ffff047224 */ /* 0x000fc800000e0e04 */
[----:B------:R-:W-:-:S06]  /*34e0*/  IMAD.WIDE.U32 R6, P0, R7, R4, R6 ;  /* 0x0000000407067225 */ /* 0x000fcc0007800006 */
[----:B------:R-:W-:-:S04]  /*34f0*/  IMAD.HI.U32 R7, P2, R9, R25, R6 ;  /* 0x0000001909077227 */ /* 0x000fc80007840006 */
[CC--:B------:R-:W-:Y:S02]  /*3500*/  IMAD R6, R9.reuse, R4.reuse, RZ ;  /* 0x0000000409067224 */ /* 0x0c0fe400078e02ff */
[----:B------:R-:W-:-:S03]  /*3510*/  IMAD.HI.U32 R4, R9, R4, RZ ;  /* 0x0000000409047227 */ /* 0x000fc600078e00ff */
[----:B------:R-:W-:Y:S02]  /*3520*/  IADD3 R7, P3, R6, R7, RZ ;  /* 0x0000000706077210 */ /* 0x000fe40007f7e0ff */
[----:B------:R-:W-:-:S03]  /*3530*/  IADD3.X R9, R4, R9, RZ, P0, !PT ;  /* 0x0000000904097210 */ /* 0x000fc600007fe4ff */
[----:B------:R-:W-:Y:S01]  /*3540*/  IMAD.HI.U32 R4, R7, R11, RZ ;  /* 0x0000000b07047227 */ /* 0x000fe200078e00ff */
[----:B------:R-:W-:-:S05]  /*3550*/  IADD3.X R9, RZ, RZ, R9, P3, P2 ;  /* 0x000000ffff097210 */ /* 0x000fca0001fe4409 */
[----:B------:R-:W-:-:S04]  /*3560*/  IMAD.WIDE.U32 R4, R7, R12, R4 ;  /* 0x0000000c07047225 */ /* 0x000fc800078e0004 */
[C---:B------:R-:W-:Y:S02]  /*3570*/  IMAD R7, R9.reuse, R12, RZ ;  /* 0x0000000c09077224 */ /* 0x040fe400078e02ff */
[----:B------:R-:W-:-:S04]  /*3580*/  IMAD.HI.U32 R4, P0, R9, R11, R4 ;  /* 0x0000000b09047227 */ /* 0x000fc80007800004 */
[----:B------:R-:W-:Y:S01]  /*3590*/  IMAD.HI.U32 R9, R9, R12, RZ ;  /* 0x0000000c09097227 */ /* 0x000fe200078e00ff */
[----:B------:R-:W-:-:S03]  /*35a0*/  IADD3 R6, P2, R7, R4, RZ ;  /* 0x0000000407067210 */ /* 0x000fc60007f5e0ff */
[----:B------:R-:W-:Y:S01]  /*35b0*/  IMAD.X R4, RZ, RZ, R9, P0 ;  /* 0x000000ffff047224 */ /* 0x000fe200000e0609 */
[----:B------:R-:W-:-:S04]  /*35c0*/  IADD3 R9, P3, R6, 0x1, RZ ;  /* 0x0000000106097810 */ /* 0x000fc80007f7e0ff */
[----:B------:R-:W-:Y:S01]  /*35d0*/  IADD3.X R7, RZ, R4, RZ, P2, !PT ;  /* 0x00000004ff077210 */ /* 0x000fe200017fe4ff */
[----:B------:R-:W-:-:S04]  /*35e0*/  IMAD.WIDE.U32 R4, R6, UR4, RZ ;  /* 0x0000000406047c25 */ /* 0x000fc8000f8e00ff */
[----:B------:R-:W-:Y:S01]  /*35f0*/  IMAD R5, R7, UR4, R5 ;  /* 0x0000000407057c24 */ /* 0x000fe2000f8e0205 */
[----:B------:R-:W-:-:S05]  /*3600*/  IADD3 R4, P0, -R4, R11, RZ ;  /* 0x0000000b04047210 */ /* 0x000fca0007f1e1ff */
[----:B------:R-:W-:Y:S01]  /*3610*/  IMAD.X R12, R12, 0x1, ~R5, P0 ;  /* 0x000000010c0c7824 */ /* 0x000fe200000e0e05 */
[C---:B------:R-:W-:Y:S02]  /*3620*/  ISETP.GE.U32.AND P0, PT, R4.reuse, UR4, PT ;  /* 0x0000000404007c0c */ /* 0x040fe4000bf06070 */
[----:B------:R-:W-:Y:S02]  /*3630*/  IADD3 R5, P2, R4, -UR4, RZ ;  /* 0x8000000404057c10 */ /* 0x000fe4000ff5e0ff */
        /* <DEDUP_REMOVED lines=11> */
[----:B------:R-:W-:Y:S01]  /*36f0*/  SEL R4, R4, R9, P0 ;  /* 0x0000000904047207 */ /* 0x000fe20000000000 */
[----:B------:R-:W-:Y:S01]  /*3700*/  IMAD.MOV.U32 R9, RZ, RZ, 0x0 ;  /* 0x00000000ff097424 */ /* 0x000fe200078e00ff */
        /* <DEDUP_REMOVED lines=9> */
[----:B------:R-:W-:Y:S06]  /*37a0*/  RET.REL.NODEC R8 `(_ZN2at6native60_GLOBAL__N__2075b504_27_DistributionCauchyKernel_cu_d62eea8743distribution_elementwise_grid_stride_kernelIdLi2EZNS0_9templates4cuda21uniform_and_transformIddPNS_17CUDAGeneratorImplEZZZNS4_13cauchy_kernelIS7_EEvRNS_18TensorIteratorBaseEddT_ENKUlvE_clEvENKUlvE_clEvEUldE_EEvSA_T1_T2_EUlP24curandStatePhilox4_32_10E0_ZNS1_27distribution_nullary_kernelIdd6float4S7_SJ_SE_EEvSA_SG_RKT3_T4_EUlidE0_EEvlNS_15PhiloxCudaStateESF_SG_) ;  /* 0xffffc85008007950 */ /* 0x000fec0003c3ffff */
        .type           $_ZN2at6native60_GLOBAL__N__2075b504_27_DistributionCauchyKernel_cu_d62eea8743distribution_elementwise_grid_stride_kernelIdLi2EZNS0_9templates4cuda21uniform_and_transformIddPNS_17CUDAGeneratorImplEZZZNS4_13cauchy_kernelIS7_EEvRNS_18TensorIteratorBaseEddT_ENKUlvE_clEvENKUlvE_clEvEUldE_EEvSA_T1_T2_EUlP24curandStatePhilox4_32_10E0_ZNS1_27distribution_nullary_kernelIdd6float4S7_SJ_SE_EEvSA_SG_RKT3_T4_EUlidE0_EEvlNS_15PhiloxCudaStateESF_SG_$__internal_trig_reduction_slowpathd,@function
        .size           $_ZN2at6native60_GLOBAL__N__2075b504_27_DistributionCauchyKernel_cu_d62eea8743distribution_elementwise_grid_stride_kernelIdLi2EZNS0_9templates4cuda21uniform_and_transformIddPNS_17CUDAGeneratorImplEZZZNS4_13cauchy_kernelIS7_EEvRNS_18TensorIteratorBaseEddT_ENKUlvE_clEvENKUlvE_clEvEUldE_EEvSA_T1_T2_EUlP24curandStatePhilox4_32_10E0_ZNS1_27distribution_nullary_kernelIdd6float4S7_SJ_SE_EEvSA_SG_RKT3_T4_EUlidE0_EEvlNS_15PhiloxCudaStateESF_SG_$__internal_trig_reduction_slowpathd,(.L_x_342 - $_ZN2at6native60_GLOBAL__N__2075b504_27_DistributionCauchyKernel_cu_d62eea8743distribution_elementwise_grid_stride_kernelIdLi2EZNS0_9templates4cuda21uniform_and_transformIddPNS_17CUDAGeneratorImplEZZZNS4_13cauchy_kernelIS7_EEvRNS_18TensorIteratorBaseEddT_ENKUlvE_clEvENKUlvE_clEvEUldE_EEvSA_T1_T2_EUlP24curandStatePhilox4_32_10E0_ZNS1_27distribution_nullary_kernelIdd6float4S7_SJ_SE_EEvSA_SG_RKT3_T4_EUlidE0_EEvlNS_15PhiloxCudaStateESF_SG_$__internal_trig_reduction_slowpathd)
$_ZN2at6native60_GLOBAL__N__2075b504_27_DistributionCauchyKernel_cu_d62eea8743distribution_elementwise_grid_stride_kernelIdLi2EZNS0_9templates4cuda21uniform_and_transformIddPNS_17CUDAGeneratorImplEZZZNS4_13cauchy_kernelIS7_EEvRNS_18TensorIteratorBaseEddT_ENKUlvE_clEvENKUlvE_clEvEUldE_EEvSA_T1_T2_EUlP24curandStatePhilox4_32_10E0_ZNS1_27distribution_nullary_kernelIdd6float4S7_SJ_SE_EEvSA_SG_RKT3_T4_EUlidE0_EEvlNS_15PhiloxCudaStateESF_SG_$__internal_trig_reduction_slowpathd:
[--C-:B------:R-:W-:Y:S01]  /*37b0*/  SHF.R.U32.HI R7, RZ, 0x14, R9.reuse ;  /* 0x00000014ff077819 */ /* 0x100fe20000011609 */
[----:B------:R-:W-:Y:S01]  /*37c0*/  IMAD.MOV.U32 R45, RZ, RZ, R9 ;  /* 0x000000ffff2d7224 */ /* 0x000fe200078e0009 */
[----:B------:R-:W-:Y:S01]  /*37d0*/  MOV R44, R2 ;  /* 0x00000002002c7202 */ /* 0x000fe20000000f00 */
[----:B------:R-:W-:Y:S01]  /*37e0*/  IMAD.MOV.U32 R5, RZ, RZ, RZ ;  /* 0x000000ffff057224 */ /* 0x000fe200078e00ff */
[----:B------:R-:W-:-:S04]  /*37f0*/  LOP3.LUT R0, R7, 0x7ff, RZ, 0xc0, !PT ;  /* 0x000007ff07007812 */ /* 0x000fc800078ec0ff */
[----:B------:R-:W-:-:S13]  /*3800*/  ISETP.NE.AND P0, PT, R0, 0x7ff, PT ;  /* 0x000007ff0000780c */ /* 0x000fda0003f05270 */
[----:B------:R-:W-:Y:S05]  /*3810*/  @!P0 BRA `(.L_x_233) ;  /* 0x000008d000008947 */ /* 0x000fea0003800000 */
[----:B------:R-:W-:Y:S01]  /*3820*/  IADD3 R0, R0, -0x400, RZ ;  /* 0xfffffc0000007810 */ /* 0x000fe20007ffe0ff */
[----:B------:R-:W-:Y:S01]  /*3830*/  BSSY B2, `(.L_x_234) ;  /* 0x0000031000027945 */ /* 0x000fe20003800000 */
[----:B------:R-:W-:Y:S01]  /*3840*/  IADD3 R7, R7, -0x400, RZ ;  /* 0xfffffc0007077810 */ /* 0x000fe20007ffe0ff */
[----:B------:R-:W-:Y:S01]  /*3850*/  CS2R R30, SRZ ;  /* 0x00000000001e7805 */ /* 0x000fe2000001ff00 */
[----:B------:R-:W-:Y:S02]  /*3860*/  SHF.R.U32.HI R0, RZ, 0x6, R0 ;  /* 0x00000006ff007819 */ /* 0x000fe40000011600 */
[----:B------:R-:W-:Y:S02]  /*3870*/  LOP3.LUT P2, R7, R7, 0x3f, RZ, 0xc0, !PT ;  /* 0x0000003f07077812 */ /* 0x000fe4000784c0ff */
[C---:B------:R-:W-:Y:S02]  /*3880*/  IADD3 R3, -R0.reuse, 0x10, RZ ;  /* 0x0000001000037810 */ /* 0x040fe40007ffe1ff */
[----:B------:R-:W-:-:S02]  /*3890*/  IADD3 R4, -R0, 0x13, RZ ;  /* 0x0000001300047810 */ /* 0x000fc40007ffe1ff */
[C---:B------:R-:W-:Y:S02]  /*38a0*/  ISETP.GT.AND P0, PT, R3.reuse, 0xe, PT ;  /* 0x0000000e0300780c */ /* 0x040fe40003f04270 */
[----:B------:R-:W-:Y:S02]  /*38b0*/  IADD3 R5, -R0, 0xf, RZ ;  /* 0x0000000f00057810 */ /* 0x000fe40007ffe1ff */
[----:B------:R-:W-:Y:S02]  /*38c0*/  SEL R4, R4, 0x12, !P0 ;  /* 0x0000001204047807 */ /* 0x000fe40004000000 */
[----:B------:R-:W-:Y:S02]  /*38d0*/  MOV R41, R5 ;  /* 0x0000000500297202 */ /* 0x000fe40000000f00 */
[----:B------:R-:W-:-:S13]  /*38e0*/  ISETP.GT.AND P0, PT, R3, R4, PT ;  /* 0x000000040300720c */ /* 0x000fda0003f04270 */
[----:B------:R-:W-:Y:S05]  /*38f0*/  @P0 BRA `(.L_x_235) ;  /* 0x0000024000000947 */ /* 0x000fea0003800000 */
[----:B------:R-:W-:Y:S01]  /*3900*/  IMAD.MOV.U32 R42, RZ, RZ, 0x8 ;  /* 0x00000008ff2a7424 */ /* 0x000fe200078e00ff */
[----:B------:R-:W-:Y:S01]  /*3910*/  SHF.L.U64.HI R39, R44, 0xb, R45 ;  /* 0x0000000b2c277819 */ /* 0x000fe2000001022d */
[----:B------:R-:W-:Y:S01]  /*3920*/  IMAD.MOV.U32 R0, RZ, RZ, R1 ;  /* 0x000000ffff007224 */ /* 0x000fe200078e0001 */
[----:B------:R-:W-:Y:S01]  /*3930*/  CS2R R30, SRZ ;  /* 0x00000000001e7805 */ /* 0x000fe2000001ff00 */
[----:B------:R-:W-:Y:S01]  /*3940*/  IMAD.WIDE R42, R5, R42, c[0x4][0x120] ;  /* 0x01004800052a7625 */ /* 0x000fe200078e022a */
[----:B------:R-:W-:-:S03]  /*3950*/  LOP3.LUT R39, R39, 0x80000000, RZ, 0xfc, !PT ;  /* 0x8000000027277812 */ /* 0x000fc600078efcff */
[----:B------:R-:W-:Y:S01]  /*3960*/  IMAD.MOV.U32 R45, RZ, RZ, R43 ;  /* 0x000000ffff2d7224 */ /* 0x000fe200078e002b */
[----:B------:R-:W-:Y:S01]  /*3970*/  SHF.L.U32 R43, R44, 0xb, RZ ;  /* 0x0000000b2c2b7819 */ /* 0x000fe200000006ff */
[----:B------:R-:W-:Y:S02]  /*3980*/  IMAD.MOV.U32 R41, RZ, RZ, R5 ;  /* 0x000000ffff297224 */ /* 0x000fe400078e0005 */
.L_x_236:
[----:B------:R-:W-:Y:S01]  /*3990*/  MOV R2, R42 ;  /* 0x0000002a00027202 */ /* 0x000fe20000000f00 */
[----:B------:R-:W-:Y:S01]  /*39a0*/  IMAD.MOV.U32 R3, RZ, RZ, R45 ;  /* 0x000000ffff037224 */ /* 0x000fe200078e002d */
[----:B------:R-:W-:-:S05]  /*39b0*/  ULDC.64 UR4, c[0x0][0x118] ;  /* 0x0000460000047ab9 */ /* 0x000fca0000000a00 */
[----:B------:R-:W2:Y:S01]  /*39c0*/  LDG.E.64.CONSTANT R2, [R2.64] ;  /* 0x0000000402027981 */ /* 0x000ea2000c1e9b00 */
[----:B------:R-:W-:Y:S01]  /*39d0*/  IADD3 R41, R41, 0x1, RZ ;  /* 0x0000000129297810 */ /* 0x000fe20007ffe0ff */
[----:B--2---:R-:W-:-:S04]  /*39e0*/  IMAD.WIDE.U32 R30, P3, R2, R43, R30 ;  /* 0x0000002b021e7225 */ /* 0x004fc8000786001e */
[----:B------:R-:W-:Y:S02]  /*39f0*/  IMAD R47, R2, R39, RZ ;  /* 0x00000027022f7224 */ /* 0x000fe400078e02ff */
[----:B------:R-:W-:-:S03]  /*3a00*/  IMAD R44, R3, R43, RZ ;  /* 0x0000002b032c7224 */ /* 0x000fc600078e02ff */
[----:B------:R-:W-:Y:S01]  /*3a10*/  IADD3 R31, P0, R47, R31, RZ ;  /* 0x0000001f2f1f7210 */ /* 0x000fe20007f1e0ff */
[----:B------:R-:W-:-:S03]  /*3a20*/  IMAD.HI.U32 R47, R2, R39, RZ ;  /* 0x00000027022f7227 */ /* 0x000fc600078e00ff */
[----:B------:R-:W-:Y:S01]  /*3a30*/  IADD3 R31, P1, R44, R31, RZ ;  /* 0x0000001f2c1f7210 */ /* 0x000fe20007f3e0ff */
[----:B------:R-:W-:-:S04]  /*3a40*/  IMAD.HI.U32 R44, R3, R43, RZ ;  /* 0x0000002b032c7227 */ /* 0x000fc800078e00ff */
[----:B------:R-:W-:Y:S01]  /*3a50*/  IMAD.X R47, RZ, RZ, R47, P3 ;  /* 0x000000ffff2f7224 */ /* 0x000fe200018e062f */
[----:B------:R-:W-:Y:S01]  /*3a60*/  ISETP.GE.AND P3, PT, R41, R4, PT ;  /* 0x000000042900720c */ /* 0x000fe20003f66270 */
[C---:B------:R-:W-:Y:S01]  /*3a70*/  IMAD.HI.U32 R2, R3.reuse, R39, RZ ;  /* 0x0000002703027227 */ /* 0x040fe200078e00ff */
[----:B------:R0:W-:Y:S02]  /*3a80*/  STL.64 [R0], R30 ;  /* 0x0000001e00007387 */ /* 0x0001e40000100a00 */
[----:B------:R-:W-:Y:S01]  /*3a90*/  IADD3.X R44, P0, R44, R47, RZ, P0, !PT ;  /* 0x0000002f2c2c7210 */ /* 0x000fe2000071e4ff */
[----:B------:R-:W-:-:S03]  /*3aa0*/  IMAD R3, R3, R39, RZ ;  /* 0x0000002703037224 */ /* 0x000fc600078e02ff */
[----:B------:R-:W-:Y:S02]  /*3ab0*/  IADD3.X R2, R2, RZ, RZ, P0, !PT ;  /* 0x000000ff02027210 */ /* 0x000fe400007fe4ff */
[----:B------:R-:W-:Y:S02]  /*3ac0*/  IADD3.X R44, P1, R3, R44, RZ, P1, !PT ;  /* 0x0000002c032c7210 */ /* 0x000fe40000f3e4ff */
[----:B------:R-:W-:Y:S02]  /*3ad0*/  IADD3 R42, P0, R42, 0x8, RZ ;  /* 0x000000082a2a7810 */ /* 0x000fe40007f1e0ff */
[----:B0-----:R-:W-:Y:S01]  /*3ae0*/  IADD3 R0, R0, 0x8, RZ ;  /* 0x0000000800007810 */ /* 0x001fe20007ffe0ff */
[----:B------:R-:W-:Y:S01]  /*3af0*/  IMAD.X R3, RZ, RZ, R2, P1 ;  /* 0x000000ffff037224 */ /* 0x000fe200008e0602 */
[----:B------:R-:W-:Y:S01]  /*3b00*/  MOV R30, R44 ;  /* 0x0000002c001e7202 */ /* 0x000fe20000000f00 */
[----:B------:R-:W-:Y:S02]  /*3b10*/  IMAD.X R45, RZ, RZ, R45, P0 ;  /* 0x000000ffff2d7224 */ /* 0x000fe400000e062d */
[----:B------:R-:W-:Y:S01]  /*3b20*/  IMAD.MOV.U32 R31, RZ, RZ, R3 ;  /* 0x000000ffff1f7224 */ /* 0x000fe200078e0003 */
[----:B------:R-:W-:Y:S05]  /*3b30*/  @!P3 BRA `(.L_x_236) ;  /* 0xfffffe500000b947 */ /* 0x000fea000383ffff */
.L_x_235:
[----:B------:R-:W-:Y:S05]  /*3b40*/  BSYNC B2 ;  /* 0x0000000000027941 */ /* 0x000fea0003800000 */
.L_x_234:
[----:B------:R-:W-:-:S05]  /*3b50*/  IMAD.IADD R0, R41, 0x1, -R5 ;  /* 0x0000000129007824 */ /* 0x000fca00078e0a05 */
[----:B------:R-:W-:-:S05]  /*3b60*/  LEA R45, R0, R1, 0x3 ;  /* 0x00000001002d7211 */ /* 0x000fca00078e18ff */
[----:B------:R0:W-:Y:S04]  /*3b70*/  STL.64 [R45], R30 ;  /* 0x0000001e2d007387 */ /* 0x0001e80000100a00 */
[----:B------:R-:W2:Y:S04]  /*3b80*/  LDL.64 R2, [R1+0x10] ;  /* 0x0000100001027983 */ /* 0x000ea80000100a00 */
[----:B------:R-:W3:Y:S04]  /*3b90*/  @P2 LDL.64 R42, [R1+0x8] ;  /* 0x00000800012a2983 */ /* 0x000ee80000100a00 */
[----:B------:R-:W0:Y:S01]  /*3ba0*/  LDL.64 R4, [R1+0x18] ;  /* 0x0000180001047983 */ /* 0x000e220000100a00 */
[----:B------:R-:W-:Y:S01]  /*3bb0*/  @P2 IADD3 R39, -R7, 0x40, RZ ;  /* 0x0000004007272810 */ /* 0x000fe20007ffe1ff */
[----:B------:R-:W-:Y:S01]  /*3bc0*/  UMOV UR4, URZ ;  /* 0x0000003f00047c82 */ /* 0x000fe20008000000 */
[----:B--2---:R-:W-:-:S02]  /*3bd0*/  @P2 SHF.L.U32 R41, R2, R7, RZ ;  /* 0x0000000702292219 */ /* 0x004fc400000006ff */
[-C--:B------:R-:W-:Y:S02]  /*3be0*/  @P2 SHF.R.U64 R44, R2, R39.reuse, R3 ;  /* 0x00000027022c2219 */ /* 0x080fe40000001203 */
[-CC-:B---3--:R-:W-:Y:S02]  /*3bf0*/  @P2 SHF.R.U64 R0, R42, R39.reuse, R43.reuse ;  /* 0x000000272a002219 */ /* 0x188fe4000000122b */
[----:B------:R-:W-:Y:S02]  /*3c00*/  @P2 SHF.R.U32.HI R42, RZ, R39, R43 ;  /* 0x00000027ff2a2219 */ /* 0x000fe4000001162b */
[-C--:B------:R-:W-:Y:S02]  /*3c10*/  @P2 SHF.L.U64.HI R43, R2, R7.reuse, R3 ;  /* 0x00000007022b2219 */ /* 0x080fe40000010203 */
[----:B0-----:R-:W-:Y:S02]  /*3c20*/  @P2 SHF.L.U32 R31, R4, R7, RZ ;  /* 0x00000007041f2219 */ /* 0x001fe400000006ff */
[----:B------:R-:W-:-:S02]  /*3c30*/  @P2 LOP3.LUT R2, R0, R41, RZ, 0xfc, !PT ;  /* 0x0000002900022212 */ /* 0x000fc400078efcff */
[----:B------:R-:W-:Y:S02]  /*3c40*/  @P2 SHF.R.U32.HI R39, RZ, R39, R3 ;  /* 0x00000027ff272219 */ /* 0x000fe40000011603 */
[----:B------:R-:W-:Y:S02]  /*3c50*/  @P2 SHF.L.U64.HI R0, R4, R7, R5 ;  /* 0x0000000704002219 */ /* 0x000fe40000010205 */
[----:B------:R-:W-:Y:S02]  /*3c60*/  @P2 LOP3.LUT R3, R42, R43, RZ, 0xfc, !PT ;  /* 0x0000002b2a032212 */ /* 0x000fe400078efcff */
[----:B------:R-:W-:Y:S02]  /*3c70*/  @P2 LOP3.LUT R4, R31, R44, RZ, 0xfc, !PT ;  /* 0x0000002c1f042212 */ /* 0x000fe400078efcff */
[C-C-:B------:R-:W-:Y:S01]  /*3c80*/  SHF.L.U64.HI R30, R2.reuse, 0x2, R3.reuse ;  /* 0x00000002021e7819 */ /* 0x140fe20000010203 */
[----:B------:R-:W-:Y:S01]  /*3c90*/  IMAD.SHL.U32 R2, R2, 0x4, RZ ;  /* 0x0000000402027824 */ /* 0x000fe200078e00ff */
[----:B------:R-:W-:Y:S01]  /*3ca0*/  SHF.R.U32.HI R42, RZ, 0x1e, R3 ;  /* 0x0000001eff2a7819 */ /* 0x000fe20000011603 */
[----:B------:R-:W-:Y:S01]  /*3cb0*/  IMAD.SHL.U32 R3, R4, 0x4, RZ ;  /* 0x0000000404037824 */ /* 0x000fe200078e00ff */
[----:B------:R-:W-:-:S02]  /*3cc0*/  @P2 LOP3.LUT R5, R0, R39, RZ, 0xfc, !PT ;  /* 0x0000002700052212 */ /* 0x000fc400078efcff */
[----:B------:R-:W-:Y:S02]  /*3cd0*/  IADD3 RZ, P0, RZ, -R2, RZ ;  /* 0x80000002ffff7210 */ /* 0x000fe40007f1e0ff */
[----:B------:R-:W-:Y:S02]  /*3ce0*/  LOP3.LUT R0, RZ, R30, RZ, 0x33, !PT ;  /* 0x0000001eff007212 */ /* 0x000fe400078e33ff */
[----:B------:R-:W-:Y:S02]  /*3cf0*/  LOP3.LUT R39, R42, R3, RZ, 0xfc, !PT ;  /* 0x000000032a277212 */ /* 0x000fe400078efcff */
[----:B------:R-:W-:Y:S02]  /*3d00*/  SHF.L.U64.HI R42, R4, 0x2, R5 ;  /* 0x00000002042a7819 */ /* 0x000fe40000010205 */
[----:B------:R-:W-:Y:S02]  /*3d10*/  IADD3.X R3, P0, RZ, R0, RZ, P0, !PT ;  /* 0x00000000ff037210 */ /* 0x000fe4000071e4ff */
[----:B------:R-:W-:-:S02]  /*3d20*/  LOP3.LUT R4, RZ, R39, RZ, 0x33, !PT ;  /* 0x00000027ff047212 */ /* 0x000fc400078e33ff */
[----:B------:R-:W-:Y:S02]  /*3d30*/  SHF.R.U32.HI R0, RZ, 0x1d, R5 ;  /* 0x0000001dff007819 */ /* 0x000fe40000011605 */
[----:B------:R-:W-:Y:S02]  /*3d40*/  LOP3.LUT R7, RZ, R42, RZ, 0x33, !PT ;  /* 0x0000002aff077212 */ /* 0x000fe400078e33ff */
[----:B------:R-:W-:Y:S02]  /*3d50*/  IADD3.X R4, P0, RZ, R4, RZ, P0, !PT ;  /* 0x00000004ff047210 */ /* 0x000fe4000071e4ff */
[----:B------:R-:W-:Y:S02]  /*3d60*/  LOP3.LUT P1, RZ, R0, 0x1, RZ, 0xc0, !PT ;  /* 0x0000000100ff7812 */ /* 0x000fe4000782c0ff */
[----:B------:R-:W-:Y:S02]  /*3d70*/  IADD3.X R7, RZ, R7, RZ, P0, !PT ;  /* 0x00000007ff077210 */ /* 0x000fe400007fe4ff */
[----:B------:R-:W-:-:S02]  /*3d80*/  SEL R39, R39, R4, !P1 ;  /* 0x0000000427277207 */ /* 0x000fc40004800000 */
[----:B------:R-:W-:Y:S02]  /*3d90*/  SEL R7, R42, R7, !P1 ;  /* 0x000000072a077207 */ /* 0x000fe40004800000 */
[----:B------:R-:W-:Y:S02]  /*3da0*/  SEL R30, R30, R3, !P1 ;  /* 0x000000031e1e7207 */ /* 0x000fe40004800000 */
[----:B------:R-:W-:Y:S02]  /*3db0*/  ISETP.NE.U32.AND P0, PT, R7, RZ, PT ;  /* 0x000000ff0700720c */ /* 0x000fe40003f05070 */
[----:B------:R-:W-:Y:S01]  /*3dc0*/  LOP3.LUT R0, R0, 0x1, RZ, 0xc0, !PT ;  /* 0x0000000100007812 */ /* 0x000fe200078ec0ff */
[----:B------:R-:W-:Y:S01]  /*3dd0*/  @P1 IMAD.MOV R2, RZ, RZ, -R2 ;  /* 0x000000ffff021224 */ /* 0x000fe200078e0a02 */
[----:B------:R-:W-:Y:S02]  /*3de0*/  SEL R31, R39, R7, !P0 ;  /* 0x00000007271f7207 */ /* 0x000fe40004000000 */
[----:B------:R-:W-:-:S04]  /*3df0*/  LEA.HI R5, R5, R0, RZ, 0x2 ;  /* 0x0000000005057211 */ /* 0x000fc800078f10ff */
[----:B------:R-:W0:Y:S02]  /*3e00*/  FLO.U32 R31, R31 ;  /* 0x0000001f001f7300 */ /* 0x000e2400000e0000 */
[C---:B0-----:R-:W-:Y:S02]  /*3e10*/  IADD3 R41, -R31.reuse, 0x1f, RZ ;  /* 0x0000001f1f297810 */ /* 0x041fe40007ffe1ff */
[----:B------:R-:W-:-:S03]  /*3e20*/  IADD3 R4, -R31, 0x3f, RZ ;  /* 0x0000003f1f047810 */ /* 0x000fc60007ffe1ff */
[----:B------:R-:W-:-:S05]  /*3e30*/  @P0 IMAD.MOV R4, RZ, RZ, R41 ;  /* 0x000000ffff040224 */ /* 0x000fca00078e0229 */
[C---:B------:R-:W-:Y:S02]  /*3e40*/  ISETP.NE.U32.AND P0, PT, R4.reuse, RZ, PT ;  /* 0x000000ff0400720c */ /* 0x040fe40003f05070 */
[----:B------:R-:W-:Y:S02]  /*3e50*/  IADD3 R3, -R4, 0x40, RZ ;  /* 0x0000004004037810 */ /* 0x000fe40007ffe1ff */
[----:B------:R-:W-:Y:S02]  /*3e60*/  ISETP.NE.AND.EX P0, PT, RZ, RZ, PT, P0 ;  /* 0x000000ffff00720c */ /* 0x000fe40003f05300 */
[CC--:B------:R-:W-:Y:S02]  /*3e70*/  SHF.L.U32 R41, R39.reuse, R4.reuse, RZ ;  /* 0x0000000427297219 */ /* 0x0c0fe400000006ff */
[----:B------:R-:W-:Y:S02]  /*3e80*/  SHF.R.U64 R2, R2, R3, R30 ;  /* 0x0000000302027219 */ /* 0x000fe4000000121e */
[----:B------:R-:W-:-:S07]  /*3e90*/  SHF.L.U64.HI R43, R39, R4, R7 ;  /* 0x00000004272b7219 */ /* 0x000fce0000010207 */
[----:B------:R-:W-:Y:S02]  /*3ea0*/  @P0 LOP3.LUT R39, R2, R41, RZ, 0xfc, !PT ;  /* 0x0000002902270212 */ /* 0x000fe400078efcff */
[----:B------:R-:W-:Y:S01]  /*3eb0*/  SHF.R.U32.HI R2, RZ, R3, R30 ;  /* 0x00000003ff027219 */ /* 0x000fe2000001161e */
[----:B------:R-:W-:Y:S02]  /*3ec0*/  IMAD.MOV.U32 R3, RZ, RZ, RZ ;  /* 0x000000ffff037224 */ /* 0x000fe400078e00ff */
[----:B------:R-:W-:Y:S01]  /*3ed0*/  IMAD.WIDE.U32 R30, R39, 0x2168c235, RZ ;  /* 0x2168c235271e7825 */ /* 0x000fe200078e00ff */
[----:B------:R-:W-:-:S04]  /*3ee0*/  @P0 LOP3.LUT R7, R2, R43, RZ, 0xfc, !PT ;  /* 0x0000002b02070212 */ /* 0x000fc800078efcff */
[----:B------:R-:W-:Y:S01]  /*3ef0*/  MOV R2, R31 ;  /* 0x0000001f00027202 */ /* 0x000fe20000000f00 */
[----:B------:R-:W-:Y:S01]  /*3f00*/  IMAD.HI.U32 R31, R7, -0x36f0255e, RZ ;  /* 0xc90fdaa2071f7827 */ /* 0x000fe200078e00ff */
[----:B------:R-:W-:-:S03]  /*3f10*/  IADD3 RZ, P0, R30, R30, RZ ;  /* 0x0000001e1eff7210 */ /* 0x000fc60007f1e0ff */
[----:B------:R-:W-:-:S04]  /*3f20*/  IMAD.WIDE.U32 R2, R39, -0x36f0255e, R2 ;  /* 0xc90fdaa227027825 */ /* 0x000fc800078e0002 */
[C---:B------:R-:W-:Y:S02]  /*3f30*/  IMAD R39, R7.reuse, -0x36f0255e, RZ ;  /* 0xc90fdaa207277824 */ /* 0x040fe400078e02ff */
[----:B------:R-:W-:-:S04]  /*3f40*/  IMAD.WIDE.U32 R2, P2, R7, 0x2168c235, R2 ;  /* 0x2168c23507027825 */ /* 0x000fc80007840002 */
[----:B------:R-:W-:Y:S01]  /*3f50*/  IMAD.X R7, RZ, RZ, R31, P2 ;  /* 0x000000ffff077224 */ /* 0x000fe200010e061f */
[----:B------:R-:W-:Y:S02]  /*3f60*/  IADD3 R3, P2, R39, R3, RZ ;  /* 0x0000000327037210 */ /* 0x000fe40007f5e0ff */
[----:B------:R-:W-:Y:S02]  /*3f70*/  IADD3.X RZ, P0, R2, R2, RZ, P0, !PT ;  /* 0x0000000202ff7210 */ /* 0x000fe4000071e4ff */
[----:B------:R-:W-:Y:S02]  /*3f80*/  IADD3.X R7, RZ, R7, RZ, P2, !PT ;  /* 0x00000007ff077210 */ /* 0x000fe400017fe4ff */
[C---:B------:R-:W-:Y:S02]  /*3f90*/  ISETP.GT.U32.AND P3, PT, R3.reuse, RZ, PT ;  /* 0x000000ff0300720c */ /* 0x040fe40003f64070 */
[----:B------:R-:W-:Y:S02]  /*3fa0*/  IADD3.X R2, P2, R3, R3, RZ, P0, !PT ;  /* 0x0000000303027210 */ /* 0x000fe4000075e4ff */
[----:B------:R-:W-:-:S03]  /*3fb0*/  ISETP.GT.AND.EX P0, PT, R7, RZ, PT, P3 ;  /* 0x000000ff0700720c */ /* 0x000fc60003f04330 */
[----:B------:R-:W-:Y:S01]  /*3fc0*/  IMAD.X R30, R7, 0x1, R7, P2 ;  /* 0x00000001071e7824 */ /* 0x000fe200010e0607 */
[----:B------:R-:W-:-:S04]  /*3fd0*/  SEL R2, R2, R3, P0 ;  /* 0x0000000302027207 */ /* 0x000fc80000000000 */
[----:B------:R-:W-:Y:S02]  /*3fe0*/  SEL R3, R30, R7, P0 ;  /* 0x000000071e037207 */ /* 0x000fe40000000000 */
[----:B------:R-:W-:Y:S02]  /*3ff0*/  IADD3 R44, P2, R2, 0x1, RZ ;  /* 0x00000001022c7810 */ /* 0x000fe40007f5e0ff */
[----:B------:R-:W-:Y:S02]  /*4000*/  SEL R7, RZ, 0x1, !P0 ;  /* 0x00000001ff077807 */ /* 0x000fe40004000000 */
[----:B------:R-:W-:Y:S01]  /*4010*/  LOP3.LUT P0, R9, R9, 0x80000000, RZ, 0xc0, !PT ;  /* 0x8000000009097812 */ /* 0x000fe2000780c0ff */
[----:B------:R-:W-:Y:S01]  /*4020*/  IMAD.X R3, RZ, RZ, R3, P2 ;  /* 0x000000ffff037224 */ /* 0x000fe200010e0603 */
[----:B------:R-:W-:Y:S02]  /*4030*/  IADD3 R7, R7, R4, RZ ;  /* 0x0000000407077210 */ /* 0x000fe40007ffe0ff */
[----:B------:R-:W-:-:S02]  /*4040*/  @P1 LOP3.LUT R9, R9, 0x80000000, RZ, 0x3c, !PT ;  /* 0x8000000009091812 */ /* 0x000fc400078e3cff */
[----:B------:R-:W-:Y:S01]  /*4050*/  SHF.R.U64 R44, R44, 0xa, R3 ;  /* 0x0000000a2c2c7819 */ /* 0x000fe20000001203 */
[----:B------:R-:W-:-:S03]  /*4060*/  IMAD.SHL.U32 R7, R7, 0x100000, RZ ;  /* 0x0010000007077824 */ /* 0x000fc600078e00ff */
[----:B------:R-:W-:-:S03]  /*4070*/  IADD3 R44, P2, R44, 0x1, RZ ;  /* 0x000000012c2c7810 */ /* 0x000fc60007f5e0ff */
[----:B------:R-:W-:Y:S01]  /*4080*/  @P0 IMAD.MOV R5, RZ, RZ, -R5 ;  /* 0x000000ffff050224 */ /* 0x000fe200078e0a05 */
[----:B------:R-:W-:-:S04]  /*4090*/  LEA.HI.X R3, R3, RZ, RZ, 0x16, P2 ;  /* 0x000000ff03037211 */ /* 0x000fc800010fb4ff */
[--C-:B------:R-:W-:Y:S02]  /*40a0*/  SHF.R.U64 R44, R44, 0x1, R3.reuse ;  /* 0x000000012c2c7819 */ /* 0x100fe40000001203 */
[----:B------:R-:W-:Y:S02]  /*40b0*/  SHF.R.U32.HI R2, RZ, 0x1, R3 ;  /* 0x00000001ff027819 */ /* 0x000fe40000011603 */
[----:B------:R-:W-:-:S04]  /*40c0*/  IADD3 R44, P2, P3, R44, -UR4, RZ ;  /* 0x800000042c2c7c10 */ /* 0x000fc8000fb5e0ff */
[----:B------:R-:W-:-:S04]  /*40d0*/  IADD3.X R0, R2, 0x3fe00000, ~R7, P2, P3 ;  /* 0x3fe0000002007810 */ /* 0x000fc800017e6c07 */
[----:B------:R-:W-:Y:S02]  /*40e0*/  LOP3.LUT R45, R0, R9, RZ, 0xfc, !PT ;  /* 0x00000009002d7212 */ /* 0x000fe400078efcff */
.L_x_233:
[----:B------:R-:W-:Y:S01]  /*40f0*/  IMAD.MOV.U32 R39, RZ, RZ, 0x0 ;  /* 0x00000000ff277424 */ /* 0x000fe200078e00ff */
[----:B------:R-:W-:-:S03]  /*4100*/  MOV R0, R5 ;  /* 0x0000000500007202 */ /* 0x000fc60000000f00 */
[----:B------:R-:W-:Y:S05]  /*4110*/  RET.REL.NODEC R38 `(_ZN2at6native60_GLOBAL__N__2075b504_27_DistributionCauchyKernel_cu_d62eea8743distribution_elementwise_grid_stride_kernelIdLi2EZNS0_9templates4cuda21uniform_and_transformIddPNS_17CUDAGeneratorImplEZZZNS4_13cauchy_kernelIS7_EEvRNS_18TensorIteratorBaseEddT_ENKUlvE_clEvENKUlvE_clEvEUldE_EEvSA_T1_T2_EUlP24curandStatePhilox4_32_10E0_ZNS1_27distribution_nullary_kernelIdd6float4S7_SJ_SE_EEvSA_SG_RKT3_T4_EUlidE0_EEvlNS_15PhiloxCudaStateESF_SG_) ;  /* 0xffffbee026007950 */ /* 0x000fea0003c3ffff */
.L_x_237:
        /* <DEDUP_REMOVED lines=14> */
.L_x_342:


//--------------------- .text._ZN2at6native60_GLOBAL__N__2075b504_27_DistributionCauchyKernel_cu_d62eea8743distribution_elementwise_grid_stride_kernelIdLi2EZNS0_9templates4cuda21uniform_and_transformIddPNS_17CUDAGeneratorImplEZZZNS4_13cauchy_kernelIS7_EEvRNS_18TensorIteratorBaseEddT_ENKUlvE_clEvENKUlvE_clEvEUldE_EEvSA_T1_T2_EUlP24curandStatePhilox4_32_10E0_ZNS1_27distribution_nullary_kernelIdd6float4S7_SJ_SE_EEvSA_SG_RKT3_T4_EUlidE_EEvlNS_15PhiloxCudaStateESF_SG_ --------------------------
	.section	.text._ZN2at6native60_GLOBAL__N__2075b504_27_DistributionCauchyKernel_cu_d62eea8743distribution_elementwise_grid_stride_kernelIdLi2EZNS0_9templates4cuda21uniform_and_transformIddPNS_17CUDAGeneratorImplEZZZNS4_13cauchy_kernelIS7_EEvRNS_18TensorIteratorBaseEddT_ENKUlvE_clEvENKUlvE_clEvEUldE_EEvSA_T1_T2_EUlP24curandStatePhilox4_32_10E0_ZNS1_27distribution_nullary_kernelIdd6float4S7_SJ_SE_EEvSA_SG_RKT3_T4_EUlidE_EEvlNS_15PhiloxCudaStateESF_SG_,"ax",@progbits
	.sectioninfo	@"SHI_REGISTERS=50"
	.align	128
.text._ZN2at6native60_GLOBAL__N__2075b504_27_DistributionCauchyKernel_cu_d62eea8743distribution_elementwise_grid_stride_kernelIdLi2EZNS0_9templates4cuda21uniform_and_transformIddPNS_17CUDAGeneratorImplEZZZNS4_13cauchy_kernelIS7_EEvRNS_18TensorIteratorBaseEddT_ENKUlvE_clEvENKUlvE_clEvEUldE_EEvSA_T1_T2_EUlP24curandStatePhilox4_32_10E0_ZNS1_27distribution_nullary_kernelIdd6float4S7_SJ_SE_EEvSA_SG_RKT3_T4_EUlidE_EEvlNS_15PhiloxCudaStateESF_SG_:
        .type           _ZN2at6native60_GLOBAL__N__2075b504_27_DistributionCauchyKernel_cu_d62eea8743distribution_elementwise_grid_stride_kernelIdLi2EZNS0_9templates4cuda21uniform_and_transformIddPNS_17CUDAGeneratorImplEZZZNS4_13cauchy_kernelIS7_EEvRNS_18TensorIteratorBaseEddT_ENKUlvE_clEvENKUlvE_clEvEUldE_EEvSA_T1_T2_EUlP24curandStatePhilox4_32_10E0_ZNS1_27distribution_nullary_kernelIdd6float4S7_SJ_SE_EEvSA_SG_RKT3_T4_EUlidE_EEvlNS_15PhiloxCudaStateESF_SG_,@function
        .size           _ZN2at6native60_GLOBAL__N__2075b504_27_DistributionCauchyKernel_cu_d62eea8743distribution_elementwise_grid_stride_kernelIdLi2EZNS0_9templates4cuda21uniform_and_transformIddPNS_17CUDAGeneratorImplEZZZNS4_13cauchy_kernelIS7_EEvRNS_18TensorIteratorBaseEddT_ENKUlvE_clEvENKUlvE_clEvEUldE_EEvSA_T1_T2_EUlP24curandStatePhilox4_32_10E0_ZNS1_27distribution_nullary_kernelIdd6float4S7_SJ_SE_EEvSA_SG_RKT3_T4_EUlidE_EEvlNS_15PhiloxCudaStateESF_SG_,(.L_x_345 - _ZN2at6native60_GLOBAL__N__2075b504_27_DistributionCauchyKernel_cu_d62eea8743distribution_elementwise_grid_stride_kernelIdLi2EZNS0_9templates4cuda21uniform_and_transformIddPNS_17CUDAGeneratorImplEZZZNS4_13cauchy_kernelIS7_EEvRNS_18TensorIteratorBaseEddT_ENKUlvE_clEvENKUlvE_clEvEUldE_EEvSA_T1_T2_EUlP24curandStatePhilox4_32_10E0_ZNS1_27distribution_nullary_kernelIdd6float4S7_SJ_SE_EEvSA_SG_RKT3_T4_EUlidE_EEvlNS_15PhiloxCudaStateESF_SG_)
        .other          _ZN2at6native60_GLOBAL__N__2075b504_27_DistributionCauchyKernel_cu_d62eea8743distribution_elementwise_grid_stride_kernelIdLi2EZNS0_9templates4cuda21uniform_and_transformIddPNS_17CUDAGeneratorImplEZZZNS4_13cauchy_kernelIS7_EEvRNS_18TensorIteratorBaseEddT_ENKUlvE_clEvENKUlvE_clEvEUldE_EEvSA_T1_T2_EUlP24curandStatePhilox4_32_10E0_ZNS1_27distribution_nullary_kernelIdd6float4S7_SJ_SE_EEvSA_SG_RKT3_T4_EUlidE_EEvlNS_15PhiloxCudaStateESF_SG_,@"STO_CUDA_ENTRY STV_DEFAULT"
_ZN2at6native60_GLOBAL__N__2075b504_27_DistributionCauchyKernel_cu_d62eea8743distribution_elementwise_grid_stride_kernelIdLi2EZNS0_9templates4cuda21uniform_and_transformIddPNS_17CUDAGeneratorImplEZZZNS4_13cauchy_kernelIS7_EEvRNS_18TensorIteratorBaseEddT_ENKUlvE_clEvENKUlvE_clEvEUldE_EEvSA_T1_T2_EUlP24curandStatePhilox4_32_10E0_ZNS1_27distribution_nullary_kernelIdd6float4S7_SJ_SE_EEvSA_SG_RKT3_T4_EUlidE_EEvlNS_15PhiloxCudaStateESF_SG_:
        /* <DEDUP_REMOVED lines=11> */
[----:B------:R-:W-:Y:S01]  /*00b0*/  IMAD.MOV.U32 R19, RZ, RZ, RZ ;  /* 0x000000ffff137224 */ /* 0x000fe200078e00ff */
        /* <DEDUP_REMOVED lines=10> */
[--C-:B------:R-:W-:Y:S02]  /*0160*/  IMAD.MOV.U32 R26, RZ, RZ, R18.reuse ;  /* 0x000000ffff1a7224 */ /* 0x100fe400078e0012 */
[----:B------:R-:W-:Y:S02]  /*0170*/  IMAD.MOV.U32 R20, RZ, RZ, R18 ;  /* 0x000000ffff147224 */ /* 0x000fe400078e0012 */
        /* <DEDUP_REMOVED lines=63> */
[----:B------:R-:W-:Y:S05]  /*0570*/  CALL.REL.NOINC `($__internal_13_$__cuda_sm20_div_s64) ;  /* 0x000011e000007944 */ /* 0x000fea0003c00000 */
[----:B------:R-:W-:Y:S05]  /*0580*/  BRA `(.L_x_239) ;  /* 0x0000016000007947 */ /* 0x000fea0003800000 */
.L_x_238:
        /* <DEDUP_REMOVED lines=22> */
.L_x_239:
        /* <DEDUP_REMOVED lines=11> */
[----:B------:R-:W-:Y:S01]  /*07a0*/  SHF.L.U64.HI R16, R2, 0x1, R3 ;  /* 0x0000000102107819 */ /* 0x000fe20000010203 */
[----:B------:R-:W-:Y:S01]  /*07b0*/  IMAD R3, R8, -0x326172a9, RZ ;  /* 0xcd9e8d5708037824 */ /* 0x000fe200078e02ff */
[----:B------:R-:W-:Y:S02]  /*07c0*/  IADD3 R2, R22, -0x700cb87f, RZ ;  /* 0x8ff3478116027810 */ /* 0x000fe40007ffe0ff */
[----:B------:R-:W-:-:S13]  /*07d0*/  ISETP.GE.AND.EX P0, PT, R27, R16, PT, P0 ;  /* 0x000000101b00720c */ /* 0x000fda0003f06300 */
[----:B------:R-:W-:Y:S05]  /*07e0*/  @P0 EXIT ;  /* 0x000000000000094d */ /* 0x000fea0003800000 */
[----:B------:R-:W-:Y:S01]  /*07f0*/  IMAD R0, R0, -0x2daee0ad, RZ ;  /* 0xd2511f5300007824 */ /* 0x000fe200078e02ff */
[----:B------:R-:W-:Y:S01]  /*0800*/  IADD3 R15, R23, -0x695add53, RZ ;  /* 0x96a522ad170f7810 */ /* 0x000fe20007ffe0ff */
[----:B------:R-:W-:Y:S01]  /*0810*/  IMAD.WIDE.U32 R10, R9, -0x326172a9, RZ ;  /* 0xcd9e8d57090a7825 */ /* 0x000fe200078e00ff */
[----:B------:R-:W-:Y:S02]  /*0820*/  LOP3.LUT R5, R3, R2, RZ, 0x3c, !PT ;  /* 0x0000000203057212 */ /* 0x000fe400078e3cff */
[----:B------:R-:W-:Y:S01]  /*0830*/  LOP3.LUT R3, R0, R15, RZ, 0x3c, !PT ;  /* 0x0000000f00037212 */ /* 0x000fe200078e3cff */
[----:B------:R-:W-:Y:S01]  /*0840*/  IMAD.HI.U32 R36, R18, -0x2daee0ad, RZ ;  /* 0xd2511f5312247827 */ /* 0x000fe200078e00ff */
[----:B------:R-:W-:Y:S02]  /*0850*/  LOP3.LUT R0, R5, R11, RZ, 0x3c, !PT ;  /* 0x0000000b05007212 */ /* 0x000fe400078e3cff */
[----:B------:R-:W-:Y:S02]  /*0860*/  SHF.R.U64 R14, R6, 0x2, R7 ;  /* 0x00000002060e7819 */ /* 0x000fe40000001207 */
[----:B------:R-:W-:-:S02]  /*0870*/  LOP3.LUT R36, R3, R36, RZ, 0x3c, !PT ;  /* 0x0000002403247212 */ /* 0x000fc400078e3cff */
[----:B------:R-:W-:Y:S02]  /*0880*/  LOP3.LUT R13, R6, 0x3, RZ, 0xc0, !PT ;  /* 0x00000003060d7812 */ /* 0x000fe400078ec0ff */
.L_x_258:
        /* <DEDUP_REMOVED lines=13> */
.L_x_241:
[----:B------:R-:W-:Y:S05]  /*0960*/  BSYNC B0 ;  /* 0x0000000000007941 */ /* 0x000fea0003800000 */
.L_x_240:
        /* <DEDUP_REMOVED lines=12> */
[C---:B------:R-:W-:Y:S02]  /*0a30*/  IADD3 R9, R22.reuse, 0x3c6ef372, RZ ;  /* 0x3c6ef37216097810 */ /* 0x040fe40007ffe0ff */
        /* <DEDUP_REMOVED lines=27> */
[----:B------:R-:W-:Y:S02]  /*0bf0*/  IADD3 R7, R22, -0xe443238, RZ ;  /* 0xf1bbcdc816077810 */ /* 0x000fe40007ffe0ff */
        /* <DEDUP_REMOVED lines=8> */
[----:B------:R-:W-:Y:S01]  /*0c80*/  IMAD.HI.U32 R11, R18, -0x2daee0ad, RZ ;  /* 0xd2511f53120b7827 */ /* 0x000fe200078e00ff */
[----:B------:R-:W-:-:S04]  /*0c90*/  LOP3.LUT R12, R25, R4, R5, 0x96, !PT ;  /* 0x00000004190c7212 */ /* 0x000fc800078e9605 */
[----:B------:R-:W-:Y:S01]  /*0ca0*/  LOP3.LUT R11, R11, R2, R15, 0x96, !PT ;  /* 0x000000020b0b7212 */ /* 0x000fe200078e960f */
[----:B------:R-:W-:Y:S01]  /*0cb0*/  IMAD.MOV.U32 R2, RZ, RZ, R10 ;  /* 0x000000ffff027224 */ /* 0x000fe200078e000a */
[----:B------:R-:W-:Y:S05]  /*0cc0*/  @!P0 BRA `(.L_x_242) ;  /* 0x000000b000008947 */ /* 0x000fea0003800000 */
[----:B------:R-:W-:-:S13]  /*0cd0*/  ISETP.NE.AND P0, PT, R13, 0x2, PT ;  /* 0x000000020d00780c */ /* 0x000fda0003f05270 */
[----:B------:R-:W-:Y:S05]  /*0ce0*/  @!P0 BRA `(.L_x_243) ;  /* 0x0000007000008947 */ /* 0x000fea0003800000 */
[----:B------:R-:W-:Y:S01]  /*0cf0*/  ISETP.NE.AND P0, PT, R13, 0x3, PT ;  /* 0x000000030d00780c */ /* 0x000fe20003f05270 */
[----:B------:R-:W-:Y:S02]  /*0d00*/  IMAD.MOV.U32 R2, RZ, RZ, R3 ;  /* 0x000000ffff027224 */ /* 0x000fe400078e0003 */
[----:B------:R-:W-:-:S10]  /*0d10*/  IMAD.MOV.U32 R36, RZ, RZ, R12 ;  /* 0x000000ffff247224 */ /* 0x000fd400078e000c */
[----:B------:R-:W-:Y:S05]  /*0d20*/  @!P0 BRA `(.L_x_242) ;  /* 0x0000005000008947 */ /* 0x000fea0003800000 */
[----:B------:R-:W-:Y:S02]  /*0d30*/  IMAD.MOV.U32 R2, RZ, RZ, R0 ;  /* 0x000000ffff027224 */ /* 0x000fe400078e0000 */
[----:B------:R-:W-:Y:S01]  /*0d40*/  IMAD.MOV.U32 R36, RZ, RZ, R10 ;  /* 0x000000ffff247224 */ /* 0x000fe200078e000a */
[----:B------:R-:W-:Y:S05]  /*0d50*/  BRA `(.L_x_242) ;  /* 0x0000002000007947 */ /* 0x000fea0003800000 */
.L_x_243:
[----:B------:R-:W-:Y:S02]  /*0d60*/  IMAD.MOV.U32 R2, RZ, RZ, R36 ;  /* 0x000000ffff027224 */ /* 0x000fe400078e0024 */
[----:B------:R-:W-:-:S03]  /*0d70*/  IMAD.MOV.U32 R36, RZ, RZ, R3 ;  /* 0x000000ffff247224 */ /* 0x000fc600078e0003 */
.L_x_242:
        /* <DEDUP_REMOVED lines=8> */
[----:B------:R-:W-:Y:S01]  /*0e00*/  BSSY B1, `(.L_x_246) ;  /* 0x0000018000017945 */ /* 0x000fe20003800000 */
[----:B0-----:R-:W-:-:S04]  /*0e10*/  FFMA.FTZ R0, R2, R3, 1.1641532182693481445e-10 ;  /* 0x2f00000002007423 */ /* 0x001fc80000010003 */
[----:B------:R-:W-:-:S04]  /*0e20*/  FMUL.FTZ R0, R0, 1 ;  /* 0x3f80000000007820 */ /* 0x000fc80000410000 */
[----:B------:R-:W0:Y:S02]  /*0e30*/  F2F.F64.F32 R8, R0 ;  /* 0x0000000000087310 */ /* 0x000e240000201800 */
        /* <DEDUP_REMOVED lines=12> */
[----:B0-----:R-:W-:Y:S01]  /*0f00*/  IMAD.MOV.U32 R2, RZ, RZ, R8 ;  /* 0x000000ffff027224 */ /* 0x001fe200078e0008 */
[----:B------:R-:W-:-:S04]  /*0f10*/  MOV R36, 0xf30 ;  /* 0x00000f3000247802 */ /* 0x000fc80000000f00 */
[----:B-1----:R-:W-:Y:S05]  /*0f20*/  CALL.REL.NOINC `($_ZN2at6native60_GLOBAL__N__2075b504_27_DistributionCauchyKernel_cu_d62eea8743distribution_elementwise_grid_stride_kernelIdLi2EZNS0_9templates4cuda21uniform_and_transformIddPNS_17CUDAGeneratorImplEZZZNS4_13cauchy_kernelIS7_EEvRNS_18TensorIteratorBaseEddT_ENKUlvE_clEvENKUlvE_clEvEUldE_EEvSA_T1_T2_EUlP24curandStatePhilox4_32_10E0_ZNS1_27distribution_nullary_kernelIdd6float4S7_SJ_SE_EEvSA_SG_RKT3_T4_EUlidE_EEvlNS_15PhiloxCudaStateESF_SG_$__internal_trig_reduction_slowpathd) ;  /* 0x00000cd000007944 */ /* 0x002fea0003c00000 */
[----:B------:R-:W-:Y:S02]  /*0f30*/  IMAD.MOV.U32 R42, RZ, RZ, R2 ;  /* 0x000000ffff2a7224 */ /* 0x000fe400078e0002 */
[----:B------:R-:W-:Y:S01]  /*0f40*/  IMAD.MOV.U32 R43, RZ, RZ, R3 ;  /* 0x000000ffff2b7224 */ /* 0x000fe200078e0003 */
[----:B------:R-:W-:Y:S05]  /*0f50*/  BRA `(.L_x_248) ;  /* 0x0000002000007947 */ /* 0x000fea0003800000 */
.L_x_247:
[----:B------:R0:W1:Y:S01]  /*0f60*/  DMUL R42, RZ, R8 ;  /* 0x00000008ff2a7228 */ /* 0x0000620000000000 */
[----:B------:R-:W-:-:S05]  /*0f70*/  IMAD.MOV.U32 R0, RZ, RZ, RZ ;  /* 0x000000ffff007224 */ /* 0x000fca00078e00ff */
.L_x_248:
[----:B------:R-:W-:Y:S05]  /*0f80*/  BSYNC B1 ;  /* 0x0000000000017941 */ /* 0x000fea0003800000 */
.L_x_246:
[----:B-1----:R-:W1:Y:S01]  /*0f90*/  DMUL R4, R42, R42 ;  /* 0x0000002a2a047228 */ /* 0x002e620000000000 */
[----:B0-----:R-:W-:Y:S01]  /*0fa0*/  IMAD.MOV.U32 R2, RZ, RZ, 0x2799bcb9 ;  /* 0x2799bcb9ff027424 */ /* 0x001fe200078e00ff */
[----:B------:R-:W-:Y:S01]  /*0fb0*/  LOP3.LUT R6, R0, 0x1, RZ, 0xc0, !PT ;  /* 0x0000000100067812 */ /* 0x000fe200078ec0ff */
[----:B------:R-:W-:Y:S01]  /*0fc0*/  IMAD.MOV.U32 R3, RZ, RZ, 0x3ee48dac ;  /* 0x3ee48dacff037424 */ /* 0x000fe200078e00ff */
[----:B------:R-:W-:Y:S01]  /*0fd0*/  BSSY B1, `(.L_x_249) ;  /* 0x0000021000017945 */ /* 0x000fe20003800000 */
[----:B------:R-:W-:Y:S01]  /*0fe0*/  IMAD R0, R26, c[0x0][0x190], RZ ;  /* 0x000064001a007a24 */ /* 0x000fe200078e02ff */
[----:B------:R-:W-:-:S03]  /*0ff0*/  ISETP.NE.U32.AND P0, PT, R6, 0x1, PT ;  /* 0x000000010600780c */ /* 0x000fc60003f05070 */
[----:B-1----:R-:W0:Y:S01]  /*1000*/  DFMA R2, R4, R2, c[0x2][0x28] ;  /* 0x00800a000402762b */ /* 0x002e220000000002 */
[----:B------:R-:W-:-:S05]  /*1010*/  IADD3 R6, P1, R0, c[0x0][0x188], RZ ;  /* 0x0000620000067a10 */ /* 0x000fca0007f3e0ff */
        /* <DEDUP_REMOVED lines=14> */
[----:B0-----:R-:W-:Y:S02]  /*1100*/  IMAD.MOV.U32 R4, RZ, RZ, c[0x0][0x1a0] ;  /* 0x00006800ff047624 */ /* 0x001fe400078e00ff */
[----:B------:R-:W-:Y:S02]  /*1110*/  IMAD.MOV.U32 R5, RZ, RZ, c[0x0][0x1a4] ;  /* 0x00006900ff057624 */ /* 0x000fe400078e00ff */
        /* <DEDUP_REMOVED lines=12> */
.L_x_250:
[----:B------:R-:W-:Y:S05]  /*11e0*/  BSYNC B1 ;  /* 0x0000000000017941 */ /* 0x000fea0003800000 */
.L_x_249:
[----:B-1----:R-:W1:Y:S01]  /*11f0*/  DFMA R4, R40, R4, c[0x0][0x198] ;  /* 0x000066002804762b */ /* 0x002e620000000004 */
[----:B------:R-:W-:-:S06]  /*1200*/  LEA.HI.X.SX32 R7, R0, c[0x0][0x18c], 0x1, P1 ;  /* 0x0000630000077a11 */ /* 0x000fcc00008f0eff */
[----:B-1----:R1:W-:Y:S04]  /*1210*/  STG.E.64 [R6.64], R4 ;  /* 0x0000000406007986 */ /* 0x0023e8000c101b08 */
.L_x_245:
[----:B------:R-:W-:Y:S05]  /*1220*/  BSYNC B0 ;  /* 0x0000000000007941 */ /* 0x000fea0003800000 */
.L_x_244:
[----:B0-----:R-:W-:-:S04]  /*1230*/  IMAD.MOV.U32 R8, RZ, RZ, c[0x0][0x0] ;  /* 0x00000000ff087624 */ /* 0x001fc800078e00ff */
[----:B------:R-:W-:-:S05]  /*1240*/  IMAD R8, R8, c[0x0][0xc], RZ ;  /* 0x0000030008087a24 */ /* 0x000fca00078e02ff */
[----:B-1----:R-:W-:-:S04]  /*1250*/  IADD3 R6, P1, R8, R26, RZ ;  /* 0x0000001a08067210 */ /* 0x002fc80007f3e0ff */
[----:B------:R-:W-:Y:S01]  /*1260*/  ISETP.GE.U32.AND P0, PT, R6, c[0x0][0x160], PT ;  /* 0x0000580006007a0c */ /* 0x000fe20003f06070 */
[----:B------:R-:W-:-:S05]  /*1270*/  IMAD.X R0, RZ, RZ, R27, P1 ;  /* 0x000000ffff007224 */ /* 0x000fca00008e061b */
[----:B------:R-:W-:-:S13]  /*1280*/  ISETP.GE.AND.EX P0, PT, R0, c[0x0][0x164], PT, P0 ;  /* 0x0000590000007a0c */ /* 0x000fda0003f06300 */
[----:B------:R-:W-:Y:S05]  /*1290*/  @P0 BRA `(.L_x_251) ;  /* 0x0000040000000947 */ /* 0x000fea0003800000 */
[----:B------:R-:W-:Y:S01]  /*12a0*/  FMUL.FTZ R10, R10, 1 ;  /* 0x3f8000000a0a7820 */ /* 0x000fe20000410000 */
[----:B------:R-:W-:Y:S03]  /*12b0*/  BSSY B0, `(.L_x_252) ;  /* 0x0000015000007945 */ /* 0x000fe60003800000 */
        /* <DEDUP_REMOVED lines=13> */
[----:B-1----:R-:W-:Y:S01]  /*1390*/  IMAD.MOV.U32 R2, RZ, RZ, R4 ;  /* 0x000000ffff027224 */ /* 0x002fe200078e0004 */
[----:B0-----:R-:W-:Y:S01]  /*13a0*/  MOV R36, 0x13d0 ;  /* 0x000013d000247802 */ /* 0x001fe20000000f00 */
[----:B------:R-:W-:-:S03]  /*13b0*/  IMAD.MOV.U32 R9, RZ, RZ, R5 ;  /* 0x000000ffff097224 */ /* 0x000fc600078e0005 */
[----:B------:R-:W-:Y:S05]  /*13c0*/  CALL.REL.NOINC `($_ZN2at6native60_GLOBAL__N__2075b504_27_DistributionCauchyKernel_cu_d62eea8743distribution_elementwise_grid_stride_kernelIdLi2EZNS0_9templates4cuda21uniform_and_transformIddPNS_17CUDAGeneratorImplEZZZNS4_13cauchy_kernelIS7_EEvRNS_18TensorIteratorBaseEddT_ENKUlvE_clEvENKUlvE_clEvEUldE_EEvSA_T1_T2_EUlP24curandStatePhilox4_32_10E0_ZNS1_27distribution_nullary_kernelIdd6float4S7_SJ_SE_EEvSA_SG_RKT3_T4_EUlidE_EEvlNS_15PhiloxCudaStateESF_SG_$__internal_trig_reduction_slowpathd) ;  /* 0x0000083000007944 */ /* 0x000fea0003c00000 */
[----:B------:R-:W-:Y:S05]  /*13d0*/  BRA `(.L_x_254) ;  /* 0x0000002000007947 */ /* 0x000fea0003800000 */
.L_x_253:
[----:B------:R0:W1:Y:S01]  /*13e0*/  DMUL R2, RZ, R4 ;  /* 0x00000004ff027228 */ /* 0x0000620000000000 */
[----:B------:R-:W-:-:S05]  /*13f0*/  IMAD.MOV.U32 R0, RZ, RZ, RZ ;  /* 0x000000ffff007224 */ /* 0x000fca00078e00ff */
.L_x_254:
[----:B------:R-:W-:Y:S05]  /*1400*/  BSYNC B0 ;  /* 0x0000000000007941 */ /* 0x000fea0003800000 */
.L_x_252:
[----:B01----:R-:W0:Y:S01]  /*1410*/  DMUL R4, R2, R2 ;  /* 0x0000000202047228 */ /* 0x003e220000000000 */
[----:B------:R-:W-:Y:S01]  /*1420*/  IMAD.MOV.U32 R36, RZ, RZ, 0x2799bcb9 ;  /* 0x2799bcb9ff247424 */ /* 0x000fe200078e00ff */
[----:B------:R-:W-:Y:S01]  /*1430*/  LOP3.LUT R9, R0, 0x1, RZ, 0xc0, !PT ;  /* 0x0000000100097812 */ /* 0x000fe200078ec0ff */
[----:B------:R-:W-:Y:S01]  /*1440*/  IMAD.MOV.U32 R37, RZ, RZ, 0x3ee48dac ;  /* 0x3ee48dacff257424 */ /* 0x000fe200078e00ff */
[----:B------:R-:W-:Y:S01]  /*1450*/  BSSY B0, `(.L_x_255) ;  /* 0x0000021000007945 */ /* 0x000fe20003800000 */
[----:B------:R-:W-:Y:S01]  /*1460*/  IMAD R0, R6, c[0x0][0x190], RZ ;  /* 0x0000640006007a24 */ /* 0x000fe200078e02ff */
        /* <DEDUP_REMOVED lines=14> */
[----:B0-----:R0:W1:Y:S02]  /*1550*/  DFMA R6, R4, R36, c[0x2][0x90] ;  /* 0x008024000406762b */ /* 0x0010640000000024 */
[----:B0-----:R-:W-:-:S04]  /*1560*/  IADD3 R36, P1, R0, c[0x0][0x188], RZ ;  /* 0x0000620000247a10 */ /* 0x001fc80007f3e0ff */
[----:B-1----:R0:W1:Y:S02]  /*1570*/  DMUL R6, R4, R6 ;  /* 0x0000000604067228 */ /* 0x0020640000000000 */
        /* <DEDUP_REMOVED lines=14> */
.L_x_256:
[----:B------:R-:W-:Y:S05]  /*1660*/  BSYNC B0 ;  /* 0x0000000000007941 */ /* 0x000fea0003800000 */
.L_x_255:
[----:B-1----:R-:W1:Y:S01]  /*1670*/  DFMA R4, R44, R4, c[0x0][0x198] ;  /* 0x000066002c04762b */ /* 0x002e620000000004 */
[----:B------:R-:W-:-:S06]  /*1680*/  LEA.HI.X.SX32 R37, R0, c[0x0][0x18c], 0x1, P1 ;  /* 0x0000630000257a11 */ /* 0x000fcc00008f0eff */
[----:B-1----:R1:W-:Y:S04]  /*1690*/  STG.E.64 [R36.64], R4 ;  /* 0x0000000424007986 */ /* 0x0023e8000c101b08 */
.L_x_251:
[----:B------:R-:W-:Y:S01]  /*16a0*/  LEA R26, P0, R8, R26, 0x1 ;  /* 0x0000001a081a7211 */ /* 0x000fe200078008ff */
[----:B------:R-:W-:Y:S01]  /*16b0*/  WARPSYNC 0xffffffff ;  /* 0xffffffff00007948 */ /* 0x000fe20003800000 */
[----:B------:R-:W-:Y:S01]  /*16c0*/  BAR.SYNC.DEFER_BLOCKING 0x0 ;  /* 0x0000000000007b1d */ /* 0x000fe20000010000 */
[----:B------:R-:W-:Y:S02]  /*16d0*/  IMAD.MOV.U32 R10, RZ, RZ, R24 ;  /* 0x000000ffff0a7224 */ /* 0x000fe400078e0018 */
[----:B------:R-:W-:Y:S01]  /*16e0*/  IMAD.X R27, RZ, RZ, R27, P0 ;  /* 0x000000ffff1b7224 */ /* 0x000fe200000e061b */
[----:B------:R-:W-:Y:S01]  /*16f0*/  ISETP.GE.U32.AND P0, PT, R26, R17, PT ;  /* 0x000000111a00720c */ /* 0x000fe20003f06070 */
[----:B------:R-:W-:Y:S02]  /*1700*/  IMAD.MOV.U32 R0, RZ, RZ, R12 ;  /* 0x000000ffff007224 */ /* 0x000fe400078e000c */
[----:B-1----:R-:W-:Y:S01]  /*1710*/  IMAD.MOV.U32 R36, RZ, RZ, R11 ;  /* 0x000000ffff247224 */ /* 0x002fe200078e000b */
[----:B------:R-:W-:-:S13]  /*1720*/  ISETP.GE.AND.EX P0, PT, R27, R16, PT, P0 ;  /* 0x000000101b00720c */ /* 0x000fda0003f06300 */
[----:B------:R-:W-:Y:S01]  /*1730*/  @P0 CALL.REL.NOINC `(.L_x_257) ;  /* 0x0000001000000944 */ /* 0x000fe20003c00000 */
[----:B------:R-:W-:Y:S05]  /*1740*/  BRA `(.L_x_258) ;  /* 0xfffff14000007947 */ /* 0x000fea000383ffff */
.L_x_257:
[----:B------:R-:W-:Y:S05]  /*1750*/  EXIT ;  /* 0x000000000000794d */ /* 0x000fea0003800000 */
        .weak           $__internal_13_$__cuda_sm20_div_s64
        .type           $__internal_13_$__cuda_sm20_div_s64,@function
        .size           $__internal_13_$__cuda_sm20_div_s64,($_ZN2at6native60_GLOBAL__N__2075b504_27_DistributionCauchyKernel_cu_d62eea8743distribution_elementwise_grid_stride_kernelIdLi2EZNS0_9templates4cuda21uniform_and_transformIddPNS_17CUDAGeneratorImplEZZZNS4_13cauchy_kernelIS7_EEvRNS_18TensorIteratorBaseEddT_ENKUlvE_clEvENKUlvE_clEvEUldE_EEvSA_T1_T2_EUlP24curandStatePhilox4_32_10E0_ZNS1_27distribution_nullary_kernelIdd6float4S7_SJ_SE_EEvSA_SG_RKT3_T4_EUlidE_EEvlNS_15PhiloxCudaStateESF_SG_$__internal_trig_reduction_slowpathd - $__internal_13_$__cuda_sm20_div_s64)
$__internal_13_$__cuda_sm20_div_s64:
        /* <DEDUP_REMOVED lines=30> */
[----:B------:R-:W-:-:S03]  /*1940*/  IADD3 R4, P3, R3, R4, RZ ;  /* 0x0000000403047210 */ /* 0x000fc60007f7e0ff */
[----:B------:R-:W-:Y:S02]  /*1950*/  IMAD.X R12, RZ, RZ, ~UR7, P4 ;  /* 0x80000007ff0c7e24 */ /* 0x000fe4000a0e06ff */
[----:B------:R-:W-:Y:S02]  /*1960*/  IMAD.X R11, R2, 0x1, R11, P0 ;  /* 0x00000001020b7824 */ /* 0x000fe400000e060b */
[----:B------:R-:W-:Y:S01]  /*1970*/  IMAD.HI.U32 R2, R4, R5, RZ ;  /* 0x0000000504027227 */ /* 0x000fe200078e00ff */
[----:B------:R-:W-:Y:S02]  /*1980*/  SEL R12, R12, UR7, !P1 ;  /* 0x000000070c0c7c07 */ /* 0x000fe4000c800000 */
[----:B------:R-:W-:Y:S01]  /*1990*/  IADD3.X R11, RZ, RZ, R11, P3, P2 ;  /* 0x000000ffff0b7210 */ /* 0x000fe20001fe440b */
[----:B------:R-:W-:-:S04]  /*19a0*/  IMAD.MOV.U32 R3, RZ, RZ, RZ ;  /* 0x000000ffff037224 */ /* 0x000fc800078e00ff */
        /* <DEDUP_REMOVED lines=9> */
[----:B------:R-:W-:Y:S02]  /*1a40*/  IADD3 R2, P0, -R2, R5, RZ ;  /* 0x0000000502027210 */ /* 0x000fe40007f1e1ff */
[----:B------:R-:W-:-:S03]  /*1a50*/  IADD3 R5, P3, R4, 0x1, RZ ;  /* 0x0000000104057810 */ /* 0x000fc60007f7e0ff */
        /* <DEDUP_REMOVED lines=25> */
[----:B------:R-:W-:Y:S06]  /*1bf0*/  RET.REL.NODEC R10 `(_ZN2at6native60_GLOBAL__N__2075b504_27_DistributionCauchyKernel_cu_d62eea8743distribution_elementwise_grid_stride_kernelIdLi2EZNS0_9templates4cuda21uniform_and_transformIddPNS_17CUDAGeneratorImplEZZZNS4_13cauchy_kernelIS7_EEvRNS_18TensorIteratorBaseEddT_ENKUlvE_clEvENKUlvE_clEvEUldE_EEvSA_T1_T2_EUlP24curandStatePhilox4_32_10E0_ZNS1_27distribution_nullary_kernelIdd6float4S7_SJ_SE_EEvSA_SG_RKT3_T4_EUlidE_EEvlNS_15PhiloxCudaStateESF_SG_) ;  /* 0xffffe4000a007950 */ /* 0x000fec0003c3ffff */
        .type           $_ZN2at6native60_GLOBAL__N__2075b504_27_DistributionCauchyKernel_cu_d62eea8743distribution_elementwise_grid_stride_kernelIdLi2EZNS0_9templates4cuda21uniform_and_transformIddPNS_17CUDAGeneratorImplEZZZNS4_13cauchy_kernelIS7_EEvRNS_18TensorIteratorBaseEddT_ENKUlvE_clEvENKUlvE_clEvEUldE_EEvSA_T1_T2_EUlP24curandStatePhilox4_32_10E0_ZNS1_27distribution_nullary_kernelIdd6float4S7_SJ_SE_EEvSA_SG_RKT3_T4_EUlidE_EEvlNS_15PhiloxCudaStateESF_SG_$__internal_trig_reduction_slowpathd,@function
        .size           $_ZN2at6native60_GLOBAL__N__2075b504_27_DistributionCauchyKernel_cu_d62eea8743distribution_elementwise_grid_stride_kernelIdLi2EZNS0_9templates4cuda21uniform_and_transformIddPNS_17CUDAGeneratorImplEZZZNS4_13cauchy_kernelIS7_EEvRNS_18TensorIteratorBaseEddT_ENKUlvE_clEvENKUlvE_clEvEUldE_EEvSA_T1_T2_EUlP24curandStatePhilox4_32_10E0_ZNS1_27distribution_nullary_kernelIdd6float4S7_SJ_SE_EEvSA_SG_RKT3_T4_EUlidE_EEvlNS_15PhiloxCudaStateESF_SG_$__internal_trig_reduction_slowpathd,(.L_x_345 - $_ZN2at6native60_GLOBAL__N__2075b504_27_DistributionCauchyKernel_cu_d62eea8743distribution_elementwise_grid_stride_kernelIdLi2EZNS0_9templates4cuda21uniform_and_transformIddPNS_17CUDAGeneratorImplEZZZNS4_13cauchy_kernelIS7_EEvRNS_18TensorIteratorBaseEddT_ENKUlvE_clEvENKUlvE_clEvEUldE_EEvSA_T1_T2_EUlP24curandStatePhilox4_32_10E0_ZNS1_27distribution_nullary_kernelIdd6float4S7_SJ_SE_EEvSA_SG_RKT3_T4_EUlidE_EEvlNS_15PhiloxCudaStateESF_SG_$__internal_trig_reduction_slowpathd)
$_ZN2at6native60_GLOBAL__N__2075b504_27_DistributionCauchyKernel_cu_d62eea8743distribution_elementwise_grid_stride_kernelIdLi2EZNS0_9templates4cuda21uniform_and_transformIddPNS_17CUDAGeneratorImplEZZZNS4_13cauchy_kernelIS7_EEvRNS_18TensorIteratorBaseEddT_ENKUlvE_clEvENKUlvE_clEvEUldE_EEvSA_T1_T2_EUlP24curandStatePhilox4_32_10E0_ZNS1_27distribution_nullary_kernelIdd6float4S7_SJ_SE_EEvSA_SG_RKT3_T4_EUlidE_EEvlNS_15PhiloxCudaStateESF_SG_$__internal_trig_reduction_slowpathd:
[--C-:B------:R-:W-:Y:S01]  /*1c00*/  SHF.R.U32.HI R7, RZ, 0x14, R9.reuse ;  /* 0x00000014ff077819 */ /* 0x100fe20000011609 */
[----:B------:R-:W-:Y:S02]  /*1c10*/  IMAD.MOV.U32 R3, RZ, RZ, R9 ;  /* 0x000000ffff037224 */ /* 0x000fe400078e0009 */
        /* <DEDUP_REMOVED lines=12> */
[----:B------:R-:W-:-:S04]  /*1ce0*/  ISETP.GT.AND P0, PT, R5, 0xe, PT ;  /* 0x0000000e0500780c */ /* 0x000fc80003f04270 */
[----:B------:R-:W-:-:S04]  /*1cf0*/  SEL R4, R4, 0x12, !P0 ;  /* 0x0000001204047807 */ /* 0x000fc80004000000 */
[----:B------:R-:W-:Y:S02]  /*1d00*/  ISETP.GT.AND P0, PT, R5, R4, PT ;  /* 0x000000040500720c */ /* 0x000fe40003f04270 */
[----:B------:R-:W-:-:S05]  /*1d10*/  IADD3 R5, -R0, 0xf, RZ ;  /* 0x0000000f00057810 */ /* 0x000fca0007ffe1ff */
[----:B------:R-:W-:-:S06]  /*1d20*/  IMAD.MOV.U32 R38, RZ, RZ, R5 ;  /* 0x000000ffff267224 */ /* 0x000fcc00078e0005 */
[----:B------:R-:W-:Y:S05]  /*1d30*/  @P0 BRA `(.L_x_261) ;  /* 0x0000022000000947 */ /* 0x000fea0003800000 */
[----:B------:R-:W-:Y:S01]  /*1d40*/  IMAD.MOV.U32 R40, RZ, RZ, 0x8 ;  /* 0x00000008ff287424 */ /* 0x000fe200078e00ff */
[C---:B------:R-:W-:Y:S01]  /*1d50*/  SHF.L.U64.HI R37, R2.reuse, 0xb, R3 ;  /* 0x0000000b02257819 */ /* 0x040fe20000010203 */
[----:B------:R-:W-:Y:S01]  /*1d60*/  IMAD.SHL.U32 R39, R2, 0x800, RZ ;  /* 0x0000080002277824 */ /* 0x000fe200078e00ff */
[----:B------:R-:W-:Y:S01]  /*1d70*/  CS2R R42, SRZ ;  /* 0x00000000002a7805 */ /* 0x000fe2000001ff00 */
[----:B------:R-:W-:Y:S01]  /*1d80*/  IMAD.WIDE R40, R5, R40, c[0x4][0x120] ;  /* 0x0100480005287625 */ /* 0x000fe200078e0228 */
[----:B------:R-:W-:-:S03]  /*1d90*/  LOP3.LUT R37, R37, 0x80000000, RZ, 0xfc, !PT ;  /* 0x8000000025257812 */ /* 0x000fc600078efcff */
[----:B------:R-:W-:Y:S02]  /*1da0*/  IMAD.MOV.U32 R0, RZ, RZ, R1 ;  /* 0x000000ffff007224 */ /* 0x000fe400078e0001 */
[----:B------:R-:W-:Y:S02]  /*1db0*/  IMAD.MOV.U32 R38, RZ, RZ, R5 ;  /* 0x000000ffff267224 */ /* 0x000fe400078e0005 */
.L_x_262:
[----:B------:R-:W-:Y:S02]  /*1dc0*/  ULDC.64 UR4, c[0x0][0x118] ;  /* 0x0000460000047ab9 */ /* 0x000fe40000000a00 */
[----:B------:R-:W2:Y:S01]  /*1dd0*/  LDG.E.64.CONSTANT R44, [R40.64] ;  /* 0x00000004282c7981 */ /* 0x000ea2000c1e9b00 */
[----:B------:R-:W-:Y:S01]  /*1de0*/  IMAD.MOV.U32 R2, RZ, RZ, R42 ;  /* 0x000000ffff027224 */ /* 0x000fe200078e002a */
[----:B------:R-:W-:Y:S01]  /*1df0*/  IADD3 R38, R38, 0x1, RZ ;  /* 0x0000000126267810 */ /* 0x000fe20007ffe0ff */
[----:B------:R-:W-:-:S04]  /*1e00*/  IMAD.MOV.U32 R3, RZ, RZ, R43 ;  /* 0x000000ffff037224 */ /* 0x000fc800078e002b */
[----:B--2---:R-:W-:-:S04]  /*1e10*/  IMAD.WIDE.U32 R2, P3, R44, R39, R2 ;  /* 0x000000272c027225 */ /* 0x004fc80007860002 */
[C---:B------:R-:W-:Y:S02]  /*1e20*/  IMAD R43, R44.reuse, R37, RZ ;  /* 0x000000252c2b7224 */ /* 0x040fe400078e02ff */
[----:B------:R-:W-:Y:S02]  /*1e30*/  IMAD R42, R45, R39, RZ ;  /* 0x000000272d2a7224 */ /* 0x000fe400078e02ff */
[----:B------:R-:W-:Y:S01]  /*1e40*/  IMAD.MOV.U32 R46, RZ, RZ, R2 ;  /* 0x000000ffff2e7224 */ /* 0x000fe200078e0002 */
        /* <DEDUP_REMOVED lines=9> */
[----:B------:R-:W-:-:S04]  /*1ee0*/  IMAD R44, R45, R37, RZ ;  /* 0x000000252d2c7224 */ /* 0x000fc800078e02ff */
[----:B------:R-:W-:Y:S01]  /*1ef0*/  IMAD.X R2, RZ, RZ, R2, P0 ;  /* 0x000000ffff027224 */ /* 0x000fe200000e0602 */
[----:B------:R-:W-:Y:S02]  /*1f00*/  IADD3.X R42, P1, R44, R3, RZ, P1, !PT ;  /* 0x000000032c2a7210 */ /* 0x000fe40000f3e4ff */
[----:B------:R-:W-:Y:S02]  /*1f10*/  IADD3 R40, P0, R40, 0x8, RZ ;  /* 0x0000000828287810 */ /* 0x000fe40007f1e0ff */
[----:B0-----:R-:W-:Y:S01]  /*1f20*/  IADD3 R0, R0, 0x8, RZ ;  /* 0x0000000800007810 */ /* 0x001fe20007ffe0ff */
[----:B------:R-:W-:Y:S02]  /*1f30*/  IMAD.X R43, RZ, RZ, R2, P1 ;  /* 0x000000ffff2b7224 */ /* 0x000fe400008e0602 */
[----:B------:R-:W-:Y:S01]  /*1f40*/  IMAD.X R41, RZ, RZ, R41, P0 ;  /* 0x000000ffff297224 */ /* 0x000fe200000e0629 */
[----:B------:R-:W-:Y:S05]  /*1f50*/  @!P3 BRA `(.L_x_262) ;  /* 0xfffffe600000b947 */ /* 0x000fea000383ffff */
.L_x_261:
[----:B------:R-:W-:Y:S05]  /*1f60*/  BSYNC B2 ;  /* 0x0000000000027941 */ /* 0x000fea0003800000 */
.L_x_260:
[----:B------:R-:W-:-:S04]  /*1f70*/  IMAD.IADD R0, R38, 0x1, -R5 ;  /* 0x0000000126007824 */ /* 0x000fc800078e0a05 */
[----:B------:R-:W-:-:S05]  /*1f80*/  IMAD R45, R0, 0x8, R1 ;  /* 0x00000008002d7824 */ /* 0x000fca00078e0201 */
[----:B------:R0:W-:Y:S04]  /*1f90*/  STL.64 [R45], R42 ;  /* 0x0000002a2d007387 */ /* 0x0001e80000100a00 */
[----:B------:R-:W2:Y:S04]  /*1fa0*/  LDL.64 R2, [R1+0x10] ;  /* 0x0000100001027983 */ /* 0x000ea80000100a00 */
[----:B------:R-:W3:Y:S04]  /*1fb0*/  @P2 LDL.64 R38, [R1+0x8] ;  /* 0x0000080001262983 */ /* 0x000ee80000100a00 */
[----:B------:R-:W4:Y:S01]  /*1fc0*/  LDL.64 R4, [R1+0x18] ;  /* 0x0000180001047983 */ /* 0x000f220000100a00 */
[----:B------:R-:W-:Y:S01]  /*1fd0*/  @P2 IADD3 R37, -R7, 0x40, RZ ;  /* 0x0000004007252810 */ /* 0x000fe20007ffe1ff */
[----:B------:R-:W-:Y:S01]  /*1fe0*/  UMOV UR4, URZ ;  /* 0x0000003f00047c82 */ /* 0x000fe20008000000 */
[----:B--2---:R-:W-:-:S02]  /*1ff0*/  @P2 SHF.L.U32 R41, R2, R7, RZ ;  /* 0x0000000702292219 */ /* 0x004fc400000006ff */
[-C--:B------:R-:W-:Y:S02]  /*2000*/  @P2 SHF.R.U64 R40, R2, R37.reuse, R3 ;  /* 0x0000002502282219 */ /* 0x080fe40000001203 */
[-CC-:B---3--:R-:W-:Y:S02]  /*2010*/  @P2 SHF.R.U64 R0, R38, R37.reuse, R39.reuse ;  /* 0x0000002526002219 */ /* 0x188fe40000001227 */
[----:B------:R-:W-:Y:S02]  /*2020*/  @P2 SHF.R.U32.HI R38, RZ, R37, R39 ;  /* 0x00000025ff262219 */ /* 0x000fe40000011627 */
[----:B------:R-:W-:Y:S02]  /*2030*/  @P2 SHF.L.U64.HI R39, R2, R7, R3 ;  /* 0x0000000702272219 */ /* 0x000fe40000010203 */
[----:B------:R-:W-:Y:S02]  /*2040*/  @P2 LOP3.LUT R2, R0, R41, RZ, 0xfc, !PT ;  /* 0x0000002900022212 */ /* 0x000fe400078efcff */
[----:B----4-:R-:W-:-:S02]  /*2050*/  @P2 SHF.L.U32 R41, R4, R7, RZ ;  /* 0x0000000704292219 */ /* 0x010fc400000006ff */
[----:B------:R-:W-:Y:S02]  /*2060*/  @P2 SHF.R.U32.HI R37, RZ, R37, R3 ;  /* 0x00000025ff252219 */ /* 0x000fe40000011603 */
[----:B0-----:R-:W-:Y:S02]  /*2070*/  @P2 SHF.L.U64.HI R42, R4, R7, R5 ;  /* 0x00000007042a2219 */ /* 0x001fe40000010205 */
        /* <DEDUP_REMOVED lines=13> */
[----:B------:R-:W-:Y:S02]  /*2150*/  LOP3.LUT R7, RZ, R40, RZ, 0x33, !PT ;  /* 0x00000028ff077212 */ /* 0x000fe400078e33ff */
[----:B------:R-:W-:Y:S02]  /*2160*/  IADD3.X R4, P0, RZ, R4, RZ, P0, !PT ;  /* 0x00000004ff047210 */ /* 0x000fe4000071e4ff */
[----:B------:R-:W-:-:S03]  /*2170*/  SHF.R.U32.HI R0, RZ, 0x1d, R5 ;  /* 0x0000001dff007819 */ /* 0x000fc60000011605 */
[----:B------:R-:W-:Y:S01]  /*2180*/  IMAD.X R7, RZ, RZ, R7, P0 ;  /* 0x000000ffff077224 */ /* 0x000fe200000e0607 */
[C---:B------:R-:W-:Y:S02]  /*2190*/  LOP3.LUT P1, RZ, R0.reuse, 0x1, RZ, 0xc0, !PT ;  /* 0x0000000100ff7812 */ /* 0x040fe4000782c0ff */
[----:B------:R-:W-:Y:S02]  /*21a0*/  LOP3.LUT R0, R0, 0x1, RZ, 0xc0, !PT ;  /* 0x0000000100007812 */ /* 0x000fe400078ec0ff */
[----:B------:R-:W-:Y:S02]  /*21b0*/  SEL R7, R40, R7, !P1 ;  /* 0x0000000728077207 */ /* 0x000fe40004800000 */
[----:B------:R-:W-:Y:S02]  /*21c0*/  SEL R37, R37, R4, !P1 ;  /* 0x0000000425257207 */ /* 0x000fe40004800000 */
[----:B------:R-:W-:Y:S02]  /*21d0*/  ISETP.NE.U32.AND P0, PT, R7, RZ, PT ;  /* 0x000000ff0700720c */ /* 0x000fe40003f05070 */
[----:B------:R-:W-:-:S02]  /*21e0*/  SEL R38, R38, R3, !P1 ;  /* 0x0000000326267207 */ /* 0x000fc40004800000 */
[----:B------:R-:W-:Y:S01]  /*21f0*/  SEL R39, R37, R7, !P0 ;  /* 0x0000000725277207 */ /* 0x000fe20004000000 */
[----:B------:R-:W-:Y:S01]  /*2200*/  @P1 IMAD.MOV R2, RZ, RZ, -R2 ;  /* 0x000000ffff021224 */ /* 0x000fe200078e0a02 */
        /* <DEDUP_REMOVED lines=15> */
[----:B------:R-:W-:-:S03]  /*2300*/  @P0 LOP3.LUT R7, R2, R43, RZ, 0xfc, !PT ;  /* 0x0000002b02070212 */ /* 0x000fc600078efcff */
[----:B------:R-:W-:Y:S01]  /*2310*/  IMAD.MOV.U32 R2, RZ, RZ, R39 ;  /* 0x000000ffff027224 */ /* 0x000fe200078e0027 */
[----:B------:R-:W-:Y:S01]  /*2320*/  IADD3 RZ, P0, R38, R38, RZ ;  /* 0x0000002626ff7210 */ /* 0x000fe20007f1e0ff */
[----:B------:R-:W-:Y:S02]  /*2330*/  IMAD R39, R7, -0x36f0255e, RZ ;  /* 0xc90fdaa207277824 */ /* 0x000fe400078e02ff */
[----:B------:R-:W-:-:S04]  /*2340*/  IMAD.WIDE.U32 R2, R37, -0x36f0255e, R2 ;  /* 0xc90fdaa225027825 */ /* 0x000fc800078e0002 */
[----:B------:R-:W-:-:S04]  /*2350*/  IMAD.HI.U32 R37, R7, -0x36f0255e, RZ ;  /* 0xc90fdaa207257827 */ /* 0x000fc800078e00ff */
[----:B------:R-:W-:-:S04]  /*2360*/  IMAD.WIDE.U32 R2, P2, R7, 0x2168c235, R2 ;  /* 0x2168c23507027825 */ /* 0x000fc80007840002 */
[----:B------:R-:W-:Y:S01]  /*2370*/  IMAD.X R7, RZ, RZ, R37, P2 ;  /* 0x000000ffff077224 */ /* 0x000fe200010e0625 */
[----:B------:R-:W-:Y:S02]  /*2380*/  IADD3 R3, P2, R39, R3, RZ ;  /* 0x0000000327037210 */ /* 0x000fe40007f5e0ff */
[----:B------:R-:W-:Y:S02]  /*2390*/  IADD3.X RZ, P0, R2, R2, RZ, P0, !PT ;  /* 0x0000000202ff7210 */ /* 0x000fe4000071e4ff */
[C---:B------:R-:W-:Y:S01]  /*23a0*/  ISETP.GT.U32.AND P3, PT, R3.reuse, RZ, PT ;  /* 0x000000ff0300720c */ /* 0x040fe20003f64070 */
[----:B------:R-:W-:Y:S01]  /*23b0*/  IMAD.X R7, RZ, RZ, R7, P2 ;  /* 0x000000ffff077224 */ /* 0x000fe200010e0607 */
[----:B------:R-:W-:-:S04]  /*23c0*/  IADD3.X R2, P2, R3, R3, RZ, P0, !PT ;  /* 0x0000000303027210 */ /* 0x000fc8000075e4ff */
[C---:B------:R-:W-:Y:S01]  /*23d0*/  ISETP.GT.AND.EX P0, PT, R7.reuse, RZ, PT, P3 ;  /* 0x000000ff0700720c */ /* 0x040fe20003f04330 */
[----:B------:R-:W-:-:S03]  /*23e0*/  IMAD.X R38, R7, 0x1, R7, P2 ;  /* 0x0000000107267824 */ /* 0x000fc600010e0607 */
[----:B------:R-:W-:Y:S02]  /*23f0*/  SEL R2, R2, R3, P0 ;  /* 0x0000000302027207 */ /* 0x000fe40000000000 */
[----:B------:R-:W-:Y:S02]  /*2400*/  SEL R7, R38, R7, P0 ;  /* 0x0000000726077207 */ /* 0x000fe40000000000 */
[----:B------:R-:W-:Y:S02]  /*2410*/  IADD3 R2, P2, R2, 0x1, RZ ;  /* 0x0000000102027810 */ /* 0x000fe40007f5e0ff */
[----:B------:R-:W-:Y:S02]  /*2420*/  SEL R37, RZ, 0x1, !P0 ;  /* 0x00000001ff257807 */ /* 0x000fe40004000000 */
[----:B------:R-:W-:Y:S01]  /*2430*/  LOP3.LUT P0, R3, R9, 0x80000000, RZ, 0xc0, !PT ;  /* 0x8000000009037812 */ /* 0x000fe2000780c0ff */
[----:B------:R-:W-:Y:S02]  /*2440*/  IMAD.X R7, RZ, RZ, R7, P2 ;  /* 0x000000ffff077224 */ /* 0x000fe400010e0607 */
[----:B------:R-:W-:Y:S01]  /*2450*/  IMAD.IADD R9, R37, 0x1, R4 ;  /* 0x0000000125097824 */ /* 0x000fe200078e0204 */
        /* <DEDUP_REMOVED lines=11> */
.L_x_259:
[----:B------:R-:W-:Y:S02]  /*2510*/  IMAD.MOV.U32 R37, RZ, RZ, 0x0 ;  /* 0x00000000ff257424 */ /* 0x000fe400078e00ff */
[----:B------:R-:W-:Y:S02]  /*2520*/  IMAD.MOV.U32 R0, RZ, RZ, R5 ;  /* 0x000000ffff007224 */ /* 0x000fe400078e0005 */
[----:B------:R-:W-:Y:S05]  /*2530*/  RET.REL.NODEC R36 `(_ZN2at6native60_GLOBAL__N__2075b504_27_DistributionCauchyKernel_cu_d62eea8743distribution_elementwise_grid_stride_kernelIdLi2EZNS0_9templates4cuda21uniform_and_transformIddPNS_17CUDAGeneratorImplEZZZNS4_13cauchy_kernelIS7_EEvRNS_18TensorIteratorBaseEddT_ENKUlvE_clEvENKUlvE_clEvEUldE_EEvSA_T1_T2_EUlP24curandStatePhilox4_32_10E0_ZNS1_27distribution_nullary_kernelIdd6float4S7_SJ_SE_EEvSA_SG_RKT3_T4_EUlidE_EEvlNS_15PhiloxCudaStateESF_SG_) ;  /* 0xffffdac024007950 */ /* 0x000fea0003c3ffff */
.L_x_263:
        /* <DEDUP_REMOVED lines=12> */
.L_x_345:


//--------------------- .text._ZN2at6native60_GLOBAL__N__2075b504_27_DistributionCauchyKernel_cu_d62eea8743distribution_elementwise_grid_stride_kernelIdLi2EZNS0_9templates4cuda21uniform_and_transformIddPNS_17CUDAGeneratorImplEZZZNS4_13cauchy_kernelIS7_EEvRNS_18TensorIteratorBaseEddT_ENKUlvE_clEvENKUlvE_clEvEUldE_EEvSA_T1_T2_EUlP24curandStatePhilox4_32_10E_ZNS1_27distribution_nullary_kernelIdd7double2S7_SJ_SE_EEvSA_SG_RKT3_T4_EUlidE0_EEvlNS_15PhiloxCudaStateESF_SG_ --------------------------
	.section	.text._ZN2at6native60_GLOBAL__N__2075b504_27_DistributionCauchyKernel_cu_d62eea8743distribution_elementwise_grid_stride_kernelIdLi2EZNS0_9templates4cuda21uniform_and_transformIddPNS_17CUDAGeneratorImplEZZZNS4_13cauchy_kernelIS7_EEvRNS_18TensorIteratorBaseEddT_ENKUlvE_clEvENKUlvE_clEvEUldE_EEvSA_T1_T2_EUlP24curandStatePhilox4_32_10E_ZNS1_27distribution_nullary_kernelIdd7double2S7_SJ_SE_EEvSA_SG_RKT3_T4_EUlidE0_EEvlNS_15PhiloxCudaStateESF_SG_,"ax",@progbits
	.sectioninfo	@"SHI_REGISTERS=50"
	.align	128
.text._ZN2at6native60_GLOBAL__N__2075b504_27_DistributionCauchyKernel_cu_d62eea8743distribution_elementwise_grid_stride_kernelIdLi2EZNS0_9templates4cuda21uniform_and_transformIddPNS_17CUDAGeneratorImplEZZZNS4_13cauchy_kernelIS7_EEvRNS_18TensorIteratorBaseEddT_ENKUlvE_clEvENKUlvE_clEvEUldE_EEvSA_T1_T2_EUlP24curandStatePhilox4_32_10E_ZNS1_27distribution_nullary_kernelIdd7double2S7_SJ_SE_EEvSA_SG_RKT3_T4_EUlidE0_EEvlNS_15PhiloxCudaStateESF_SG_:
        .type           _ZN2at6native60_GLOBAL__N__2075b504_27_DistributionCauchyKernel_cu_d62eea8743distribution_elementwise_grid_stride_kernelIdLi2EZNS0_9templates4cuda21uniform_and_transformIddPNS_17CUDAGeneratorImplEZZZNS4_13cauchy_kernelIS7_EEvRNS_18TensorIteratorBaseEddT_ENKUlvE_clEvENKUlvE_clEvEUldE_EEvSA_T1_T2_EUlP24curandStatePhilox4_32_10E_ZNS1_27distribution_nullary_kernelIdd7double2S7_SJ_SE_EEvSA_SG_RKT3_T4_EUlidE0_EEvlNS_15PhiloxCudaStateESF_SG_,@function
        .size           _ZN2at6native60_GLOBAL__N__2075b504_27_DistributionCauchyKernel_cu_d62eea8743distribution_elementwise_grid_stride_kernelIdLi2EZNS0_9templates4cuda21uniform_and_transformIddPNS_17CUDAGeneratorImplEZZZNS4_13cauchy_kernelIS7_EEvRNS_18TensorIteratorBaseEddT_ENKUlvE_clEvENKUlvE_clEvEUldE_EEvSA_T1_T2_EUlP24curandStatePhilox4_32_10E_ZNS1_27distribution_nullary_kernelIdd7double2S7_SJ_SE_EEvSA_SG_RKT3_T4_EUlidE0_EEvlNS_15PhiloxCudaStateESF_SG_,(.L_x_348 - _ZN2at6native60_GLOBAL__N__2075b504_27_DistributionCauchyKernel_cu_d62eea8743distribution_elementwise_grid_stride_kernelIdLi2EZNS0_9templates4cuda21uniform_and_transformIddPNS_17CUDAGeneratorImplEZZZNS4_13cauchy_kernelIS7_EEvRNS_18TensorIteratorBaseEddT_ENKUlvE_clEvENKUlvE_clEvEUldE_EEvSA_T1_T2_EUlP24curandStatePhilox4_32_10E_ZNS1_27distribution_nullary_kernelIdd7double2S7_SJ_SE_EEvSA_SG_RKT3_T4_EUlidE0_EEvlNS_15PhiloxCudaStateESF_SG_)
        .other          _ZN2at6native60_GLOBAL__N__2075b504_27_DistributionCauchyKernel_cu_d62eea8743distribution_elementwise_grid_stride_kernelIdLi2EZNS0_9templates4cuda21uniform_and_transformIddPNS_17CUDAGeneratorImplEZZZNS4_13cauchy_kernelIS7_EEvRNS_18TensorIteratorBaseEddT_ENKUlvE_clEvENKUlvE_clEvEUldE_EEvSA_T1_T2_EUlP24curandStatePhilox4_32_10E_ZNS1_27distribution_nullary_kernelIdd7double2S7_SJ_SE_EEvSA_SG_RKT3_T4_EUlidE0_EEvlNS_15PhiloxCudaStateESF_SG_,@"STO_CUDA_ENTRY STV_DEFAULT"
_ZN2at6native60_GLOBAL__N__2075b504_27_DistributionCauchyKernel_cu_d62eea8743distribution_elementwise_grid_stride_kernelIdLi2EZNS0_9templates4cuda21uniform_and_transformIddPNS_17CUDAGeneratorImplEZZZNS4_13cauchy_kernelIS7_EEvRNS_18TensorIteratorBaseEddT_ENKUlvE_clEvENKUlvE_clEvEUldE_EEvSA_T1_T2_EUlP24curandStatePhilox4_32_10E_ZNS1_27distribution_nullary_kernelIdd7double2S7_SJ_SE_EEvSA_SG_RKT3_T4_EUlidE0_EEvlNS_15PhiloxCudaStateESF_SG_:
        /* <DEDUP_REMOVED lines=93> */
[----:B------:R-:W-:Y:S05]  /*05d0*/  CALL.REL.NOINC `($__internal_14_$__cuda_sm20_div_s64) ;  /* 0x00002dd000007944 */ /* 0x000fea0003c00000 */
[----:B------:R-:W-:Y:S05]  /*05e0*/  BRA `(.L_x_265) ;  /* 0x0000016000007947 */ /* 0x000fea0003800000 */
.L_x_264:
        /* <DEDUP_REMOVED lines=22> */
.L_x_265:
        /* <DEDUP_REMOVED lines=16> */
.L_x_286:
        /* <DEDUP_REMOVED lines=13> */
.L_x_267:
[----:B------:R-:W-:Y:S05]  /*0920*/  BSYNC B0 ;  /* 0x0000000000007941 */ /* 0x000fea0003800000 */
.L_x_266:
        /* <DEDUP_REMOVED lines=37> */
[----:B------:R-:W-:Y:S01]  /*0b80*/  IMAD.WIDE.U32 R4, R5, -0x326172a9, RZ ;  /* 0xcd9e8d5705047825 */ /* 0x000fe200078e00ff */
[----:B------:R-:W-:-:S03]  /*0b90*/  MOV R13, R3 ;  /* 0x00000003000d7202 */ /* 0x000fc60000000f00 */
        /* <DEDUP_REMOVED lines=25> */
[----:B------:R-:W-:Y:S05]  /*0d30*/  @!P0 BRA `(.L_x_268) ;  /* 0x0000009000008947 */ /* 0x000fea0003800000 */
[----:B------:R-:W-:Y:S01]  /*0d40*/  IMAD.MOV.U32 R13, RZ, RZ, R2 ;  /* 0x000000ffff0d7224 */ /* 0x000fe200078e0002 */
[----:B------:R-:W-:Y:S01]  /*0d50*/  MOV R4, R3 ;  /* 0x0000000300047202 */ /* 0x000fe20000000f00 */
[----:B------:R-:W-:Y:S02]  /*0d60*/  IMAD.MOV.U32 R11, RZ, RZ, R0 ;  /* 0x000000ffff0b7224 */ /* 0x000fe400078e0000 */
[----:B------:R-:W-:Y:S01]  /*0d70*/  IMAD.MOV.U32 R5, RZ, RZ, R10 ;  /* 0x000000ffff057224 */ /* 0x000fe200078e000a */
[----:B------:R-:W-:Y:S05]  /*0d80*/  BRA `(.L_x_268) ;  /* 0x0000004000007947 */ /* 0x000fea0003800000 */
.L_x_269:
[----:B------:R-:W-:Y:S01]  /*0d90*/  MOV R13, R0 ;  /* 0x00000000000d7202 */ /* 0x000fe20000000f00 */
[----:B------:R-:W-:Y:S01]  /*0da0*/  IMAD.MOV.U32 R4, RZ, RZ, R10 ;  /* 0x000000ffff047224 */ /* 0x000fe200078e000a */
[----:B------:R-:W-:Y:S01]  /*0db0*/  MOV R5, R8 ;  /* 0x0000000800057202 */ /* 0x000fe20000000f00 */
[----:B------:R-:W-:Y:S02]  /*0dc0*/  IMAD.MOV.U32 R11, RZ, RZ, R18 ;  /* 0x000000ffff0b7224 */ /* 0x000fe400078e0012 */
.L_x_268:
[----:B------:R-:W-:Y:S01]  /*0dd0*/  IMAD.WIDE.U32 R2, R4, 0x200000, RZ ;  /* 0x0020000004027825 */ /* 0x000fe200078e00ff */
[----:B------:R-:W-:Y:S01]  /*0de0*/  ISETP.GE.U32.AND P0, PT, R27, c[0x0][0x160], PT ;  /* 0x000058001b007a0c */ /* 0x000fe20003f06070 */
[----:B------:R-:W-:Y:S02]  /*0df0*/  BSSY B0, `(.L_x_270) ;  /* 0x000012c000007945 */ /* 0x000fe40003800000 */
[----:B------:R-:W-:Y:S01]  /*0e00*/  IMAD.WIDE.U32 R4, R5, 0x200000, RZ ;  /* 0x0020000005047825 */ /* 0x000fe200078e00ff */
[----:B------:R-:W-:-:S02]  /*0e10*/  LOP3.LUT R12, R2, R13, RZ, 0x3c, !PT ;  /* 0x0000000d020c7212 */ /* 0x000fc400078e3cff */
[----:B------:R-:W-:Y:S01]  /*0e20*/  ISETP.GE.AND.EX P0, PT, R26, c[0x0][0x164], PT, P0 ;  /* 0x000059001a007a0c */ /* 0x000fe20003f06300 */
[----:B------:R-:W-:Y:S01]  /*0e30*/  IMAD.MOV.U32 R13, RZ, RZ, R3 ;  /* 0x000000ffff0d7224 */ /* 0x000fe200078e0003 */
[----:B------:R-:W-:Y:S01]  /*0e40*/  LOP3.LUT R14, R4, R11, RZ, 0x3c, !PT ;  /* 0x0000000b040e7212 */ /* 0x000fe200078e3cff */
[----:B------:R-:W-:Y:S01]  /*0e50*/  IMAD.MOV.U32 R15, RZ, RZ, R5 ;  /* 0x000000ffff0f7224 */ /* 0x000fe200078e0005 */
[----:B------:R-:W-:Y:S01]  /*0e60*/  HFMA2.MMA R4, -RZ, RZ, 0, 0 ;  /* 0x00000000ff047435 */ /* 0x000fe200000001ff */
[----:B------:R-:W0:Y:S01]  /*0e70*/  I2F.F64.U64 R2, R12 ;  /* 0x0000000c00027312 */ /* 0x000e220000301800 */
[----:B------:R-:W-:-:S07]  /*0e80*/  IMAD.MOV.U32 R5, RZ, RZ, 0x3ca00000 ;  /* 0x3ca00000ff057424 */ /* 0x000fce00078e00ff */
[----:B------:R-:W1:Y:S01]  /*0e90*/  I2F.F64.U64 R10, R14 ;  /* 0x0000000e000a7312 */ /* 0x000e620000301800 */
[----:B0-----:R0:W2:-:S04]  /*0ea0*/  DFMA R2, R2, R4, 5.5511151231257827021e-17 ;  /* 0x3c9000000202742b */ /* 0x0010880000000004 */
[----:B-1----:R0:W1:Y:S01]  /*0eb0*/  DFMA R10, R10, R4, 5.5511151231257827021e-17 ;  /* 0x3c9000000a0a742b */ /* 0x0020620000000004 */
[----:B------:R-:W-:Y:S05]  /*0ec0*/  @P0 BRA `(.L_x_271) ;  /* 0x000011e000000947 */ /* 0x000fea0003800000 */
[----:B--2---:R-:W-:Y:S01]  /*0ed0*/  ISETP.NE.AND P0, PT, RZ, c[0x0][0x188], PT ;  /* 0x00006200ff007a0c */ /* 0x004fe20003f05270 */
[----:B------:R-:W-:-:S12]  /*0ee0*/  IMAD.MOV.U32 R12, RZ, RZ, RZ ;  /* 0x000000ffff0c7224 */ /* 0x000fd800078e00ff */
[----:B------:R-:W-:Y:S05]  /*0ef0*/  @!P0 BRA `(.L_x_272) ;  /* 0x00000df000008947 */ /* 0x000fea0003800000 */
[----:B0-----:R-:W-:Y:S01]  /*0f00*/  MOV R4, RZ ;  /* 0x000000ff00047202 */ /* 0x001fe20000000f00 */
[----:B------:R-:W-:-:S04]  /*0f10*/  IMAD.MOV.U32 R5, RZ, RZ, R27 ;  /* 0x000000ffff057224 */ /* 0x000fc800078e001b */
        /* <DEDUP_REMOVED lines=8> */
[----:B------:R-:W-:Y:S02]  /*0fa0*/  IMAD.MOV.U32 R4, RZ, RZ, RZ ;  /* 0x000000ffff047224 */ /* 0x000fe400078e00ff */
[----:B------:R-:W-:-:S04]  /*0fb0*/  IMAD.MOV.U32 R5, RZ, RZ, R13 ;  /* 0x000000ffff057224 */ /* 0x000fc800078e000d */
[----:B------:R-:W-:-:S05]  /*0fc0*/  IMAD.HI.U32 R0, R13, c[0x0][0x19c], R4 ;  /* 0x000067000d007a27 */ /* 0x000fca00078e0004 */
[----:B------:R-:W-:Y:S02]  /*0fd0*/  SHF.R.U32.HI R14, RZ, c[0x0][0x1a0], R0 ;  /* 0x00006800ff0e7a19 */ /* 0x000fe40000011600 */
[----:B------:R-:W-:-:S03]  /*0fe0*/  MOV R0, c[0x0][0x188] ;  /* 0x0000620000007a02 */ /* 0x000fc60000000f00 */
[----:B------:R-:W-:Y:S01]  /*0ff0*/  IMAD.MOV R5, RZ, RZ, -R14 ;  /* 0x000000ffff057224 */ /* 0x000fe200078e0a0e */
[----:B------:R-:W-:-:S03]  /*1000*/  ISETP.NE.AND P0, PT, R0, 0x2, PT ;  /* 0x000000020000780c */ /* 0x000fc60003f05270 */
[----:B------:R-:W-:-:S04]  /*1010*/  IMAD R5, R5, c[0x0][0x198], R13 ;  /* 0x0000660005057a24 */ /* 0x000fc800078e020d */
[----:B------:R-:W-:-:S06]  /*1020*/  IMAD R12, R5, c[0x0][0x2bc], R12 ;  /* 0x0000af00050c7a24 */ /* 0x000fcc00078e020c */
        /* <DEDUP_REMOVED lines=204> */
.L_x_272:
[----:B------:R-:W2:Y:S01]  /*1cf0*/  DADD R2, R2, -0.5 ;  /* 0xbfe0000002027429 */ /* 0x000ea20000000000 */
[----:B------:R-:W-:Y:S01]  /*1d00*/  IADD3 R12, P1, R12, c[0x0][0x320], RZ ;  /* 0x0000c8000c0c7a10 */ /* 0x000fe20007f3e0ff */
[----:B------:R-:W-:Y:S04]  /*1d10*/  BSSY B1, `(.L_x_273) ;  /* 0x0000013000017945 */ /* 0x000fe80003800000 */
[----:B--2---:R-:W2:Y:S01]  /*1d20*/  DMUL R2, R2, c[0x2][0x0] ;  /* 0x0080000002027a28 */ /* 0x004ea20000000000 */
[----:B------:R-:W-:-:S05]  /*1d30*/  IMAD.X R13, RZ, RZ, c[0x0][0x324], P1 ;  /* 0x0000c900ff0d7624 */ /* 0x000fca00008e06ff */
[----:B--2---:R-:W2:-:S14]  /*1d40*/  DSETP.NEU.AND P0, PT, |R2|, +INF , PT ;  /* 0x7ff000000200742a */ /* 0x004e9c0003f0d200 */
[----:B--2---:R-:W-:Y:S05]  /*1d50*/  @!P0 BRA `(.L_x_274) ;  /* 0x000000c000008947 */ /* 0x004fea0003800000 */
[----:B------:R-:W2:-:S04]  /*1d60*/  DMUL R14, R2, c[0x2][0x8] ;  /* 0x00800200020e7a28 */ /* 0x000e880000000000 */
[----:B------:R-:W-:Y:S02]  /*1d70*/  DSETP.GE.AND P0, PT, |R2|, 2.14748364800000000000e+09, PT ;  /* 0x41e000000200742a */ /* 0x000fe40003f06200 */
[----:B--2---:R-:W2:Y:S08]  /*1d80*/  F2I.F64 R0, R14 ;  /* 0x0000000e00007311 */ /* 0x004eb00000301100 */
[----:B0-2---:R-:W0:Y:S02]  /*1d90*/  I2F.F64 R4, R0 ;  /* 0x0000000000047312 */ /* 0x005e240000201c00 */
[----:B0-----:R-:W0:-:S06]  /*1da0*/  DFMA R46, -R4, c[0x2][0x10], R2 ;  /* 0x00800400042e7a2b */ /* 0x001e0c0000000102 */
[----:B0-----:R-:W0:-:S06]  /*1db0*/  DFMA R46, -R4, c[0x2][0x18], R46 ;  /* 0x00800600042e7a2b */ /* 0x001e0c000000012e */
[----:B0-----:R0:W2:Y:S01]  /*1dc0*/  DFMA R46, -R4, c[0x2][0x20], R46 ;  /* 0x00800800042e7a2b */ /* 0x0010a2000000012e */
[----:B------:R-:W-:Y:S05]  /*1dd0*/  @!P0 BRA `(.L_x_275) ;  /* 0x0000006000008947 */ /* 0x000fea0003800000 */
[----:B------:R-:W-:Y:S01]  /*1de0*/  IMAD.MOV.U32 R19, RZ, RZ, R3 ;  /* 0x000000ffff137224 */ /* 0x000fe200078e0003 */
[----:B------:R-:W-:-:S04]  /*1df0*/  MOV R40, 0x1e10 ;  /* 0x00001e1000287802 */ /* 0x000fc80000000f00 */
[----:B012---:R-:W-:Y:S05]  /*1e00*/  CALL.REL.NOINC `($_ZN2at6native60_GLOBAL__N__2075b504_27_DistributionCauchyKernel_cu_d62eea8743distribution_elementwise_grid_stride_kernelIdLi2EZNS0_9templates4cuda21uniform_and_transformIddPNS_17CUDAGeneratorImplEZZZNS4_13cauchy_kernelIS7_EEvRNS_18TensorIteratorBaseEddT_ENKUlvE_clEvENKUlvE_clEvEUldE_EEvSA_T1_T2_EUlP24curandStatePhilox4_32_10E_ZNS1_27distribution_nullary_kernelIdd7double2S7_SJ_SE_EEvSA_SG_RKT3_T4_EUlidE0_EEvlNS_15PhiloxCudaStateESF_SG_$__internal_trig_reduction_slowpathd) ;  /* 0x00001a4000007944 */ /* 0x007fea0003c00000 */
[----:B------:R-:W-:Y:S05]  /*1e10*/  BRA `(.L_x_275) ;  /* 0x0000002000007947 */ /* 0x000fea0003800000 */
.L_x_274:
[----:B------:R2:W3:Y:S01]  /*1e20*/  DMUL R46, RZ, R2 ;  /* 0x00000002ff2e7228 */ /* 0x0004e20000000000 */
[----:B------:R-:W-:-:S05]  /*1e30*/  MOV R0, RZ ;  /* 0x000000ff00007202 */ /* 0x000fca0000000f00 */
.L_x_275:
[----:B------:R-:W-:Y:S05]  /*1e40*/  BSYNC B1 ;  /* 0x0000000000017941 */ /* 0x000fea0003800000 */
.L_x_273:
[----:B0-23--:R-:W0:Y:S01]  /*1e50*/  DMUL R4, R46, R46 ;  /* 0x0000002e2e047228 */ /* 0x00de220000000000 */
        /* <DEDUP_REMOVED lines=19> */
[----:B0-----:R0:W2:Y:S02]  /*1f90*/  DMUL R2, R4, R2 ;  /* 0x0000000204027228 */ /* 0x0010a40000000000 */
[----:B0-----:R-:W-:Y:S01]  /*1fa0*/  MOV R4, c[0x0][0x330] ;  /* 0x0000cc0000047a02 */ /* 0x001fe20000000f00 */
[----:B------:R-:W-:-:S03]  /*1fb0*/  IMAD.MOV.U32 R5, RZ, RZ, c[0x0][0x334] ;  /* 0x0000cd00ff057624 */ /* 0x000fc600078e00ff */
[----:B--2---:R0:W2:Y:S01]  /*1fc0*/  DFMA R44, R2, R46, R46 ;  /* 0x0000002e022c722b */ /* 0x0040a2000000002e */
[----:B------:R-:W-:Y:S05]  /*1fd0*/  @P0 BRA `(.L_x_277) ;  /* 0x000000a000000947 */ /* 0x000fea0003800000 */
[----:B--2---:R-:W2:Y:S01]  /*1fe0*/  MUFU.RCP64H R41, R45 ;  /* 0x0000002d00297308 */ /* 0x004ea20000001800 */
[----:B------:R-:W-:Y:S01]  /*1ff0*/  IMAD.MOV.U32 R40, RZ, RZ, RZ ;  /* 0x000000ffff287224 */ /* 0x000fe200078e00ff */
[----:B------:R-:W3:-:S06]  /*2000*/  DADD R42, R44, -R46 ;  /* 0x000000002c2a7229 */ /* 0x000ecc000000082e */
[----:B---3--:R-:W-:-:S04]  /*2010*/  DFMA R42, R2, R46, -R42 ;  /* 0x0000002e022a722b */ /* 0x008fc8000000082a */
[----:B--2---:R-:W2:-:S06]  /*2020*/  DFMA R14, -R44, R40, 1 ;  /* 0x3ff000002c0e742b */ /* 0x004e8c0000000128 */
[----:B--2---:R-:W2:-:S06]  /*2030*/  DFMA R14, R14, R14, R14 ;  /* 0x0000000e0e0e722b */ /* 0x004e8c000000000e */
[----:B--2---:R-:W2:-:S06]  /*2040*/  DFMA R14, R40, R14, R40 ;  /* 0x0000000e280e722b */ /* 0x004e8c0000000028 */
[----:B0-2---:R-:W0:-:S06]  /*2050*/  DFMA R2, R44, -R14, 1 ;  /* 0x3ff000002c02742b */ /* 0x005e0c000000080e */
[----:B0-----:R-:W0:-:S06]  /*2060*/  DFMA R2, R42, -R14, R2 ;  /* 0x8000000e2a02722b */ /* 0x001e0c0000000002 */
[----:B0-----:R0:W2:-:S06]  /*2070*/  DFMA R44, -R14, R2, -R14 ;  /* 0x000000020e2c722b */ /* 0x00108c000000090e */
.L_x_277:
[----:B------:R-:W-:Y:S05]  /*2080*/  BSYNC B1 ;  /* 0x0000000000017941 */ /* 0x000fea0003800000 */
.L_x_276:
[----:B--2---:R-:W2:-:S07]  /*2090*/  DFMA R4, R44, R4, c[0x0][0x328] ;  /* 0x0000ca002c04762b */ /* 0x004e8e0000000004 */
[----:B--2---:R2:W-:Y:S04]  /*20a0*/  STG.E.64 [R12.64], R4 ;  /* 0x000000040c007986 */ /* 0x0045e8000c101b08 */
.L_x_271:
[----:B--2---:R-:W-:Y:S05]  /*20b0*/  BSYNC B0 ;  /* 0x0000000000007941 */ /* 0x004fea0003800000 */
.L_x_270:
        /* <DEDUP_REMOVED lines=8> */
[----:B------:R-:W-:-:S12]  /*2140*/  IMAD.MOV.U32 R0, RZ, RZ, RZ ;  /* 0x000000ffff007224 */ /* 0x000fd800078e00ff */
[----:B------:R-:W-:Y:S05]  /*2150*/  @!P0 BRA `(.L_x_279) ;  /* 0x00000dd000008947 */ /* 0x000fea0003800000 */
[----:B------:R-:W-:Y:S01]  /*2160*/  HFMA2.MMA R2, -RZ, RZ, 0, 0 ;  /* 0x00000000ff027435 */ /* 0x000fe200000001ff */
[----:B------:R-:W-:-:S05]  /*2170*/  IMAD.MOV.U32 R4, RZ, RZ, c[0x0][0x188] ;  /* 0x00006200ff047624 */ /* 0x000fca00078e00ff */
[----:B------:R-:W-:-:S04]  /*2180*/  ISETP.NE.AND P0, PT, R4, 0x1, PT ;  /* 0x000000010400780c */ /* 0x000fc80003f05270 */
[----:B------:R-:W-:-:S05]  /*2190*/  IMAD.HI.U32 R0, R3, c[0x0][0x190], R2 ;  /* 0x0000640003007a27 */ /* 0x000fca00078e0002 */
        /* <DEDUP_REMOVED lines=216> */
[----:B------:R-:W-:-:S03]  /*2f20*/  @P0 IMAD R0, R3, c[0x0][0x318], R0 ;  /* 0x0000c60003000a24 */ /* 0x000fc600078e0200 */
.L_x_279:
[----:B-1----:R0:W1:Y:S01]  /*2f30*/  DADD R2, R10, -0.5 ;  /* 0xbfe000000a027429 */ /* 0x0020620000000000 */
[----:B------:R-:W-:Y:S01]  /*2f40*/  BSSY B0, `(.L_x_280) ;  /* 0x0000014000007945 */ /* 0x000fe20003800000 */
[----:B0-----:R-:W-:-:S04]  /*2f50*/  IADD3 R10, P1, R0, c[0x0][0x320], RZ ;  /* 0x0000c800000a7a10 */ /* 0x001fc80007f3e0ff */
[----:B-1----:R-:W0:Y:S01]  /*2f60*/  DMUL R2, R2, c[0x2][0x0] ;  /* 0x0080000002027a28 */ /* 0x002e220000000000 */
[----:B------:R-:W-:-:S05]  /*2f70*/  IMAD.X R11, RZ, RZ, c[0x0][0x324], P1 ;  /* 0x0000c900ff0b7624 */ /* 0x000fca00008e06ff */
        /* <DEDUP_REMOVED lines=12> */
[----:B01----:R-:W-:Y:S05]  /*3040*/  CALL.REL.NOINC `($_ZN2at6native60_GLOBAL__N__2075b504_27_DistributionCauchyKernel_cu_d62eea8743distribution_elementwise_grid_stride_kernelIdLi2EZNS0_9templates4cuda21uniform_and_transformIddPNS_17CUDAGeneratorImplEZZZNS4_13cauchy_kernelIS7_EEvRNS_18TensorIteratorBaseEddT_ENKUlvE_clEvENKUlvE_clEvEUldE_EEvSA_T1_T2_EUlP24curandStatePhilox4_32_10E_ZNS1_27distribution_nullary_kernelIdd7double2S7_SJ_SE_EEvSA_SG_RKT3_T4_EUlidE0_EEvlNS_15PhiloxCudaStateESF_SG_$__internal_trig_reduction_slowpathd) ;  /* 0x0000080000007944 */ /* 0x003fea0003c00000 */
[----:B------:R-:W-:Y:S05]  /*3050*/  BRA `(.L_x_282) ;  /* 0x0000002000007947 */ /* 0x000fea0003800000 */
.L_x_281:
[----:B------:R0:W1:Y:S01]  /*3060*/  DMUL R46, RZ, R2 ;  /* 0x00000002ff2e7228 */ /* 0x0000620000000000 */
[----:B------:R-:W-:-:S05]  /*3070*/  IMAD.MOV.U32 R0, RZ, RZ, RZ ;  /* 0x000000ffff007224 */ /* 0x000fca00078e00ff */
.L_x_282:
[----:B------:R-:W-:Y:S05]  /*3080*/  BSYNC B0 ;  /* 0x0000000000007941 */ /* 0x000fea0003800000 */
.L_x_280:
[----:B01----:R-:W0:Y:S01]  /*3090*/  DMUL R4, R46, R46 ;  /* 0x0000002e2e047228 */ /* 0x003e220000000000 */
[----:B------:R-:W-:Y:S01]  /*30a0*/  IMAD.MOV.U32 R2, RZ, RZ, 0x2799bcb9 ;  /* 0x2799bcb9ff027424 */ /* 0x000fe200078e00ff */
[----:B------:R-:W-:Y:S01]  /*30b0*/  MOV R3, 0x3ee48dac ;  /* 0x3ee48dac00037802 */ /* 0x000fe20000000f00 */
[----:B------:R-:W-:Y:S01]  /*30c0*/  BSSY B0, `(.L_x_283) ;  /* 0x0000020000007945 */ /* 0x000fe20003800000 */
[----:B------:R-:W-:-:S04]  /*30d0*/  LOP3.LUT R0, R0, 0x1, RZ, 0xc0, !PT ;  /* 0x0000000100007812 */ /* 0x000fc800078ec0ff */
[----:B0-----:R-:W0:Y:S01]  /*30e0*/  DFMA R2, R4, R2, c[0x2][0x28] ;  /* 0x00800a000402762b */ /* 0x001e220000000002 */
[----:B------:R-:W-:-:S05]  /*30f0*/  ISETP.NE.U32.AND P0, PT, R0, 0x1, PT ;  /* 0x000000010000780c */ /* 0x000fca0003f05070 */
        /* <DEDUP_REMOVED lines=19> */
[----:B------:R-:W-:Y:S01]  /*3230*/  MOV R40, RZ ;  /* 0x000000ff00287202 */ /* 0x000fe20000000f00 */
        /* <DEDUP_REMOVED lines=8> */
.L_x_284:
[----:B------:R-:W-:Y:S05]  /*32c0*/  BSYNC B0 ;  /* 0x0000000000007941 */ /* 0x000fea0003800000 */
.L_x_283:
[----:B-1----:R-:W1:-:S07]  /*32d0*/  DFMA R2, R44, R2, c[0x0][0x328] ;  /* 0x0000ca002c02762b */ /* 0x002e4e0000000002 */
[----:B-1----:R1:W-:Y:S04]  /*32e0*/  STG.E.64 [R10.64], R2 ;  /* 0x000000020a007986 */ /* 0x0023e8000c101b08 */
.L_x_278:
[----:B------:R-:W-:Y:S01]  /*32f0*/  LEA R27, P0, R12, R27, 0x1 ;  /* 0x0000001b0c1b7211 */ /* 0x000fe200078008ff */
[----:B------:R-:W-:Y:S01]  /*3300*/  WARPSYNC 0xffffffff ;  /* 0xffffffff00007948 */ /* 0x000fe20003800000 */
[----:B------:R-:W-:Y:S01]  /*3310*/  BAR.SYNC.DEFER_BLOCKING 0x0 ;  /* 0x0000000000007b1d */ /* 0x000fe20000010000 */
[----:B-1----:R-:W-:Y:S01]  /*3320*/  IMAD.MOV.U32 R3, RZ, RZ, R8 ;  /* 0x000000ffff037224 */ /* 0x002fe200078e0008 */
[----:B------:R-:W-:Y:S01]  /*3330*/  MOV R2, R18 ;  /* 0x0000001200027202 */ /* 0x000fe20000000f00 */
[----:B------:R-:W-:Y:S01]  /*3340*/  IMAD.X R26, RZ, RZ, R26, P0 ;  /* 0x000000ffff1a7224 */ /* 0x000fe200000e061a */
[----:B------:R-:W-:Y:S01]  /*3350*/  ISETP.GE.U32.AND P0, PT, R27, R22, PT ;  /* 0x000000161b00720c */ /* 0x000fe20003f06070 */
[----:B------:R-:W-:-:S03]  /*3360*/  IMAD.MOV.U32 R0, RZ, RZ, R16 ;  /* 0x000000ffff007224 */ /* 0x000fc600078e0010 */
[----:B------:R-:W-:-:S13]  /*3370*/  ISETP.GE.AND.EX P0, PT, R26, R21, PT, P0 ;  /* 0x000000151a00720c */ /* 0x000fda0003f06300 */
[----:B------:R-:W-:Y:S01]  /*3380*/  @P0 CALL.REL.NOINC `(.L_x_285) ;  /* 0x0000001000000944 */ /* 0x000fe20003c00000 */
[----:B------:R-:W-:Y:S05]  /*3390*/  BRA `(.L_x_286) ;  /* 0xffffd4b000007947 */ /* 0x000fea000383ffff */
.L_x_285:
[----:B------:R-:W-:Y:S05]  /*33a0*/  EXIT ;  /* 0x000000000000794d */ /* 0x000fea0003800000 */
        .weak           $__internal_14_$__cuda_sm20_div_s64
        .type           $__internal_14_$__cuda_sm20_div_s64,@function
        .size           $__internal_14_$__cuda_sm20_div_s64,($_ZN2at6native60_GLOBAL__N__2075b504_27_DistributionCauchyKernel_cu_d62eea8743distribution_elementwise_grid_stride_kernelIdLi2EZNS0_9templates4cuda21uniform_and_transformIddPNS_17CUDAGeneratorImplEZZZNS4_13cauchy_kernelIS7_EEvRNS_18TensorIteratorBaseEddT_ENKUlvE_clEvENKUlvE_clEvEUldE_EEvSA_T1_T2_EUlP24curandStatePhilox4_32_10E_ZNS1_27distribution_nullary_kernelIdd7double2S7_SJ_SE_EEvSA_SG_RKT3_T4_EUlidE0_EEvlNS_15PhiloxCudaStateESF_SG_$__internal_trig_reduction_slowpathd - $__internal_14_$__cuda_sm20_div_s64)
$__internal_14_$__cuda_sm20_div_s64:
[----:B------:R-:W-:Y:S01]  /*33b0*/  UMOV UR5, URZ ;  /* 0x0000003f00057c82 */ /* 0x000fe20008000000 */
[----:B------:R-:W-:Y:S01]  /*33c0*/  IADD3 R12, P4, RZ, -UR6, RZ ;  /* 0x80000006ff0c7c10 */ /* 0x000fe2000ff9e0ff */
[----:B------:R-:W0:Y:S03]  /*33d0*/  I2F.U64.RP R11, UR4 ;  /* 0x00000004000b7d12 */ /* 0x000e260008309000 */
[----:B------:R-:W-:-:S05]  /*33e0*/  IADD3.X R14, RZ, ~UR7, RZ, P4, !PT ;  /* 0x80000007ff0e7c10 */ /* 0x000fca000a7fe4ff */
        /* <DEDUP_REMOVED lines=29> */
[----:B------:R-:W-:Y:S01]  /*35c0*/  IADD3 R9, P3, R8, R9, RZ ;  /* 0x0000000908097210 */ /* 0x000fe20007f7e0ff */
[----:B------:R-:W-:-:S04]  /*35d0*/  IMAD.X R11, R4, 0x1, R11, P0 ;  /* 0x00000001040b7824 */ /* 0x000fc800000e060b */
[----:B------:R-:W-:Y:S01]  /*35e0*/  IMAD.HI.U32 R4, R9, R12, RZ ;  /* 0x0000000c09047227 */ /* 0x000fe200078e00ff */
[----:B------:R-:W-:-:S05]  /*35f0*/  IADD3.X R11, RZ, RZ, R11, P3, P2 ;  /* 0x000000ffff0b7210 */ /* 0x000fca0001fe440b */
[----:B------:R-:W-:-:S04]  /*3600*/  IMAD.WIDE.U32 R4, R9, R14, R4 ;  /* 0x0000000e09047225 */ /* 0x000fc800078e0004 */
[C---:B------:R-:W-:Y:S02]  /*3610*/  IMAD R9, R11.reuse, R14, RZ ;  /* 0x0000000e0b097224 */ /* 0x040fe400078e02ff */
[----:B------:R-:W-:-:S04]  /*3620*/  IMAD.HI.U32 R4, P0, R11, R12, R4 ;  /* 0x0000000c0b047227 */ /* 0x000fc80007800004 */
[----:B------:R-:W-:Y:S01]  /*3630*/  IMAD.HI.U32 R11, R11, R14, RZ ;  /* 0x0000000e0b0b7227 */ /* 0x000fe200078e00ff */
[----:B------:R-:W-:-:S04]  /*3640*/  IADD3 R8, P2, R9, R4, RZ ;  /* 0x0000000409087210 */ /* 0x000fc80007f5e0ff */
[----:B------:R-:W-:Y:S02]  /*3650*/  IADD3.X R4, R11, RZ, RZ, P0, !PT ;  /* 0x000000ff0b047210 */ /* 0x000fe400007fe4ff */
[----:B------:R-:W-:-:S03]  /*3660*/  IADD3 R11, P3, R8, 0x1, RZ ;  /* 0x00000001080b7810 */ /* 0x000fc60007f7e0ff */
[----:B------:R-:W-:Y:S02]  /*3670*/  IMAD.X R9, RZ, RZ, R4, P2 ;  /* 0x000000ffff097224 */ /* 0x000fe400010e0604 */
        /* <DEDUP_REMOVED lines=8> */
[----:B------:R-:W-:Y:S02]  /*3700*/  SEL R5, R5, R4, P0 ;  /* 0x0000000405057207 */ /* 0x000fe40000000000 */
[----:B------:R-:W-:-:S02]  /*3710*/  IADD3.X R4, RZ, R9, RZ, P3, !PT ;  /* 0x00000009ff047210 */ /* 0x000fc40001ffe4ff */
[----:B------:R-:W-:Y:S02]  /*3720*/  SEL R11, R11, R8, P0 ;  /* 0x000000080b0b7207 */ /* 0x000fe40000000000 */
[----:B------:R-:W-:Y:S02]  /*3730*/  SEL R12, R12, R13, P0 ;  /* 0x0000000d0c0c7207 */ /* 0x000fe40000000000 */
[----:B------:R-:W-:Y:S02]  /*3740*/  ISETP.GE.U32.AND P2, PT, R5, UR4, PT ;  /* 0x0000000405007c0c */ /* 0x000fe4000bf46070 */
[----:B------:R-:W-:Y:S02]  /*3750*/  SEL R8, R4, R9, P0 ;  /* 0x0000000904087207 */ /* 0x000fe40000000000 */
[----:B------:R-:W-:Y:S02]  /*3760*/  IADD3 R4, P3, R11, 0x1, RZ ;  /* 0x000000010b047810 */ /* 0x000fe40007f7e0ff */
[----:B------:R-:W-:-:S03]  /*3770*/  ISETP.GE.U32.AND.EX P0, PT, R12, RZ, PT, P2 ;  /* 0x000000ff0c00720c */ /* 0x000fc60003f06120 */
[----:B------:R-:W-:Y:S01]  /*3780*/  IMAD.X R5, RZ, RZ, R8, P3 ;  /* 0x000000ffff057224 */ /* 0x000fe200018e0608 */
[----:B------:R-:W-:Y:S01]  /*3790*/  SEL R4, R4, R11, P0 ;  /* 0x0000000b04047207 */ /* 0x000fe20000000000 */
[----:B------:R-:W-:-:S03]  /*37a0*/  HFMA2.MMA R11, -RZ, RZ, 0, 0 ;  /* 0x00000000ff0b7435 */ /* 0x000fc600000001ff */
        /* <DEDUP_REMOVED lines=9> */
[----:B------:R-:W-:Y:S06]  /*3840*/  RET.REL.NODEC R10 `(_ZN2at6native60_GLOBAL__N__2075b504_27_DistributionCauchyKernel_cu_d62eea8743distribution_elementwise_grid_stride_kernelIdLi2EZNS0_9templates4cuda21uniform_and_transformIddPNS_17CUDAGeneratorImplEZZZNS4_13cauchy_kernelIS7_EEvRNS_18TensorIteratorBaseEddT_ENKUlvE_clEvENKUlvE_clEvEUldE_EEvSA_T1_T2_EUlP24curandStatePhilox4_32_10E_ZNS1_27distribution_nullary_kernelIdd7double2S7_SJ_SE_EEvSA_SG_RKT3_T4_EUlidE0_EEvlNS_15PhiloxCudaStateESF_SG_) ;  /* 0xffffc7b00a007950 */ /* 0x000fec0003c3ffff */
        .type           $_ZN2at6native60_GLOBAL__N__2075b504_27_DistributionCauchyKernel_cu_d62eea8743distribution_elementwise_grid_stride_kernelIdLi2EZNS0_9templates4cuda21uniform_and_transformIddPNS_17CUDAGeneratorImplEZZZNS4_13cauchy_kernelIS7_EEvRNS_18TensorIteratorBaseEddT_ENKUlvE_clEvENKUlvE_clEvEUldE_EEvSA_T1_T2_EUlP24curandStatePhilox4_32_10E_ZNS1_27distribution_nullary_kernelIdd7double2S7_SJ_SE_EEvSA_SG_RKT3_T4_EUlidE0_EEvlNS_15PhiloxCudaStateESF_SG_$__internal_trig_reduction_slowpathd,@function
        .size           $_ZN2at6native60_GLOBAL__N__2075b504_27_DistributionCauchyKernel_cu_d62eea8743distribution_elementwise_grid_stride_kernelIdLi2EZNS0_9templates4cuda21uniform_and_transformIddPNS_17CUDAGeneratorImplEZZZNS4_13cauchy_kernelIS7_EEvRNS_18TensorIteratorBaseEddT_ENKUlvE_clEvENKUlvE_clEvEUldE_EEvSA_T1_T2_EUlP24curandStatePhilox4_32_10E_ZNS1_27distribution_nullary_kernelIdd7double2S7_SJ_SE_EEvSA_SG_RKT3_T4_EUlidE0_EEvlNS_15PhiloxCudaStateESF_SG_$__internal_trig_reduction_slowpathd,(.L_x_348 - $_ZN2at6native60_GLOBAL__N__2075b504_27_DistributionCauchyKernel_cu_d62eea8743distribution_elementwise_grid_stride_kernelIdLi2EZNS0_9templates4cuda21uniform_and_transformIddPNS_17CUDAGeneratorImplEZZZNS4_13cauchy_kernelIS7_EEvRNS_18TensorIteratorBaseEddT_ENKUlvE_clEvENKUlvE_clEvEUldE_EEvSA_T1_T2_EUlP24curandStatePhilox4_32_10E_ZNS1_27distribution_nullary_kernelIdd7double2S7_SJ_SE_EEvSA_SG_RKT3_T4_EUlidE0_EEvlNS_15PhiloxCudaStateESF_SG_$__internal_trig_reduction_slowpathd)
$_ZN2at6native60_GLOBAL__N__2075b504_27_DistributionCauchyKernel_cu_d62eea8743distribution_elementwise_grid_stride_kernelIdLi2EZNS0_9templates4cuda21uniform_and_transformIddPNS_17CUDAGeneratorImplEZZZNS4_13cauchy_kernelIS7_EEvRNS_18TensorIteratorBaseEddT_ENKUlvE_clEvENKUlvE_clEvEUldE_EEvSA_T1_T2_EUlP24curandStatePhilox4_32_10E_ZNS1_27distribution_nullary_kernelIdd7double2S7_SJ_SE_EEvSA_SG_RKT3_T4_EUlidE0_EEvlNS_15PhiloxCudaStateESF_SG_$__internal_trig_reduction_slowpathd:
[--C-:B------:R-:W-:Y:S01]  /*3850*/  SHF.R.U32.HI R17, RZ, 0x14, R19.reuse ;  /* 0x00000014ff117819 */ /* 0x100fe20000011613 */
[----:B------:R-:W-:Y:S01]  /*3860*/  IMAD.MOV.U32 R46, RZ, RZ, R2 ;  /* 0x000000ffff2e7224 */ /* 0x000fe200078e0002 */
[----:B------:R-:W-:Y:S01]  /*3870*/  MOV R5, RZ ;  /* 0x000000ff00057202 */ /* 0x000fe20000000f00 */
[----:B------:R-:W-:Y:S01]  /*3880*/  IMAD.MOV.U32 R47, RZ, RZ, R19 ;  /* 0x000000ffff2f7224 */ /* 0x000fe200078e0013 */
        /* <DEDUP_REMOVED lines=11> */
[----:B------:R-:W-:Y:S02]  /*3940*/  ISETP.GT.AND P0, PT, R2, 0xe, PT ;  /* 0x0000000e0200780c */ /* 0x000fe40003f04270 */
[----:B------:R-:W-:Y:S02]  /*3950*/  IADD3 R4, -R0, 0xf, RZ ;  /* 0x0000000f00047810 */ /* 0x000fe40007ffe1ff */
[----:B------:R-:W-:-:S03]  /*3960*/  SEL R5, R5, 0x12, !P0 ;  /* 0x0000001205057807 */ /* 0x000fc60004000000 */
[----:B------:R-:W-:Y:S01]  /*3970*/  IMAD.MOV.U32 R39, RZ, RZ, R4 ;  /* 0x000000ffff277224 */ /* 0x000fe200078e0004 */
[----:B------:R-:W-:-:S13]  /*3980*/  ISETP.GT.AND P0, PT, R2, R5, PT ;  /* 0x000000050200720c */ /* 0x000fda0003f04270 */
[----:B------:R-:W-:Y:S05]  /*3990*/  @P0 BRA `(.L_x_289) ;  /* 0x0000023000000947 */ /* 0x000fea0003800000 */
[----:B------:R-:W-:Y:S01]  /*39a0*/  IMAD.MOV.U32 R43, RZ, RZ, 0x8 ;  /* 0x00000008ff2b7424 */ /* 0x000fe200078e00ff */
[C---:B------:R-:W-:Y:S01]  /*39b0*/  SHF.L.U64.HI R45, R46.reuse, 0xb, R47 ;  /* 0x0000000b2e2d7819 */ /* 0x040fe2000001022f */
[----:B------:R-:W-:Y:S01]  /*39c0*/  IMAD.MOV.U32 R0, RZ, RZ, R1 ;  /* 0x000000ffff007224 */ /* 0x000fe200078e0001 */
[----:B------:R-:W-:Y:S01]  /*39d0*/  SHF.L.U32 R41, R46, 0xb, RZ ;  /* 0x0000000b2e297819 */ /* 0x000fe200000006ff */
[----:B------:R-:W-:Y:S01]  /*39e0*/  IMAD.WIDE R42, R4, R43, c[0x4][0x120] ;  /* 0x01004800042a7625 */ /* 0x000fe200078e022b */
[----:B------:R-:W-:Y:S01]  /*39f0*/  CS2R R14, SRZ ;  /* 0x00000000000e7805 */ /* 0x000fe2000001ff00 */
[----:B------:R-:W-:Y:S02]  /*3a00*/  LOP3.LUT R45, R45, 0x80000000, RZ, 0xfc, !PT ;  /* 0x800000002d2d7812 */ /* 0x000fe400078efcff */
[----:B------:R-:W-:Y:S02]  /*3a10*/  IMAD.MOV.U32 R39, RZ, RZ, R4 ;  /* 0x000000ffff277224 */ /* 0x000fe400078e0004 */
.L_x_290:
[----:B------:R-:W-:Y:S01]  /*3a20*/  MOV R2, R42 ;  /* 0x0000002a00027202 */ /* 0x000fe20000000f00 */
[----:B------:R-:W-:Y:S01]  /*3a30*/  IMAD.MOV.U32 R3, RZ, RZ, R43 ;  /* 0x000000ffff037224 */ /* 0x000fe200078e002b */
[----:B------:R-:W-:-:S05]  /*3a40*/  ULDC.64 UR4, c[0x0][0x118] ;  /* 0x0000460000047ab9 */ /* 0x000fca0000000a00 */
[----:B------:R-:W2:Y:S01]  /*3a50*/  LDG.E.64.CONSTANT R2, [R2.64] ;  /* 0x0000000402027981 */ /* 0x000ea2000c1e9b00 */
[----:B------:R-:W-:Y:S01]  /*3a60*/  IADD3 R39, R39, 0x1, RZ ;  /* 0x0000000127277810 */ /* 0x000fe20007ffe0ff */
[----:B--2---:R-:W-:-:S04]  /*3a70*/  IMAD.WIDE.U32 R14, P3, R2, R41, R14 ;  /* 0x00000029020e7225 */ /* 0x004fc8000786000e */
[C---:B------:R-:W-:Y:S02]  /*3a80*/  IMAD R47, R2.reuse, R45, RZ ;  /* 0x0000002d022f7224 */ /* 0x040fe400078e02ff */
[----:B------:R-:W-:Y:S02]  /*3a90*/  IMAD R44, R3, R41, RZ ;  /* 0x00000029032c7224 */ /* 0x000fe400078e02ff */
[----:B------:R-:W-:Y:S01]  /*3aa0*/  IMAD.HI.U32 R46, R2, R45, RZ ;  /* 0x0000002d022e7227 */ /* 0x000fe200078e00ff */
[----:B------:R-:W-:-:S03]  /*3ab0*/  IADD3 R15, P0, R47, R15, RZ ;  /* 0x0000000f2f0f7210 */ /* 0x000fc60007f1e0ff */
[----:B------:R-:W-:Y:S01]  /*3ac0*/  IMAD.X R47, RZ, RZ, R46, P3 ;  /* 0x000000ffff2f7224 */ /* 0x000fe200018e062e */
[----:B------:R-:W-:Y:S01]  /*3ad0*/  IADD3 R15, P1, R44, R15, RZ ;  /* 0x0000000f2c0f7210 */ /* 0x000fe20007f3e0ff */
[----:B------:R-:W-:Y:S01]  /*3ae0*/  IMAD.HI.U32 R44, R3, R41, RZ ;  /* 0x00000029032c7227 */ /* 0x000fe200078e00ff */
[----:B------:R-:W-:-:S03]  /*3af0*/  ISETP.GE.AND P3, PT, R39, R5, PT ;  /* 0x000000052700720c */ /* 0x000fc60003f66270 */
[C---:B------:R-:W-:Y:S01]  /*3b00*/  IMAD.HI.U32 R2, R3.reuse, R45, RZ ;  /* 0x0000002d03027227 */ /* 0x040fe200078e00ff */
[----:B------:R-:W-:Y:S01]  /*3b10*/  IADD3.X R44, P0, R44, R47, RZ, P0, !PT ;  /* 0x0000002f2c2c7210 */ /* 0x000fe2000071e4ff */
[----:B------:R0:W-:Y:S02]  /*3b20*/  STL.64 [R0], R14 ;  /* 0x0000000e00007387 */ /* 0x0001e40000100a00 */
[----:B------:R-:W-:Y:S01]  /*3b30*/  IMAD R3, R3, R45, RZ ;  /* 0x0000002d03037224 */ /* 0x000fe200078e02ff */
[----:B------:R-:W-:Y:S02]  /*3b40*/  IADD3.X R2, R2, RZ, RZ, P0, !PT ;  /* 0x000000ff02027210 */ /* 0x000fe400007fe4ff */
[----:B------:R-:W-:Y:S02]  /*3b50*/  IADD3 R42, P0, R42, 0x8, RZ ;  /* 0x000000082a2a7810 */ /* 0x000fe40007f1e0ff */
[----:B------:R-:W-:-:S03]  /*3b60*/  IADD3.X R44, P1, R3, R44, RZ, P1, !PT ;  /* 0x0000002c032c7210 */ /* 0x000fc60000f3e4ff */
[----:B------:R-:W-:Y:S02]  /*3b70*/  IMAD.X R43, RZ, RZ, R43, P0 ;  /* 0x000000ffff2b7224 */ /* 0x000fe400000e062b */
[----:B------:R-:W-:Y:S01]  /*3b80*/  IMAD.X R3, RZ, RZ, R2, P1 ;  /* 0x000000ffff037224 */ /* 0x000fe200008e0602 */
[----:B0-----:R-:W-:Y:S02]  /*3b90*/  IADD3 R0, R0, 0x8, RZ ;  /* 0x0000000800007810 */ /* 0x001fe40007ffe0ff */
[----:B------:R-:W-:Y:S01]  /*3ba0*/  MOV R14, R44 ;  /* 0x0000002c000e7202 */ /* 0x000fe20000000f00 */
[----:B------:R-:W-:Y:S01]  /*3bb0*/  IMAD.MOV.U32 R15, RZ, RZ, R3 ;  /* 0x000000ffff0f7224 */ /* 0x000fe200078e0003 */
[----:B------:R-:W-:Y:S05]  /*3bc0*/  @!P3 BRA `(.L_x_290) ;  /* 0xfffffe500000b947 */ /* 0x000fea000383ffff */
.L_x_289:
[----:B------:R-:W-:Y:S05]  /*3bd0*/  BSYNC B2 ;  /* 0x0000000000027941 */ /* 0x000fea0003800000 */
.L_x_288:
        /* <DEDUP_REMOVED lines=61> */
[----:B------:R-:W-:-:S06]  /*3fb0*/  IMAD.WIDE.U32 R2, R39, -0x36f0255e, R2 ;  /* 0xc90fdaa227027825 */ /* 0x000fcc00078e0002 */
[----:B------:R-:W-:-:S04]  /*3fc0*/  IMAD.WIDE.U32 R2, P2, R17, 0x2168c235, R2 ;  /* 0x2168c23511027825 */ /* 0x000fc80007840002 */
[----:B------:R-:W-:Y:S01]  /*3fd0*/  IMAD R17, R17, -0x36f0255e, RZ ;  /* 0xc90fdaa211117824 */ /* 0x000fe200078e02ff */
[----:B------:R-:W-:Y:S01]  /*3fe0*/  IADD3.X RZ, P0, R2, R2, RZ, P0, !PT ;  /* 0x0000000202ff7210 */ /* 0x000fe2000071e4ff */
[----:B------:R-:W-:-:S03]  /*3ff0*/  IMAD.X R14, RZ, RZ, R15, P2 ;  /* 0x000000ffff0e7224 */ /* 0x000fc600010e060f */
[----:B------:R-:W-:-:S04]  /*4000*/  IADD3 R3, P2, R17, R3, RZ ;  /* 0x0000000311037210 */ /* 0x000fc80007f5e0ff */
        /* <DEDUP_REMOVED lines=23> */
.L_x_287:
[----:B------:R-:W-:Y:S01]  /*4180*/  IMAD.MOV.U32 R41, RZ, RZ, 0x0 ;  /* 0x00000000ff297424 */ /* 0x000fe200078e00ff */
[----:B------:R-:W-:-:S03]  /*4190*/  MOV R0, R5 ;  /* 0x0000000500007202 */ /* 0x000fc60000000f00 */
[----:B------:R-:W-:Y:S05]  /*41a0*/  RET.REL.NODEC R40 `(_ZN2at6native60_GLOBAL__N__2075b504_27_DistributionCauchyKernel_cu_d62eea8743distribution_elementwise_grid_stride_kernelIdLi2EZNS0_9templates4cuda21uniform_and_transformIddPNS_17CUDAGeneratorImplEZZZNS4_13cauchy_kernelIS7_EEvRNS_18TensorIteratorBaseEddT_ENKUlvE_clEvENKUlvE_clEvEUldE_EEvSA_T1_T2_EUlP24curandStatePhilox4_32_10E_ZNS1_27distribution_nullary_kernelIdd7double2S7_SJ_SE_EEvSA_SG_RKT3_T4_EUlidE0_EEvlNS_15PhiloxCudaStateESF_SG_) ;  /* 0xffffbe5028007950 */ /* 0x000fea0003c3ffff */
.L_x_291:
        /* <DEDUP_REMOVED lines=13> */
.L_x_348:


//--------------------- .text._ZN2at6native60_GLOBAL__N__2075b504_27_DistributionCauchyKernel_cu_d62eea8743distribution_elementwise_grid_stride_kernelIdLi2EZNS0_9templates4cuda21uniform_and_transformIddPNS_17CUDAGeneratorImplEZZZNS4_13cauchy_kernelIS7_EEvRNS_18TensorIteratorBaseEddT_ENKUlvE_clEvENKUlvE_clEvEUldE_EEvSA_T1_T2_EUlP24curandStatePhilox4_32_10E_ZNS1_27distribution_nullary_kernelIdd7double2S7_SJ_SE_EEvSA_SG_RKT3_T4_EUlidE_EEvlNS_15PhiloxCudaStateESF_SG_ --------------------------
	.section	.text._ZN2at6native60_GLOBAL__N__2075b504_27_DistributionCauchyKernel_cu_d62eea8743distribution_elementwise_grid_stride_kernelIdLi2EZNS0_9templates4cuda21uniform_and_transformIddPNS_17CUDAGeneratorImplEZZZNS4_13cauchy_kernelIS7_EEvRNS_18TensorIteratorBaseEddT_ENKUlvE_clEvENKUlvE_clEvEUldE_EEvSA_T1_T2_EUlP24curandStatePhilox4_32_10E_ZNS1_27distribution_nullary_kernelIdd7double2S7_SJ_SE_EEvSA_SG_RKT3_T4_EUlidE_EEvlNS_15PhiloxCudaStateESF_SG_,"ax",@progbits
	.sectioninfo	@"SHI_REGISTERS=52"
	.align	128
.text._ZN2at6native60_GLOBAL__N__2075b504_27_DistributionCauchyKernel_cu_d62eea8743distribution_elementwise_grid_stride_kernelIdLi2EZNS0_9templates4cuda21uniform_and_transformIddPNS_17CUDAGeneratorImplEZZZNS4_13cauchy_kernelIS7_EEvRNS_18TensorIteratorBaseEddT_ENKUlvE_clEvENKUlvE_clEvEUldE_EEvSA_T1_T2_EUlP24curandStatePhilox4_32_10E_ZNS1_27distribution_nullary_kernelIdd7double2S7_SJ_SE_EEvSA_SG_RKT3_T4_EUlidE_EEvlNS_15PhiloxCudaStateESF_SG_:
        .type           _ZN2at6native60_GLOBAL__N__2075b504_27_DistributionCauchyKernel_cu_d62eea8743distribution_elementwise_grid_stride_kernelIdLi2EZNS0_9templates4cuda21uniform_and_transformIddPNS_17CUDAGeneratorImplEZZZNS4_13cauchy_kernelIS7_EEvRNS_18TensorIteratorBaseEddT_ENKUlvE_clEvENKUlvE_clEvEUldE_EEvSA_T1_T2_EUlP24curandStatePhilox4_32_10E_ZNS1_27distribution_nullary_kernelIdd7double2S7_SJ_SE_EEvSA_SG_RKT3_T4_EUlidE_EEvlNS_15PhiloxCudaStateESF_SG_,@function
        .size           _ZN2at6native60_GLOBAL__N__2075b504_27_DistributionCauchyKernel_cu_d62eea8743distribution_elementwise_grid_stride_kernelIdLi2EZNS0_9templates4cuda21uniform_and_transformIddPNS_17CUDAGeneratorImplEZZZNS4_13cauchy_kernelIS7_EEvRNS_18TensorIteratorBaseEddT_ENKUlvE_clEvENKUlvE_clEvEUldE_EEvSA_T1_T2_EUlP24curandStatePhilox4_32_10E_ZNS1_27distribution_nullary_kernelIdd7double2S7_SJ_SE_EEvSA_SG_RKT3_T4_EUlidE_EEvlNS_15PhiloxCudaStateESF_SG_,(.L_x_351 - _ZN2at6native60_GLOBAL__N__2075b504_27_DistributionCauchyKernel_cu_d62eea8743distribution_elementwise_grid_stride_kernelIdLi2EZNS0_9templates4cuda21uniform_and_transformIddPNS_17CUDAGeneratorImplEZZZNS4_13cauchy_kernelIS7_EEvRNS_18TensorIteratorBaseEddT_ENKUlvE_clEvENKUlvE_clEvEUldE_EEvSA_T1_T2_EUlP24curandStatePhilox4_32_10E_ZNS1_27distribution_nullary_kernelIdd7double2S7_SJ_SE_EEvSA_SG_RKT3_T4_EUlidE_EEvlNS_15PhiloxCudaStateESF_SG_)
        .other          _ZN2at6native60_GLOBAL__N__2075b504_27_DistributionCauchyKernel_cu_d62eea8743distribution_elementwise_grid_stride_kernelIdLi2EZNS0_9templates4cuda21uniform_and_transformIddPNS_17CUDAGeneratorImplEZZZNS4_13cauchy_kernelIS7_EEvRNS_18TensorIteratorBaseEddT_ENKUlvE_clEvENKUlvE_clEvEUldE_EEvSA_T1_T2_EUlP24curandStatePhilox4_32_10E_ZNS1_27distribution_nullary_kernelIdd7double2S7_SJ_SE_EEvSA_SG_RKT3_T4_EUlidE_EEvlNS_15PhiloxCudaStateESF_SG_,@"STO_CUDA_ENTRY STV_DEFAULT"
_ZN2at6native60_GLOBAL__N__2075b504_27_DistributionCauchyKernel_cu_d62eea8743distribution_elementwise_grid_stride_kernelIdLi2EZNS0_9templates4cuda21uniform_and_transformIddPNS_17CUDAGeneratorImplEZZZNS4_13cauchy_kernelIS7_EEvRNS_18TensorIteratorBaseEddT_ENKUlvE_clEvENKUlvE_clEvEUldE_EEvSA_T1_T2_EUlP24curandStatePhilox4_32_10E_ZNS1_27distribution_nullary_kernelIdd7double2S7_SJ_SE_EEvSA_SG_RKT3_T4_EUlidE_EEvlNS_15PhiloxCudaStateESF_SG_:
        /* <DEDUP_REMOVED lines=75> */
[----:B------:R-:W-:-:S04]  /*04b0*/  IMAD.HI.U32 R21, R6, -0x2daee0ad, RZ ;  /* 0xd2511f5306157827 */ /* 0x000fc800078e00ff */
[--C-:B------:R-:W-:Y:S01]  /*04c0*/  IMAD.MOV.U32 R15, RZ, RZ, R19.reuse ;  /* 0x000000ffff0f7224 */ /* 0x100fe200078e0013 */
        /* <DEDUP_REMOVED lines=10> */
[----:B------:R-:W-:Y:S05]  /*0570*/  CALL.REL.NOINC `($__internal_15_$__cuda_sm20_div_s64) ;  /* 0x000012a000007944 */ /* 0x000fea0003c00000 */
[----:B------:R-:W-:Y:S05]  /*0580*/  BRA `(.L_x_293) ;  /* 0x0000016000007947 */ /* 0x000fea0003800000 */
.L_x_292:
        /* <DEDUP_REMOVED lines=22> */
.L_x_293:
[----:B------:R-:W-:Y:S01]  /*06f0*/  ULDC UR4, c[0x0][0x0] ;  /* 0x0000000000047ab9 */ /* 0x000fe20000000800 */
[----:B------:R-:W-:Y:S01]  /*0700*/  IADD3 R2, P0, R2, 0x1, RZ ;  /* 0x0000000102027810 */ /* 0x000fe20007f1e0ff */
[----:B------:R-:W-:Y:S01]  /*0710*/  ULDC UR5, c[0x0][0xc] ;  /* 0x0000030000057ab9 */ /* 0x000fe20000000800 */
[----:B------:R-:W-:Y:S01]  /*0720*/  IMAD R27, R0, -0x326172a9, RZ ;  /* 0xcd9e8d57001b7824 */ /* 0x000fe200078e02ff */
[----:B------:R-:W-:Y:S01]  /*0730*/  UIMAD.WIDE.U32 UR4, UR4, UR5, URZ ;  /* 0x00000005040472a5 */ /* 0x000fe2000f8e003f */
[----:B------:R-:W-:Y:S01]  /*0740*/  IADD3 R0, R22, -0x700cb87f, RZ ;  /* 0x8ff3478116007810 */ /* 0x000fe20007ffe0ff */
        /* <DEDUP_REMOVED lines=17> */
[----:B------:R-:W-:Y:S01]  /*0860*/  SHF.R.U32.HI R29, RZ, 0x2, R5 ;  /* 0x00000002ff1d7819 */ /* 0x000fe20000011605 */
[----:B------:R-:W-:Y:S01]  /*0870*/  IMAD.MOV.U32 R6, RZ, RZ, R24 ;  /* 0x000000ffff067224 */ /* 0x000fe200078e0018 */
[----:B------:R-:W-:-:S02]  /*0880*/  LOP3.LUT R34, R3, R34, RZ, 0x3c, !PT ;  /* 0x0000002203227212 */ /* 0x000fc400078e3cff */
[C---:B------:R-:W-:Y:S02]  /*0890*/  SHF.R.U64 R30, R4.reuse, 0x2, R5 ;  /* 0x00000002041e7819 */ /* 0x040fe40000001205 */
[----:B------:R-:W-:Y:S02]  /*08a0*/  LOP3.LUT R31, R4, 0x3, RZ, 0xc0, !PT ;  /* 0x00000003041f7812 */ /* 0x000fe400078ec0ff */
.L_x_312:
        /* <DEDUP_REMOVED lines=13> */
.L_x_295:
[----:B------:R-:W-:Y:S05]  /*0980*/  BSYNC B0 ;  /* 0x0000000000007941 */ /* 0x000fea0003800000 */
.L_x_294:
        /* <DEDUP_REMOVED lines=12> */
[C---:B------:R-:W-:Y:S01]  /*0a50*/  IADD3 R25, R22.reuse, 0x3c6ef372, RZ ;  /* 0x3c6ef37216197810 */ /* 0x040fe20007ffe0ff */
[----:B------:R-:W-:Y:S01]  /*0a60*/  IMAD.MOV.U32 R35, RZ, RZ, R6 ;  /* 0x000000ffff237224 */ /* 0x000fe200078e0006 */
[----:B------:R-:W-:Y:S01]  /*0a70*/  LOP3.LUT R5, R27, R24, R8, 0x96, !PT ;  /* 0x000000181b057212 */ /* 0x000fe200078e9608 */
[----:B------:R-:W-:Y:S01]  /*0a80*/  IMAD.WIDE.U32 R2, R3, -0x326172a9, RZ ;  /* 0xcd9e8d5703027825 */ /* 0x000fe200078e00ff */
[----:B------:R-:W-:-:S03]  /*0a90*/  IADD3 R27, R22, -0x255992d5, RZ ;  /* 0xdaa66d2b161b7810 */ /* 0x000fc60007ffe0ff */
[----:B------:R-:W-:Y:S01]  /*0aa0*/  IMAD.MOV.U32 R36, RZ, RZ, R34 ;  /* 0x000000ffff247224 */ /* 0x000fe200078e0022 */
        /* <DEDUP_REMOVED lines=46> */
[----:B------:R-:W-:Y:S05]  /*0d90*/  @!P0 BRA `(.L_x_296) ;  /* 0x0000009000008947 */ /* 0x000fea0003800000 */
[----:B------:R-:W-:Y:S02]  /*0da0*/  IMAD.MOV.U32 R35, RZ, RZ, R0 ;  /* 0x000000ffff237224 */ /* 0x000fe400078e0000 */
[----:B------:R-:W-:Y:S02]  /*0db0*/  IMAD.MOV.U32 R36, RZ, RZ, R6 ;  /* 0x000000ffff247224 */ /* 0x000fe400078e0006 */
[----:B------:R-:W-:Y:S02]  /*0dc0*/  IMAD.MOV.U32 R5, RZ, RZ, R34 ;  /* 0x000000ffff057224 */ /* 0x000fe400078e0022 */
[----:B------:R-:W-:Y:S01]  /*0dd0*/  IMAD.MOV.U32 R2, RZ, RZ, R3 ;  /* 0x000000ffff027224 */ /* 0x000fe200078e0003 */
[----:B------:R-:W-:Y:S05]  /*0de0*/  BRA `(.L_x_296) ;  /* 0x0000004000007947 */ /* 0x000fea0003800000 */
.L_x_297:
[----:B------:R-:W-:Y:S02]  /*0df0*/  IMAD.MOV.U32 R35, RZ, RZ, R34 ;  /* 0x000000ffff237224 */ /* 0x000fe400078e0022 */
[----:B------:R-:W-:Y:S02]  /*0e00*/  IMAD.MOV.U32 R36, RZ, RZ, R3 ;  /* 0x000000ffff247224 */ /* 0x000fe400078e0003 */
[----:B------:R-:W-:-:S02]  /*0e10*/  IMAD.MOV.U32 R5, RZ, RZ, R32 ;  /* 0x000000ffff057224 */ /* 0x000fc400078e0020 */
[----:B------:R-:W-:-:S04]  /*0e20*/  IMAD.MOV.U32 R2, RZ, RZ, R24 ;  /* 0x000000ffff027224 */ /* 0x000fc800078e0018 */
.L_x_296:
[----:B------:R-:W-:Y:S01]  /*0e30*/  IMAD.WIDE.U32 R2, R2, 0x200000, RZ ;  /* 0x0020000002027825 */ /* 0x000fe200078e00ff */
[----:B------:R-:W-:Y:S01]  /*0e40*/  ISETP.GE.U32.AND P0, PT, R14, c[0x0][0x160], PT ;  /* 0x000058000e007a0c */ /* 0x000fe20003f06070 */
[----:B------:R-:W-:Y:S02]  /*0e50*/  BSSY B0, `(.L_x_298) ;  /* 0x000004b000007945 */ /* 0x000fe40003800000 */
[----:B------:R-:W-:Y:S01]  /*0e60*/  IMAD.MOV.U32 R4, RZ, RZ, 0x0 ;  /* 0x00000000ff047424 */ /* 0x000fe200078e00ff */
[----:B------:R-:W-:Y:S01]  /*0e70*/  LOP3.LUT R2, R2, R5, RZ, 0x3c, !PT ;  /* 0x0000000502027212 */ /* 0x000fe200078e3cff */
[----:B------:R-:W-:Y:S01]  /*0e80*/  IMAD.MOV.U32 R5, RZ, RZ, 0x3ca00000 ;  /* 0x3ca00000ff057424 */ /* 0x000fe200078e00ff */
[----:B------:R-:W-:Y:S02]  /*0e90*/  ISETP.GE.AND.EX P0, PT, R15, c[0x0][0x164], PT, P0 ;  /* 0x000059000f007a0c */ /* 0x000fe40003f06300 */
[----:B------:R-:W0:Y:S03]  /*0ea0*/  I2F.F64.U64 R26, R2 ;  /* 0x00000002001a7312 */ /* 0x000e260000301800 */
[----:B0-----:R0:W1:-:S08]  /*0eb0*/  DFMA R26, R26, R4, 5.5511151231257827021e-17 ;  /* 0x3c9000001a1a742b */ /* 0x0010500000000004 */
[----:B------:R-:W-:Y:S05]  /*0ec0*/  @P0 BRA `(.L_x_299) ;  /* 0x0000043000000947 */ /* 0x000fea0003800000 */
[----:B------:R-:W-:Y:S01]  /*0ed0*/  IMAD.WIDE.U32 R2, R36, 0x200000, RZ ;  /* 0x0020000024027825 */ /* 0x000fe200078e00ff */
[----:B------:R-:W-:Y:S04]  /*0ee0*/  BSSY B1, `(.L_x_300) ;  /* 0x0000018000017945 */ /* 0x000fe80003800000 */
[----:B------:R-:W-:-:S06]  /*0ef0*/  LOP3.LUT R2, R2, R35, RZ, 0x3c, !PT ;  /* 0x0000002302027212 */ /* 0x000fcc00078e3cff */
[----:B------:R-:W2:Y:S02]  /*0f00*/  I2F.F64.U64 R2, R2 ;  /* 0x0000000200027312 */ /* 0x000ea40000301800 */
[----:B--2---:R-:W2:-:S06]  /*0f10*/  DFMA R34, R2, R4, 5.5511151231257827021e-17 ;  /* 0x3c9000000222742b */ /* 0x004e8c0000000004 */
[----:B--2---:R-:W2:-:S06]  /*0f20*/  DADD R34, R34, -0.5 ;  /* 0xbfe0000022227429 */ /* 0x004e8c0000000000 */
[----:B--2---:R-:W2:-:S06]  /*0f30*/  DMUL R34, R34, c[0x2][0x0] ;  /* 0x0080000022227a28 */ /* 0x004e8c0000000000 */
[----:B--2---:R-:W2:-:S14]  /*0f40*/  DSETP.NEU.AND P0, PT, |R34|, +INF , PT ;  /* 0x7ff000002200742a */ /* 0x004e9c0003f0d200 */
[----:B--2---:R-:W-:Y:S05]  /*0f50*/  @!P0 BRA `(.L_x_301) ;  /* 0x000000e000008947 */ /* 0x004fea0003800000 */
[----:B0-----:R-:W0:-:S04]  /*0f60*/  DMUL R4, R34, c[0x2][0x8] ;  /* 0x0080020022047a28 */ /* 0x001e080000000000 */
[----:B------:R-:W-:Y:S02]  /*0f70*/  DSETP.GE.AND P0, PT, |R34|, 2.14748364800000000000e+09, PT ;  /* 0x41e000002200742a */ /* 0x000fe40003f06200 */
[----:B0-----:R-:W0:Y:S08]  /*0f80*/  F2I.F64 R0, R4 ;  /* 0x0000000400007311 */ /* 0x001e300000301100 */
[----:B0-----:R-:W0:Y:S02]  /*0f90*/  I2F.F64 R2, R0 ;  /* 0x0000000000027312 */ /* 0x001e240000201c00 */
[----:B0-----:R-:W0:-:S06]  /*0fa0*/  DFMA R44, -R2, c[0x2][0x10], R34 ;  /* 0x00800400022c7a2b */ /* 0x001e0c0000000122 */
[----:B0-----:R-:W0:-:S06]  /*0fb0*/  DFMA R44, -R2, c[0x2][0x18], R44 ;  /* 0x00800600022c7a2b */ /* 0x001e0c000000012c */
[----:B0-----:R0:W2:Y:S01]  /*0fc0*/  DFMA R44, -R2, c[0x2][0x20], R44 ;  /* 0x00800800022c7a2b */ /* 0x0010a2000000012c */
[----:B------:R-:W-:Y:S05]  /*0fd0*/  @!P0 BRA `(.L_x_302) ;  /* 0x0000008000008947 */ /* 0x000fea0003800000 */
[----:B------:R-:W-:Y:S01]  /*0fe0*/  IMAD.MOV.U32 R38, RZ, RZ, R34 ;  /* 0x000000ffff267224 */ /* 0x000fe200078e0022 */
[----:B------:R-:W-:-:S04]  /*0ff0*/  MOV R6, 0x1010 ;  /* 0x0000101000067802 */ /* 0x000fc80000000f00 */
[----:B012---:R-:W-:Y:S05]  /*1000*/  CALL.REL.NOINC `($_ZN2at6native60_GLOBAL__N__2075b504_27_DistributionCauchyKernel_cu_d62eea8743distribution_elementwise_grid_stride_kernelIdLi2EZNS0_9templates4cuda21uniform_and_transformIddPNS_17CUDAGeneratorImplEZZZNS4_13cauchy_kernelIS7_EEvRNS_18TensorIteratorBaseEddT_ENKUlvE_clEvENKUlvE_clEvEUldE_EEvSA_T1_T2_EUlP24curandStatePhilox4_32_10E_ZNS1_27distribution_nullary_kernelIdd7double2S7_SJ_SE_EEvSA_SG_RKT3_T4_EUlidE_EEvlNS_15PhiloxCudaStateESF_SG_$__internal_trig_reduction_slowpathd) ;  /* 0x00000cb000007944 */ /* 0x007fea0003c00000 */
[----:B------:R-:W-:Y:S02]  /*1010*/  IMAD.MOV.U32 R44, RZ, RZ, R2 ;  /* 0x000000ffff2c7224 */ /* 0x000fe400078e0002 */
[----:B------:R-:W-:Y:S01]  /*1020*/  IMAD.MOV.U32 R45, RZ, RZ, R3 ;  /* 0x000000ffff2d7224 */ /* 0x000fe200078e0003 */
[----:B------:R-:W-:Y:S05]  /*1030*/  BRA `(.L_x_302) ;  /* 0x0000002000007947 */ /* 0x000fea0003800000 */
.L_x_301:
[----:B------:R2:W3:Y:S01]  /*1040*/  DMUL R44, RZ, R34 ;  /* 0x00000022ff2c7228 */ /* 0x0004e20000000000 */
[----:B------:R-:W-:-:S05]  /*1050*/  IMAD.MOV.U32 R0, RZ, RZ, RZ ;  /* 0x000000ffff007224 */ /* 0x000fca00078e00ff */
.L_x_302:
[----:B------:R-:W-:Y:S05]  /*1060*/  BSYNC B1 ;  /* 0x0000000000017941 */ /* 0x000fea0003800000 */
.L_x_300:
[----:B0-23--:R-:W0:Y:S01]  /*1070*/  DMUL R4, R44, R44 ;  /* 0x0000002c2c047228 */ /* 0x00de220000000000 */
[----:B------:R-:W-:Y:S01]  /*1080*/  IMAD.MOV.U32 R2, RZ, RZ, 0x2799bcb9 ;  /* 0x2799bcb9ff027424 */ /* 0x000fe200078e00ff */
[----:B------:R-:W-:Y:S01]  /*1090*/  LOP3.LUT R6, R0, 0x1, RZ, 0xc0, !PT ;  /* 0x0000000100067812 */ /* 0x000fe200078ec0ff */
[----:B------:R-:W-:Y:S01]  /*10a0*/  IMAD.MOV.U32 R3, RZ, RZ, 0x3ee48dac ;  /* 0x3ee48dacff037424 */ /* 0x000fe200078e00ff */
[----:B------:R-:W-:Y:S01]  /*10b0*/  BSSY B1, `(.L_x_303) ;  /* 0x0000021000017945 */ /* 0x000fe20003800000 */
[----:B------:R-:W-:Y:S01]  /*10c0*/  IMAD R0, R14, c[0x0][0x190], RZ ;  /* 0x000064000e007a24 */ /* 0x000fe200078e02ff */
[----:B------:R-:W-:-:S03]  /*10d0*/  ISETP.NE.U32.AND P0, PT, R6, 0x1, PT ;  /* 0x000000010600780c */ /* 0x000fc60003f05070 */
[----:B0-----:R-:W0:Y:S01]  /*10e0*/  DFMA R2, R4, R2, c[0x2][0x28] ;  /* 0x00800a000402762b */ /* 0x001e220000000002 */
        /* <DEDUP_REMOVED lines=15> */
[----:B0-----:R-:W-:Y:S02]  /*11e0*/  IMAD.MOV.U32 R4, RZ, RZ, c[0x0][0x1a0] ;  /* 0x00006800ff047624 */ /* 0x001fe400078e00ff */
[----:B------:R-:W-:Y:S02]  /*11f0*/  IMAD.MOV.U32 R5, RZ, RZ, c[0x0][0x1a4] ;  /* 0x00006900ff057624 */ /* 0x000fe400078e00ff */
        /* <DEDUP_REMOVED lines=12> */
.L_x_304:
[----:B------:R-:W-:Y:S05]  /*12c0*/  BSYNC B1 ;  /* 0x0000000000017941 */ /* 0x000fea0003800000 */
.L_x_303:
[----:B--2---:R-:W2:Y:S01]  /*12d0*/  DFMA R4, R42, R4, c[0x0][0x198] ;  /* 0x000066002a04762b */ /* 0x004ea20000000004 */
[----:B------:R-:W-:-:S06]  /*12e0*/  LEA.HI.X.SX32 R35, R0, c[0x0][0x18c], 0x1, P1 ;  /* 0x0000630000237a11 */ /* 0x000fcc00008f0eff */
[----:B--2---:R2:W-:Y:S04]  /*12f0*/  STG.E.64 [R34.64], R4 ;  /* 0x0000000422007986 */ /* 0x0045e8000c101b08 */
.L_x_299:
[----:B------:R-:W-:Y:S05]  /*1300*/  BSYNC B0 ;  /* 0x0000000000007941 */ /* 0x000fea0003800000 */
.L_x_298:
[----:B0-----:R-:W-:-:S04]  /*1310*/  IMAD.MOV.U32 R37, RZ, RZ, c[0x0][0x0] ;  /* 0x00000000ff257624 */ /* 0x001fc800078e00ff */
[----:B------:R-:W-:-:S05]  /*1320*/  IMAD R37, R37, c[0x0][0xc], RZ ;  /* 0x0000030025257a24 */ /* 0x000fca00078e02ff */
[----:B--2---:R-:W-:-:S04]  /*1330*/  IADD3 R34, P1, R37, R14, RZ ;  /* 0x0000000e25227210 */ /* 0x004fc80007f3e0ff */
[----:B------:R-:W-:Y:S01]  /*1340*/  ISETP.GE.U32.AND P0, PT, R34, c[0x0][0x160], PT ;  /* 0x0000580022007a0c */ /* 0x000fe20003f06070 */
[----:B------:R-:W-:-:S05]  /*1350*/  IMAD.X R0, RZ, RZ, R15, P1 ;  /* 0x000000ffff007224 */ /* 0x000fca00008e060f */
[----:B------:R-:W-:-:S13]  /*1360*/  ISETP.GE.AND.EX P0, PT, R0, c[0x0][0x164], PT, P0 ;  /* 0x0000590000007a0c */ /* 0x000fda0003f06300 */
[----:B------:R-:W-:Y:S05]  /*1370*/  @P0 BRA `(.L_x_305) ;  /* 0x000003e000000947 */ /* 0x000fea0003800000 */
[----:B-1----:R-:W0:Y:S01]  /*1380*/  DADD R4, R26, -0.5 ;  /* 0xbfe000001a047429 */ /* 0x002e220000000000 */
[----:B------:R-:W-:Y:S05]  /*1390*/  BSSY B0, `(.L_x_306) ;  /* 0x0000013000007945 */ /* 0x000fea0003800000 */
        /* <DEDUP_REMOVED lines=12> */
[----:B------:R-:W-:Y:S01]  /*1460*/  MOV R6, 0x1490 ;  /* 0x0000149000067802 */ /* 0x000fe20000000f00 */
[----:B------:R-:W-:-:S03]  /*1470*/  IMAD.MOV.U32 R35, RZ, RZ, R5 ;  /* 0x000000ffff237224 */ /* 0x000fc600078e0005 */
[----:B01----:R-:W-:Y:S05]  /*1480*/  CALL.REL.NOINC `($_ZN2at6native60_GLOBAL__N__2075b504_27_DistributionCauchyKernel_cu_d62eea8743distribution_elementwise_grid_stride_kernelIdLi2EZNS0_9templates4cuda21uniform_and_transformIddPNS_17CUDAGeneratorImplEZZZNS4_13cauchy_kernelIS7_EEvRNS_18TensorIteratorBaseEddT_ENKUlvE_clEvENKUlvE_clEvEUldE_EEvSA_T1_T2_EUlP24curandStatePhilox4_32_10E_ZNS1_27distribution_nullary_kernelIdd7double2S7_SJ_SE_EEvSA_SG_RKT3_T4_EUlidE_EEvlNS_15PhiloxCudaStateESF_SG_$__internal_trig_reduction_slowpathd) ;  /* 0x0000083000007944 */ /* 0x003fea0003c00000 */
[----:B------:R-:W-:Y:S05]  /*1490*/  BRA `(.L_x_308) ;  /* 0x0000002000007947 */ /* 0x000fea0003800000 */
.L_x_307:
[----:B------:R0:W1:Y:S01]  /*14a0*/  DMUL R2, RZ, R4 ;  /* 0x00000004ff027228 */ /* 0x0000620000000000 */
[----:B------:R-:W-:-:S05]  /*14b0*/  IMAD.MOV.U32 R0, RZ, RZ, RZ ;  /* 0x000000ffff007224 */ /* 0x000fca00078e00ff */
.L_x_308:
[----:B------:R-:W-:Y:S05]  /*14c0*/  BSYNC B0 ;  /* 0x0000000000007941 */ /* 0x000fea0003800000 */
.L_x_306:
[----:B01----:R-:W0:Y:S01]  /*14d0*/  DMUL R26, R2, R2 ;  /* 0x00000002021a7228 */ /* 0x003e220000000000 */
        /* <DEDUP_REMOVED lines=36> */
.L_x_310:
[----:B------:R-:W-:Y:S05]  /*1720*/  BSYNC B0 ;  /* 0x0000000000007941 */ /* 0x000fea0003800000 */
.L_x_309:
[----:B-1----:R-:W1:Y:S01]  /*1730*/  DFMA R4, R44, R4, c[0x0][0x198] ;  /* 0x000066002c04762b */ /* 0x002e620000000004 */
[----:B------:R-:W-:-:S06]  /*1740*/  LEA.HI.X.SX32 R35, R0, c[0x0][0x18c], 0x1, P1 ;  /* 0x0000630000237a11 */ /* 0x000fcc00008f0eff */
[----:B-1----:R1:W-:Y:S04]  /*1750*/  STG.E.64 [R34.64], R4 ;  /* 0x0000000422007986 */ /* 0x0023e8000c101b08 */
.L_x_305:
        /* <DEDUP_REMOVED lines=11> */
.L_x_311:
[----:B------:R-:W-:Y:S05]  /*1810*/  EXIT ;  /* 0x000000000000794d */ /* 0x000fea0003800000 */
        .weak           $__internal_15_$__cuda_sm20_div_s64
        .type           $__internal_15_$__cuda_sm20_div_s64,@function
        .size           $__internal_15_$__cuda_sm20_div_s64,($_ZN2at6native60_GLOBAL__N__2075b504_27_DistributionCauchyKernel_cu_d62eea8743distribution_elementwise_grid_stride_kernelIdLi2EZNS0_9templates4cuda21uniform_and_transformIddPNS_17CUDAGeneratorImplEZZZNS4_13cauchy_kernelIS7_EEvRNS_18TensorIteratorBaseEddT_ENKUlvE_clEvENKUlvE_clEvEUldE_EEvSA_T1_T2_EUlP24curandStatePhilox4_32_10E_ZNS1_27distribution_nullary_kernelIdd7double2S7_SJ_SE_EEvSA_SG_RKT3_T4_EUlidE_EEvlNS_15PhiloxCudaStateESF_SG_$__internal_trig_reduction_slowpathd - $__internal_15_$__cuda_sm20_div_s64)
$__internal_15_$__cuda_sm20_div_s64:
        /* <DEDUP_REMOVED lines=17> */
[----:B------:R-:W-:Y:S02]  /*1930*/  IMAD.X R20, R29, 0x1, R3, P0 ;  /* 0x000000011d147824 */ /* 0x000fe400000e0603 */
[----:B------:R-:W-:Y:S02]  /*1940*/  IMAD.X R28, RZ, RZ, ~UR7, P4 ;  /* 0x80000007ff1c7e24 */ /* 0x000fe4000a0e06ff */
        /* <DEDUP_REMOVED lines=54> */
[----:B------:R-:W-:Y:S06]  /*1cb0*/  RET.REL.NODEC R26 `(_ZN2at6native60_GLOBAL__N__2075b504_27_DistributionCauchyKernel_cu_d62eea8743distribution_elementwise_grid_stride_kernelIdLi2EZNS0_9templates4cuda21uniform_and_transformIddPNS_17CUDAGeneratorImplEZZZNS4_13cauchy_kernelIS7_EEvRNS_18TensorIteratorBaseEddT_ENKUlvE_clEvENKUlvE_clEvEUldE_EEvSA_T1_T2_EUlP24curandStatePhilox4_32_10E_ZNS1_27distribution_nullary_kernelIdd7double2S7_SJ_SE_EEvSA_SG_RKT3_T4_EUlidE_EEvlNS_15PhiloxCudaStateESF_SG_) ;  /* 0xffffe3401a007950 */ /* 0x000fec0003c3ffff */
        .type           $_ZN2at6native60_GLOBAL__N__2075b504_27_DistributionCauchyKernel_cu_d62eea8743distribution_elementwise_grid_stride_kernelIdLi2EZNS0_9templates4cuda21uniform_and_transformIddPNS_17CUDAGeneratorImplEZZZNS4_13cauchy_kernelIS7_EEvRNS_18TensorIteratorBaseEddT_ENKUlvE_clEvENKUlvE_clEvEUldE_EEvSA_T1_T2_EUlP24curandStatePhilox4_32_10E_ZNS1_27distribution_nullary_kernelIdd7double2S7_SJ_SE_EEvSA_SG_RKT3_T4_EUlidE_EEvlNS_15PhiloxCudaStateESF_SG_$__internal_trig_reduction_slowpathd,@function
        .size           $_ZN2at6native60_GLOBAL__N__2075b504_27_DistributionCauchyKernel_cu_d62eea8743distribution_elementwise_grid_stride_kernelIdLi2EZNS0_9templates4cuda21uniform_and_transformIddPNS_17CUDAGeneratorImplEZZZNS4_13cauchy_kernelIS7_EEvRNS_18TensorIteratorBaseEddT_ENKUlvE_clEvENKUlvE_clEvEUldE_EEvSA_T1_T2_EUlP24curandStatePhilox4_32_10E_ZNS1_27distribution_nullary_kernelIdd7double2S7_SJ_SE_EEvSA_SG_RKT3_T4_EUlidE_EEvlNS_15PhiloxCudaStateESF_SG_$__internal_trig_reduction_slowpathd,(.L_x_351 - $_ZN2at6native60_GLOBAL__N__2075b504_27_DistributionCauchyKernel_cu_d62eea8743distribution_elementwise_grid_stride_kernelIdLi2EZNS0_9templates4cuda21uniform_and_transformIddPNS_17CUDAGeneratorImplEZZZNS4_13cauchy_kernelIS7_EEvRNS_18TensorIteratorBaseEddT_ENKUlvE_clEvENKUlvE_clEvEUldE_EEvSA_T1_T2_EUlP24curandStatePhilox4_32_10E_ZNS1_27distribution_nullary_kernelIdd7double2S7_SJ_SE_EEvSA_SG_RKT3_T4_EUlidE_EEvlNS_15PhiloxCudaStateESF_SG_$__internal_trig_reduction_slowpathd)
$_ZN2at6native60_GLOBAL__N__2075b504_27_DistributionCauchyKernel_cu_d62eea8743distribution_elementwise_grid_stride_kernelIdLi2EZNS0_9templates4cuda21uniform_and_transformIddPNS_17CUDAGeneratorImplEZZZNS4_13cauchy_kernelIS7_EEvRNS_18TensorIteratorBaseEddT_ENKUlvE_clEvENKUlvE_clEvEUldE_EEvSA_T1_T2_EUlP24curandStatePhilox4_32_10E_ZNS1_27distribution_nullary_kernelIdd7double2S7_SJ_SE_EEvSA_SG_RKT3_T4_EUlidE_EEvlNS_15PhiloxCudaStateESF_SG_$__internal_trig_reduction_slowpathd:
[----:B------:R-:W-:Y:S01]  /*1cc0*/  SHF.R.U32.HI R39, RZ, 0x14, R35 ;  /* 0x00000014ff277819 */ /* 0x000fe20000011623 */
[----:B------:R-:W-:-:S03]  /*1cd0*/  IMAD.MOV.U32 R5, RZ, RZ, RZ ;  /* 0x000000ffff057224 */ /* 0x000fc600078e00ff */
        /* <DEDUP_REMOVED lines=25> */
[----:B------:R-:W-:Y:S02]  /*1e70*/  IMAD.MOV.U32 R5, RZ, RZ, R3 ;  /* 0x000000ffff057224 */ /* 0x000fe400078e0003 */
.L_x_316:
[----:B------:R-:W-:Y:S01]  /*1e80*/  IMAD.MOV.U32 R44, RZ, RZ, R36 ;  /* 0x000000ffff2c7224 */ /* 0x000fe200078e0024 */
[----:B------:R-:W-:Y:S01]  /*1e90*/  ULDC.64 UR4, c[0x0][0x118] ;  /* 0x0000460000047ab9 */ /* 0x000fe20000000a00 */
[----:B------:R-:W-:-:S06]  /*1ea0*/  IMAD.MOV.U32 R45, RZ, RZ, R41 ;  /* 0x000000ffff2d7224 */ /* 0x000fcc00078e0029 */
[----:B------:R-:W2:Y:S01]  /*1eb0*/  LDG.E.64.CONSTANT R44, [R44.64] ;  /* 0x000000042c2c7981 */ /* 0x000ea2000c1e9b00 */
[----:B------:R-:W-:Y:S01]  /*1ec0*/  IMAD.MOV.U32 R46, RZ, RZ, R42 ;  /* 0x000000ffff2e7224 */ /* 0x000fe200078e002a */
[----:B------:R-:W-:Y:S01]  /*1ed0*/  IADD3 R5, R5, 0x1, RZ ;  /* 0x0000000105057810 */ /* 0x000fe20007ffe0ff */
[----:B------:R-:W-:-:S04]  /*1ee0*/  IMAD.MOV.U32 R47, RZ, RZ, R43 ;  /* 0x000000ffff2f7224 */ /* 0x000fc800078e002b */
[----:B--2---:R-:W-:-:S04]  /*1ef0*/  IMAD.WIDE.U32 R46, P3, R44, R38, R46 ;  /* 0x000000262c2e7225 */ /* 0x004fc8000786002e */
[C---:B------:R-:W-:Y:S02]  /*1f00*/  IMAD R43, R44.reuse, R4, RZ ;  /* 0x000000042c2b7224 */ /* 0x040fe400078e02ff */
[----:B------:R-:W-:Y:S02]  /*1f10*/  IMAD R40, R45, R38, RZ ;  /* 0x000000262d287224 */ /* 0x000fe400078e02ff */
[----:B------:R-:W-:Y:S01]  /*1f20*/  IMAD.HI.U32 R42, R44, R4, RZ ;  /* 0x000000042c2a7227 */ /* 0x000fe200078e00ff */
[----:B------:R-:W-:-:S03]  /*1f30*/  IADD3 R43, P0, R43, R47, RZ ;  /* 0x0000002f2b2b7210 */ /* 0x000fc60007f1e0ff */
[C---:B------:R-:W-:Y:S01]  /*1f40*/  IMAD R44, R45.reuse, R4, RZ ;  /* 0x000000042d2c7224 */ /* 0x040fe200078e02ff */
[----:B------:R-:W-:Y:S01]  /*1f50*/  IADD3 R47, P1, R40, R43, RZ ;  /* 0x0000002b282f7210 */ /* 0x000fe20007f3e0ff */
[----:B------:R-:W-:-:S04]  /*1f60*/  IMAD.HI.U32 R40, R45, R38, RZ ;  /* 0x000000262d287227 */ /* 0x000fc800078e00ff */
[----:B------:R-:W-:Y:S01]  /*1f70*/  IMAD.X R43, RZ, RZ, R42, P3 ;  /* 0x000000ffff2b7224 */ /* 0x000fe200018e062a */
[----:B------:R-:W-:Y:S01]  /*1f80*/  ISETP.GE.AND P3, PT, R5, R2, PT ;  /* 0x000000020500720c */ /* 0x000fe20003f66270 */
[----:B------:R-:W-:Y:S01]  /*1f90*/  IMAD.HI.U32 R42, R45, R4, RZ ;  /* 0x000000042d2a7227 */ /* 0x000fe200078e00ff */
[----:B------:R0:W-:Y:S02]  /*1fa0*/  STL.64 [R0], R46 ;  /* 0x0000002e00007387 */ /* 0x0001e40000100a00 */
[----:B------:R-:W-:-:S04]  /*1fb0*/  IADD3.X R43, P0, R40, R43, RZ, P0, !PT ;  /* 0x0000002b282b7210 */ /* 0x000fc8000071e4ff */
[----:B------:R-:W-:Y:S01]  /*1fc0*/  IADD3.X R44, P1, R44, R43, RZ, P1, !PT ;  /* 0x0000002b2c2c7210 */ /* 0x000fe20000f3e4ff */
[----:B------:R-:W-:Y:S01]  /*1fd0*/  IMAD.X R42, RZ, RZ, R42, P0 ;  /* 0x000000ffff2a7224 */ /* 0x000fe200000e062a */
[----:B------:R-:W-:-:S03]  /*1fe0*/  IADD3 R36, P0, R36, 0x8, RZ ;  /* 0x0000000824247810 */ /* 0x000fc60007f1e0ff */
[----:B------:R-:W-:Y:S01]  /*1ff0*/  IMAD.X R43, RZ, RZ, R42, P1 ;  /* 0x000000ffff2b7224 */ /* 0x000fe200008e062a */
[----:B0-----:R-:W-:Y:S01]  /*2000*/  IADD3 R0, R0, 0x8, RZ ;  /* 0x0000000800007810 */ /* 0x001fe20007ffe0ff */
[----:B------:R-:W-:Y:S02]  /*2010*/  IMAD.X R41, RZ, RZ, R41, P0 ;  /* 0x000000ffff297224 */ /* 0x000fe400000e0629 */
[----:B------:R-:W-:Y:S01]  /*2020*/  IMAD.MOV.U32 R42, RZ, RZ, R44 ;  /* 0x000000ffff2a7224 */ /* 0x000fe200078e002c */
[----:B------:R-:W-:Y:S05]  /*2030*/  @!P3 BRA `(.L_x_316) ;  /* 0xfffffe400000b947 */ /* 0x000fea000383ffff */
.L_x_315:
[----:B------:R-:W-:Y:S05]  /*2040*/  BSYNC B2 ;  /* 0x0000000000027941 */ /* 0x000fea0003800000 */
.L_x_314:
[----:B------:R-:W-:-:S04]  /*2050*/  IMAD.IADD R0, R5, 0x1, -R3 ;  /* 0x0000000105007824 */ /* 0x000fc800078e0a03 */
[----:B------:R-:W-:-:S05]  /*2060*/  IMAD R49, R0, 0x8, R1 ;  /* 0x0000000800317824 */ /* 0x000fca00078e0201 */
        /* <DEDUP_REMOVED lines=58> */
[----:B------:R-:W-:-:S04]  /*2410*/  IMAD.HI.U32 R36, R41, -0x36f0255e, RZ ;  /* 0xc90fdaa229247827 */ /* 0x000fc800078e00ff */
[----:B------:R-:W-:-:S06]  /*2420*/  IMAD.WIDE.U32 R2, R43, -0x36f0255e, R2 ;  /* 0xc90fdaa22b027825 */ /* 0x000fcc00078e0002 */
[----:B------:R-:W-:-:S04]  /*2430*/  IMAD.WIDE.U32 R2, P2, R41, 0x2168c235, R2 ;  /* 0x2168c23529027825 */ /* 0x000fc80007840002 */
[----:B------:R-:W-:Y:S01]  /*2440*/  IMAD R41, R41, -0x36f0255e, RZ ;  /* 0xc90fdaa229297824 */ /* 0x000fe200078e02ff */
[----:B------:R-:W-:Y:S01]  /*2450*/  IADD3.X RZ, P0, R2, R2, RZ, P0, !PT ;  /* 0x0000000202ff7210 */ /* 0x000fe2000071e4ff */
[----:B------:R-:W-:-:S03]  /*2460*/  IMAD.X R36, RZ, RZ, R36, P2 ;  /* 0x000000ffff247224 */ /* 0x000fc600010e0624 */
[----:B------:R-:W-:-:S04]  /*2470*/  IADD3 R3, P2, R41, R3, RZ ;  /* 0x0000000329037210 */ /* 0x000fc80007f5e0ff */
        /* <DEDUP_REMOVED lines=23> */
.L_x_313:
[----:B------:R-:W-:Y:S02]  /*25f0*/  IMAD.MOV.U32 R0, RZ, RZ, R5 ;  /* 0x000000ffff007224 */ /* 0x000fe400078e0005 */
[----:B------:R-:W-:Y:S02]  /*2600*/  IMAD.MOV.U32 R4, RZ, RZ, R6 ;  /* 0x000000ffff047224 */ /* 0x000fe400078e0006 */
[----:B------:R-:W-:Y:S02]  /*2610*/  IMAD.MOV.U32 R5, RZ, RZ, 0x0 ;  /* 0x00000000ff057424 */ /* 0x000fe400078e00ff */
[----:B------:R-:W-:Y:S02]  /*2620*/  IMAD.MOV.U32 R2, RZ, RZ, R38 ;  /* 0x000000ffff027224 */ /* 0x000fe400078e0026 */
[----:B------:R-:W-:Y:S01]  /*2630*/  IMAD.MOV.U32 R3, RZ, RZ, R35 ;  /* 0x000000ffff037224 */ /* 0x000fe200078e0023 */
[----:B------:R-:W-:Y:S06]  /*2640*/  RET.REL.NODEC R4 `(_ZN2at6native60_GLOBAL__N__2075b504_27_DistributionCauchyKernel_cu_d62eea8743distribution_elementwise_grid_stride_kernelIdLi2EZNS0_9templates4cuda21uniform_and_transformIddPNS_17CUDAGeneratorImplEZZZNS4_13cauchy_kernelIS7_EEvRNS_18TensorIteratorBaseEddT_ENKUlvE_clEvENKUlvE_clEvEUldE_EEvSA_T1_T2_EUlP24curandStatePhilox4_32_10E_ZNS1_27distribution_nullary_kernelIdd7double2S7_SJ_SE_EEvSA_SG_RKT3_T4_EUlidE_EEvlNS_15PhiloxCudaStateESF_SG_) ;  /* 0xffffd9b004007950 */ /* 0x000fec0003c3ffff */
.L_x_317:
        /* <DEDUP_REMOVED lines=11> */
.L_x_351:


//--------------------- .nv.global.init           --------------------------
	.section	.nv.global.init,"aw",@progbits
	.align	8
.nv.global.init:
	.type		__cudart_i2opi_d,@object
	.size		__cudart_i2opi_d,(mrg32k3aM1SubSeq - __cudart_i2opi_d)
__cudart_i2opi_d:
        /* <DEDUP_REMOVED lines=9> */
	.type		mrg32k3aM1SubSeq,@object
	.size		mrg32k3aM1SubSeq,(mrg32k3aM2SubSeq - mrg32k3aM1SubSeq)
mrg32k3aM1SubSeq:
        /* <DEDUP_REMOVED lines=126> */
	.type		mrg32k3aM2SubSeq,@object
	.size		mrg32k3aM2SubSeq,(mrg32k3aM1 - mrg32k3aM2SubSeq)
mrg32k3aM2SubSeq:
        /* <DEDUP_REMOVED lines=126> */
	.type		mrg32k3aM1,@object
	.size		mrg32k3aM1,(mrg32k3aM1Seq - mrg32k3aM1)
mrg32k3aM1:
        /* <DEDUP_REMOVED lines=144> */
	.type		mrg32k3aM1Seq,@object
	.size		mrg32k3aM1Seq,(mrg32k3aM2 - mrg32k3aM1Seq)
mrg32k3aM1Seq:
        /* <DEDUP_REMOVED lines=144> */
	.type		mrg32k3aM2,@object
	.size		mrg32k3aM2,(mrg32k3aM2Seq - mrg32k3aM2)
mrg32k3aM2:
        /* <DEDUP_REMOVED lines=144> */
	.type		mrg32k3aM2Seq,@object
	.size		mrg32k3aM2Seq,(precalc_xorwow_matrix - mrg32k3aM2Seq)
mrg32k3aM2Seq:
        /* <DEDUP_REMOVED lines=144> */
	.type		precalc_xorwow_matrix,@object
	.size		precalc_xorwow_matrix,(precalc_xorwow_offset_matrix - precalc_xorwow_matrix)
precalc_xorwow_matrix:
        /* <DEDUP_REMOVED lines=6400> */
	.type		precalc_xorwow_offset_matrix,@object
	.size		precalc_xorwow_offset_matrix,(.L_1 - precalc_xorwow_offset_matrix)
precalc_xorwow_offset_matrix:
        /* <DEDUP_REMOVED lines=6400> */
.L_1:


//--------------------- .nv.global                --------------------------
	.section	.nv.global,"aw",@nobits
.nv.global:
	.type		_ZN58_INTERNAL_2075b504_27_DistributionCauchyKernel_cu_d62eea874cuda3std3__48in_placeE,@object
	.size		_ZN58_INTERNAL_2075b504_27_DistributionCauchyKernel_cu_d62eea874cuda3std3__48in_placeE,(_ZN58_INTERNAL_2075b504_27_DistributionCauchyKernel_cu_d62eea874cuda3std6ranges3__45__cpo8distanceE - _ZN58_INTERNAL_2075b504_27_DistributionCauchyKernel_cu_d62eea874cuda3std3__48in_placeE)
_ZN58_INTERNAL_2075b504_27_DistributionCauchyKernel_cu_d62eea874cuda3std3__48in_placeE:
	.zero		1
	.type		_ZN58_INTERNAL_2075b504_27_DistributionCauchyKernel_cu_d62eea874cuda3std6ranges3__45__cpo8distanceE,@object
	.size		_ZN58_INTERNAL_2075b504_27_DistributionCauchyKernel_cu_d62eea874cuda3std6ranges3__45__cpo8distanceE,(_ZN58_INTERNAL_2075b504_27_DistributionCauchyKernel_cu_d62eea874cuda3std3__45__cpo6cbeginE - _ZN58_INTERNAL_2075b504_27_DistributionCauchyKernel_cu_d62eea874cuda3std6ranges3__45__cpo8distanceE)
_ZN58_INTERNAL_2075b504_27_DistributionCauchyKernel_cu_d62eea874cuda3std6ranges3__45__cpo8distanceE:
	.zero		1
	.type		_ZN58_INTERNAL_2075b504_27_DistributionCauchyKernel_cu_d62eea874cuda3std3__45__cpo6cbeginE,@object
	.size		_ZN58_INTERNAL_2075b504_27_DistributionCauchyKernel_cu_d62eea874cuda3std3__45__cpo6cbeginE,(_ZN58_INTERNAL_2075b504_27_DistributionCauchyKernel_cu_d62eea874cuda3std6ranges3__45__cpo7advanceE - _ZN58_INTERNAL_2075b504_27_DistributionCauchyKernel_cu_d62eea874cuda3std3__45__cpo6cbeginE)
_ZN58_INTERNAL_2075b504_27_DistributionCauchyKernel_cu_d62eea874cuda3std3__45__cpo6cbeginE:
	.zero		1
	.type		_ZN58_INTERNAL_2075b504_27_DistributionCauchyKernel_cu_d62eea874cuda3std6ranges3__45__cpo7advanceE,@object
	.size		_ZN58_INTERNAL_2075b504_27_DistributionCauchyKernel_cu_d62eea874cuda3std6ranges3__45__cpo7advanceE,(_ZN58_INTERNAL_2075b504_27_DistributionCauchyKernel_cu_d62eea874cuda3std3__45__cpo7crbeginE - _ZN58_INTERNAL_2075b504_27_DistributionCauchyKernel_cu_d62eea874cuda3std6ranges3__45__cpo7advanceE)
_ZN58_INTERNAL_2075b504_27_DistributionCauchyKernel_cu_d62eea874cuda3std6ranges3__45__cpo7advanceE:
	.zero		1
	.type		_ZN58_INTERNAL_2075b504_27_DistributionCauchyKernel_cu_d62eea874cuda3std3__45__cpo7crbeginE,@object
	.size		_ZN58_INTERNAL_2075b504_27_DistributionCauchyKernel_cu_d62eea874cuda3std3__45__cpo7crbeginE,(_ZN58_INTERNAL_2075b504_27_DistributionCauchyKernel_cu_d62eea874cuda3std6ranges3__45__cpo4dataE - _ZN58_INTERNAL_2075b504_27_DistributionCauchyKernel_cu_d62eea874cuda3std3__45__cpo7crbeginE)
_ZN58_INTERNAL_2075b504_27_DistributionCauchyKernel_cu_d62eea874cuda3std3__45__cpo7crbeginE:
	.zero		1
	.type		_ZN58_INTERNAL_2075b504_27_DistributionCauchyKernel_cu_d62eea874cuda3std6ranges3__45__cpo4dataE,@object
	.size		_ZN58_INTERNAL_2075b504_27_DistributionCauchyKernel_cu_d62eea874cuda3std6ranges3__45__cpo4dataE,(_ZN58_INTERNAL_2075b504_27_DistributionCauchyKernel_cu_d62eea874cuda3std6ranges3__45__cpo5beginE - _ZN58_INTERNAL_2075b504_27_DistributionCauchyKernel_cu_d62eea874cuda3std6ranges3__45__cpo4dataE)
_ZN58_INTERNAL_2075b504_27_DistributionCauchyKernel_cu_d62eea874cuda3std6ranges3__45__cpo4dataE:
	.zero		1
	.type		_ZN58_INTERNAL_2075b504_27_DistributionCauchyKernel_cu_d62eea874cuda3std6ranges3__45__cpo5beginE,@object
	.size		_ZN58_INTERNAL_2075b504_27_DistributionCauchyKernel_cu_d62eea874cuda3std6ranges3__45__cpo5beginE,(_ZN58_INTERNAL_2075b504_27_DistributionCauchyKernel_cu_d62eea874cuda3std3__460_GLOBAL__N__2075b504_27_DistributionCauchyKernel_cu_d62eea876ignoreE - _ZN58_INTERNAL_2075b504_27_DistributionCauchyKernel_cu_d62eea874cuda3std6ranges3__45__cpo5beginE)
_ZN58_INTERNAL_2075b504_27_DistributionCauchyKernel_cu_d62eea874cuda3std6ranges3__45__cpo5beginE:
	.zero		1
	.type		_ZN58_INTERNAL_2075b504_27_DistributionCauchyKernel_cu_d62eea874cuda3std3__460_GLOBAL__N__2075b504_27_DistributionCauchyKernel_cu_d62eea876ignoreE,@object
	.size		_ZN58_INTERNAL_2075b504_27_DistributionCauchyKernel_cu_d62eea874cuda3std3__460_GLOBAL__N__2075b504_27_DistributionCauchyKernel_cu_d62eea876ignoreE,(_ZN58_INTERNAL_2075b504_27_DistributionCauchyKernel_cu_d62eea874cuda3std6ranges3__45__cpo4sizeE - _ZN58_INTERNAL_2075b504_27_DistributionCauchyKernel_cu_d62eea874cuda3std3__460_GLOBAL__N__2075b504_27_DistributionCauchyKernel_cu_d62eea876ignoreE)
_ZN58_INTERNAL_2075b504_27_DistributionCauchyKernel_cu_d62eea874cuda3std3__460_GLOBAL__N__2075b504_27_DistributionCauchyKernel_cu_d62eea876ignoreE:
	.zero		1
	.type		_ZN58_INTERNAL_2075b504_27_DistributionCauchyKernel_cu_d62eea874cuda3std6ranges3__45__cpo4sizeE,@object
	.size		_ZN58_INTERNAL_2075b504_27_DistributionCauchyKernel_cu_d62eea874cuda3std6ranges3__45__cpo4sizeE,(_ZN58_INTERNAL_2075b504_27_DistributionCauchyKernel_cu_d62eea874cuda3std3__45__cpo5beginE - _ZN58_INTERNAL_2075b504_27_DistributionCauchyKernel_cu_d62eea874cuda3std6ranges3__45__cpo4sizeE)
_ZN58_INTERNAL_2075b504_27_DistributionCauchyKernel_cu_d62eea874cuda3std6ranges3__45__cpo4sizeE:
	.zero		1
	.type		_ZN58_INTERNAL_2075b504_27_DistributionCauchyKernel_cu_d62eea874cuda3std3__45__cpo5beginE,@object
	.size		_ZN58_INTERNAL_2075b504_27_DistributionCauchyKernel_cu_d62eea874cuda3std3__45__cpo5beginE,(_ZN58_INTERNAL_2075b504_27_DistributionCauchyKernel_cu_d62eea874cuda3std6ranges3__45__cpo6cbeginE - _ZN58_INTERNAL_2075b504_27_DistributionCauchyKernel_cu_d62eea874cuda3std3__45__cpo5beginE)
_ZN58_INTERNAL_2075b504_27_DistributionCauchyKernel_cu_d62eea874cuda3std3__45__cpo5beginE:
	.zero		1
	.type		_ZN58_INTERNAL_2075b504_27_DistributionCauchyKernel_cu_d62eea874cuda3std6ranges3__45__cpo6cbeginE,@object
	.size		_ZN58_INTERNAL_2075b504_27_DistributionCauchyKernel_cu_d62eea874cuda3std6ranges3__45__cpo6cbeginE,(_ZN58_INTERNAL_2075b504_27_DistributionCauchyKernel_cu_d62eea874cuda3std3__45__cpo6rbeginE - _ZN58_INTERNAL_2075b504_27_DistributionCauchyKernel_cu_d62eea874cuda3std6ranges3__45__cpo6cbeginE)
_ZN58_INTERNAL_2075b504_27_DistributionCauchyKernel_cu_d62eea874cuda3std6ranges3__45__cpo6cbeginE:
	.zero		1
	.type		_ZN58_INTERNAL_2075b504_27_DistributionCauchyKernel_cu_d62eea874cuda3std3__45__cpo6rbeginE,@object
	.size		_ZN58_INTERNAL_2075b504_27_DistributionCauchyKernel_cu_d62eea874cuda3std3__45__cpo6rbeginE,(_ZN58_INTERNAL_2075b504_27_DistributionCauchyKernel_cu_d62eea874cuda3std6ranges3__45__cpo4nextE - _ZN58_INTERNAL_2075b504_27_DistributionCauchyKernel_cu_d62eea874cuda3std3__45__cpo6rbeginE)
_ZN58_INTERNAL_2075b504_27_DistributionCauchyKernel_cu_d62eea874cuda3std3__45__cpo6rbeginE:
	.zero		1
	.type		_ZN58_INTERNAL_2075b504_27_DistributionCauchyKernel_cu_d62eea874cuda3std6ranges3__45__cpo4nextE,@object
	.size		_ZN58_INTERNAL_2075b504_27_DistributionCauchyKernel_cu_d62eea874cuda3std6ranges3__45__cpo4nextE,(_ZN58_INTERNAL_2075b504_27_DistributionCauchyKernel_cu_d62eea874cuda3std6ranges3__45__cpo4swapE - _ZN58_INTERNAL_2075b504_27_DistributionCauchyKernel_cu_d62eea874cuda3std6ranges3__45__cpo4nextE)
_ZN58_INTERNAL_2075b504_27_DistributionCauchyKernel_cu_d62eea874cuda3std6ranges3__45__cpo4nextE:
	.zero		1
	.type		_ZN58_INTERNAL_2075b504_27_DistributionCauchyKernel_cu_d62eea874cuda3std6ranges3__45__cpo4swapE,@object
	.size		_ZN58_INTERNAL_2075b504_27_DistributionCauchyKernel_cu_d62eea874cuda3std6ranges3__45__cpo4swapE,(_ZN58_INTERNAL_2075b504_27_DistributionCauchyKernel_cu_d62eea874cuda3std3__420unreachable_sentinelE - _ZN58_INTERNAL_2075b504_27_DistributionCauchyKernel_cu_d62eea874cuda3std6ranges3__45__cpo4swapE)
_ZN58_INTERNAL_2075b504_27_DistributionCauchyKernel_cu_d62eea874cuda3std6ranges3__45__cpo4swapE:
	.zero		1
	.type		_ZN58_INTERNAL_2075b504_27_DistributionCauchyKernel_cu_d62eea874cuda3std3__420unreachable_sentinelE,@object
	.size		_ZN58_INTERNAL_2075b504_27_DistributionCauchyKernel_cu_d62eea874cuda3std3__420unreachable_sentinelE,(_ZN58_INTERNAL_2075b504_27_DistributionCauchyKernel_cu_d62eea876thrust23THRUST_300001_SM_800_NS6system6detail10sequential3seqE - _ZN58_INTERNAL_2075b504_27_DistributionCauchyKernel_cu_d62eea874cuda3std3__420unreachable_sentinelE)
_ZN58_INTERNAL_2075b504_27_DistributionCauchyKernel_cu_d62eea874cuda3std3__420unreachable_sentinelE:
	.zero		1
	.type		_ZN58_INTERNAL_2075b504_27_DistributionCauchyKernel_cu_d62eea876thrust23THRUST_300001_SM_800_NS6system6detail10sequential3seqE,@object
	.size		_ZN58_INTERNAL_2075b504_27_DistributionCauchyKernel_cu_d62eea876thrust23THRUST_300001_SM_800_NS6system6detail10sequential3seqE,(_ZN58_INTERNAL_2075b504_27_DistributionCauchyKernel_cu_d62eea874cuda3std3__45__cpo4cendE - _ZN58_INTERNAL_2075b504_27_DistributionCauchyKernel_cu_d62eea876thrust23THRUST_300001_SM_800_NS6system6detail10sequential3seqE)
_ZN58_INTERNAL_2075b504_27_DistributionCauchyKernel_cu_d62eea876thrust23THRUST_300001_SM_800_NS6system6detail10sequential3seqE:
	.zero		1
	.type		_ZN58_INTERNAL_2075b504_27_DistributionCauchyKernel_cu_d62eea874cuda3std3__45__cpo4cendE,@object
	.size		_ZN58_INTERNAL_2075b504_27_DistributionCauchyKernel_cu_d62eea874cuda3std3__45__cpo4cendE,(_ZN58_INTERNAL_2075b504_27_DistributionCauchyKernel_cu_d62eea874cuda3std6ranges3__45__cpo9iter_swapE - _ZN58_INTERNAL_2075b504_27_DistributionCauchyKernel_cu_d62eea874cuda3std3__45__cpo4cendE)
_ZN58_INTERNAL_2075b504_27_DistributionCauchyKernel_cu_d62eea874cuda3std3__45__cpo4cendE:
	.zero		1
	.type		_ZN58_INTERNAL_2075b504_27_DistributionCauchyKernel_cu_d62eea874cuda3std6ranges3__45__cpo9iter_swapE,@object
	.size		_ZN58_INTERNAL_2075b504_27_DistributionCauchyKernel_cu_d62eea874cuda3std6ranges3__45__cpo9iter_swapE,(_ZN58_INTERNAL_2075b504_27_DistributionCauchyKernel_cu_d62eea874cuda3std3__45__cpo5crendE - _ZN58_INTERNAL_2075b504_27_DistributionCauchyKernel_cu_d62eea874cuda3std6ranges3__45__cpo9iter_swapE)
_ZN58_INTERNAL_2075b504_27_DistributionCauchyKernel_cu_d62eea874cuda3std6ranges3__45__cpo9iter_swapE:
	.zero		1
	.type		_ZN58_INTERNAL_2075b504_27_DistributionCauchyKernel_cu_d62eea874cuda3std3__45__cpo5crendE,@object
	.size		_ZN58_INTERNAL_2075b504_27_DistributionCauchyKernel_cu_d62eea874cuda3std3__45__cpo5crendE,(_ZN58_INTERNAL_2075b504_27_DistributionCauchyKernel_cu_d62eea874cuda3std6ranges3__45__cpo5cdataE - _ZN58_INTERNAL_2075b504_27_DistributionCauchyKernel_cu_d62eea874cuda3std3__45__cpo5crendE)
_ZN58_INTERNAL_2075b504_27_DistributionCauchyKernel_cu_d62eea874cuda3std3__45__cpo5crendE:
	.zero		1
	.type		_ZN58_INTERNAL_2075b504_27_DistributionCauchyKernel_cu_d62eea874cuda3std6ranges3__45__cpo5cdataE,@object
	.size		_ZN58_INTERNAL_2075b504_27_DistributionCauchyKernel_cu_d62eea874cuda3std6ranges3__45__cpo5cdataE,(_ZN58_INTERNAL_2075b504_27_DistributionCauchyKernel_cu_d62eea874cuda3std6ranges3__45__cpo3endE - _ZN58_INTERNAL_2075b504_27_DistributionCauchyKernel_cu_d62eea874cuda3std6ranges3__45__cpo5cdataE)
_ZN58_INTERNAL_2075b504_27_DistributionCauchyKernel_cu_d62eea874cuda3std6ranges3__45__cpo5cdataE:
	.zero		1
	.type		_ZN58_INTERNAL_2075b504_27_DistributionCauchyKernel_cu_d62eea874cuda3std6ranges3__45__cpo3endE,@object
	.size		_ZN58_INTERNAL_2075b504_27_DistributionCauchyKernel_cu_d62eea874cuda3std6ranges3__45__cpo3endE,(_ZN58_INTERNAL_2075b504_27_DistributionCauchyKernel_cu_d62eea874cuda3std3__419piecewise_constructE - _ZN58_INTERNAL_2075b504_27_DistributionCauchyKernel_cu_d62eea874cuda3std6ranges3__45__cpo3endE)
_ZN58_INTERNAL_2075b504_27_DistributionCauchyKernel_cu_d62eea874cuda3std6ranges3__45__cpo3endE:
	.zero		1
	.type		_ZN58_INTERNAL_2075b504_27_DistributionCauchyKernel_cu_d62eea874cuda3std3__419piecewise_constructE,@object
	.size		_ZN58_INTERNAL_2075b504_27_DistributionCauchyKernel_cu_d62eea874cuda3std3__419piecewise_constructE,(_ZN58_INTERNAL_2075b504_27_DistributionCauchyKernel_cu_d62eea874cuda3std6ranges3__45__cpo5ssizeE - _ZN58_INTERNAL_2075b504_27_DistributionCauchyKernel_cu_d62eea874cuda3std3__419piecewise_constructE)
_ZN58_INTERNAL_2075b504_27_DistributionCauchyKernel_cu_d62eea874cuda3std3__419piecewise_constructE:
	.zero		1
	.type		_ZN58_INTERNAL_2075b504_27_DistributionCauchyKernel_cu_d62eea874cuda3std6ranges3__45__cpo5ssizeE,@object
	.size		_ZN58_INTERNAL_2075b504_27_DistributionCauchyKernel_cu_d62eea874cuda3std6ranges3__45__cpo5ssizeE,(_ZN58_INTERNAL_2075b504_27_DistributionCauchyKernel_cu_d62eea874cuda3std3__45__cpo3endE - _ZN58_INTERNAL_2075b504_27_DistributionCauchyKernel_cu_d62eea874cuda3std6ranges3__45__cpo5ssizeE)
_ZN58_INTERNAL_2075b504_27_DistributionCauchyKernel_cu_d62eea874cuda3std6ranges3__45__cpo5ssizeE:
	.zero		1
	.type		_ZN58_INTERNAL_2075b504_27_DistributionCauchyKernel_cu_d62eea874cuda3std3__45__cpo3endE,@object
	.size		_ZN58_INTERNAL_2075b504_27_DistributionCauchyKernel_cu_d62eea874cuda3std3__45__cpo3endE,(_ZN58_INTERNAL_2075b504_27_DistributionCauchyKernel_cu_d62eea874cuda3std6ranges3__45__cpo4cendE - _ZN58_INTERNAL_2075b504_27_DistributionCauchyKernel_cu_d62eea874cuda3std3__45__cpo3endE)
_ZN58_INTERNAL_2075b504_27_DistributionCauchyKernel_cu_d62eea874cuda3std3__45__cpo3endE:
	.zero		1
	.type		_ZN58_INTERNAL_2075b504_27_DistributionCauchyKernel_cu_d62eea874cuda3std6ranges3__45__cpo4cendE,@object
	.size		_ZN58_INTERNAL_2075b504_27_DistributionCauchyKernel_cu_d62eea874cuda3std6ranges3__45__cpo4cendE,(_ZN58_INTERNAL_2075b504_27_DistributionCauchyKernel_cu_d62eea874cuda3std3__45__cpo4rendE - _ZN58_INTERNAL_2075b504_27_DistributionCauchyKernel_cu_d62eea874cuda3std6ranges3__45__cpo4cendE)
_ZN58_INTERNAL_2075b504_27_DistributionCauchyKernel_cu_d62eea874cuda3std6ranges3__45__cpo4cendE:
	.zero		1
	.type		_ZN58_INTERNAL_2075b504_27_DistributionCauchyKernel_cu_d62eea874cuda3std3__45__cpo4rendE,@object
	.size		_ZN58_INTERNAL_2075b504_27_DistributionCauchyKernel_cu_d62eea874cuda3std3__45__cpo4rendE,(_ZN58_INTERNAL_2075b504_27_DistributionCauchyKernel_cu_d62eea874cuda3std6ranges3__45__cpo4prevE - _ZN58_INTERNAL_2075b504_27_DistributionCauchyKernel_cu_d62eea874cuda3std3__45__cpo4rendE)
_ZN58_INTERNAL_2075b504_27_DistributionCauchyKernel_cu_d62eea874cuda3std3__45__cpo4rendE:
	.zero		1
	.type		_ZN58_INTERNAL_2075b504_27_DistributionCauchyKernel_cu_d62eea874cuda3std6ranges3__45__cpo4prevE,@object
	.size		_ZN58_INTERNAL_2075b504_27_DistributionCauchyKernel_cu_d62eea874cuda3std6ranges3__45__cpo4prevE,(_ZN58_INTERNAL_2075b504_27_DistributionCauchyKernel_cu_d62eea874cuda3std6ranges3__45__cpo9iter_moveE - _ZN58_INTERNAL_2075b504_27_DistributionCauchyKernel_cu_d62eea874cuda3std6ranges3__45__cpo4prevE)
_ZN58_INTERNAL_2075b504_27_DistributionCauchyKernel_cu_d62eea874cuda3std6ranges3__45__cpo4prevE:
	.zero		1
	.type		_ZN58_INTERNAL_2075b504_27_DistributionCauchyKernel_cu_d62eea874cuda3std6ranges3__45__cpo9iter_moveE,@object
	.size		_ZN58_INTERNAL_2075b504_27_DistributionCauchyKernel_cu_d62eea874cuda3std6ranges3__45__cpo9iter_moveE,(.L_22 - _ZN58_INTERNAL_2075b504_27_DistributionCauchyKernel_cu_d62eea874cuda3std6ranges3__45__cpo9iter_moveE)
_ZN58_INTERNAL_2075b504_27_DistributionCauchyKernel_cu_d62eea874cuda3std6ranges3__45__cpo9iter_moveE:
	.zero		1
.L_22:
